	.target	sm_103a

	.elftype	@"ET_EXEC"


//--------------------- .note.nv.tkinfo           --------------------------
	.section	.note.nv.tkinfo,"",@"SHT_NOTE"
	.sectionflags	@"SHF_NOTE_NV_TKINFO"
	.tkinfo
        /*0018*/ 	.word	0x00000002
        /*0030*/ 	.string	""
        /*0030*/ 	.string	"ptxas"
        /*0030*/ 	.string	"Cuda compilation tools, release 13.0, V13.0.88"
        /*0030*/ 	.string	"Build cuda_13.0.r13.0/compiler.36424714_0"
        /*0030*/ 	.string	"-arch sm_103a -m 64 "



//--------------------- .note.nv.cuinfo           --------------------------
	.section	.note.nv.cuinfo,"",@"SHT_NOTE"
	.sectionflags	@"SHF_NOTE_NV_CUINFO"
        /*0018*/ 	.short	0x0002
        /*001a*/ 	.short	0x0067
        /*001c*/ 	.short	0x0082
	.zero		2


//--------------------- .nv.info                  --------------------------
	.section	.nv.info,"",@"SHT_CUDA_INFO"
	.align	4


	//----- nvinfo : EIATTR_REGCOUNT
	.align		4
        /*0000*/ 	.byte	0x04, 0x2f
        /*0002*/ 	.short	(.L_38 - .L_37)
	.align		4
.L_37:
        /*0004*/ 	.word	index@(_ZN2at6native63_GLOBAL__N__11d61d08_30_DistributionLogNormalKernel_cu_e7567be543distribution_elementwise_grid_stride_kernelIdLi2EZNS0_9templates4cuda20normal_and_transformIddPNS_17CUDAGeneratorImplEZZZNS4_17log_normal_kernelIS7_EEvRNS_18TensorIteratorBaseEddT_ENKUlvE_clEvENKUlvE_clEvEUldE_EEvSA_T1_T2_EUlP24curandStatePhilox4_32_10E_ZNS1_27distribution_nullary_kernelIdd7double2S7_SJ_SE_EEvSA_SG_RKT3_T4_EUlidE_EEvlNS_15PhiloxCudaStateESF_SG_)
        /*0008*/ 	.word	0x0000003e


	//----- nvinfo : EIATTR_FRAME_SIZE
	.align		4
.L_38:
        /*000c*/ 	.byte	0x04, 0x11
        /*000e*/ 	.short	(.L_40 - .L_39)
	.align		4
.L_39:
        /*0010*/ 	.word	index@($__internal_23_$__cuda_sm20_dsqrt_rn_f64_mediumpath_v1)
        /*0014*/ 	.word	0x00000000


	//----- nvinfo : EIATTR_FRAME_SIZE
	.align		4
.L_40:
        /*0018*/ 	.byte	0x04, 0x11
        /*001a*/ 	.short	(.L_42 - .L_41)
	.align		4
.L_41:
        /*001c*/ 	.word	index@($__internal_22_$__cuda_sm20_div_s64)
        /*0020*/ 	.word	0x00000000


	//----- nvinfo : EIATTR_FRAME_SIZE
	.align		4
.L_42:
        /*0024*/ 	.byte	0x04, 0x11
        /*0026*/ 	.short	(.L_44 - .L_43)
	.align		4
.L_43:
        /*0028*/ 	.word	index@(_ZN2at6native63_GLOBAL__N__11d61d08_30_DistributionLogNormalKernel_cu_e7567be543distribution_elementwise_grid_stride_kernelIdLi2EZNS0_9templates4cuda20normal_and_transformIddPNS_17CUDAGeneratorImplEZZZNS4_17log_normal_kernelIS7_EEvRNS_18TensorIteratorBaseEddT_ENKUlvE_clEvENKUlvE_clEvEUldE_EEvSA_T1_T2_EUlP24curandStatePhilox4_32_10E_ZNS1_27distribution_nullary_kernelIdd7double2S7_SJ_SE_EEvSA_SG_RKT3_T4_EUlidE_EEvlNS_15PhiloxCudaStateESF_SG_)
        /*002c*/ 	.word	0x00000000


	//----- nvinfo : EIATTR_REGCOUNT
	.align		4
.L_44:
        /*0030*/ 	.byte	0x04, 0x2f
        /*0032*/ 	.short	(.L_46 - .L_45)
	.align		4
.L_45:
        /*0034*/ 	.word	index@(_ZN2at6native63_GLOBAL__N__11d61d08_30_DistributionLogNormalKernel_cu_e7567be543distribution_elementwise_grid_stride_kernelIdLi2EZNS0_9templates4cuda20normal_and_transformIddPNS_17CUDAGeneratorImplEZZZNS4_17log_normal_kernelIS7_EEvRNS_18TensorIteratorBaseEddT_ENKUlvE_clEvENKUlvE_clEvEUldE_EEvSA_T1_T2_EUlP24curandStatePhilox4_32_10E_ZNS1_27distribution_nullary_kernelIdd7double2S7_SJ_SE_EEvSA_SG_RKT3_T4_EUlidE0_EEvlNS_15PhiloxCudaStateESF_SG_)
        /*0038*/ 	.word	0x00000038


	//----- nvinfo : EIATTR_FRAME_SIZE
	.align		4
.L_46:
        /*003c*/ 	.byte	0x04, 0x11
        /*003e*/ 	.short	(.L_48 - .L_47)
	.align		4
.L_47:
        /*0040*/ 	.word	index@($__internal_21_$__cuda_sm20_dsqrt_rn_f64_mediumpath_v1)
        /*0044*/ 	.word	0x00000000


	//----- nvinfo : EIATTR_FRAME_SIZE
	.align		4
.L_48:
        /*0048*/ 	.byte	0x04, 0x11
        /*004a*/ 	.short	(.L_50 - .L_49)
	.align		4
.L_49:
        /*004c*/ 	.word	index@($__internal_20_$__cuda_sm20_div_s64)
        /*0050*/ 	.word	0x00000000


	//----- nvinfo : EIATTR_FRAME_SIZE
	.align		4
.L_50:
        /*0054*/ 	.byte	0x04, 0x11
        /*0056*/ 	.short	(.L_52 - .L_51)
	.align		4
.L_51:
        /*0058*/ 	.word	index@(_ZN2at6native63_GLOBAL__N__11d61d08_30_DistributionLogNormalKernel_cu_e7567be543distribution_elementwise_grid_stride_kernelIdLi2EZNS0_9templates4cuda20normal_and_transformIddPNS_17CUDAGeneratorImplEZZZNS4_17log_normal_kernelIS7_EEvRNS_18TensorIteratorBaseEddT_ENKUlvE_clEvENKUlvE_clEvEUldE_EEvSA_T1_T2_EUlP24curandStatePhilox4_32_10E_ZNS1_27distribution_nullary_kernelIdd7double2S7_SJ_SE_EEvSA_SG_RKT3_T4_EUlidE0_EEvlNS_15PhiloxCudaStateESF_SG_)
        /*005c*/ 	.word	0x00000000


	//----- nvinfo : EIATTR_REGCOUNT
	.align		4
.L_52:
        /*0060*/ 	.byte	0x04, 0x2f
        /*0062*/ 	.short	(.L_54 - .L_53)
	.align		4
.L_53:
        /*0064*/ 	.word	index@(_ZN2at6native63_GLOBAL__N__11d61d08_30_DistributionLogNormalKernel_cu_e7567be543distribution_elementwise_grid_stride_kernelIdLi2EZNS0_9templates4cuda20normal_and_transformIddPNS_17CUDAGeneratorImplEZZZNS4_17log_normal_kernelIS7_EEvRNS_18TensorIteratorBaseEddT_ENKUlvE_clEvENKUlvE_clEvEUldE_EEvSA_T1_T2_EUlP24curandStatePhilox4_32_10E0_ZNS1_27distribution_nullary_kernelIdd6float4S7_SJ_SE_EEvSA_SG_RKT3_T4_EUlidE_EEvlNS_15PhiloxCudaStateESF_SG_)
        /*0068*/ 	.word	0x00000036


	//----- nvinfo : EIATTR_FRAME_SIZE
	.align		4
.L_54:
        /*006c*/ 	.byte	0x04, 0x11
        /*006e*/ 	.short	(.L_56 - .L_55)
	.align		4
.L_55:
        /*0070*/ 	.word	index@($__internal_19_$__cuda_sm20_div_s64)
        /*0074*/ 	.word	0x00000000


	//----- nvinfo : EIATTR_FRAME_SIZE
	.align		4
.L_56:
        /*0078*/ 	.byte	0x04, 0x11
        /*007a*/ 	.short	(.L_58 - .L_57)
	.align		4
.L_57:
        /*007c*/ 	.word	index@(_ZN2at6native63_GLOBAL__N__11d61d08_30_DistributionLogNormalKernel_cu_e7567be543distribution_elementwise_grid_stride_kernelIdLi2EZNS0_9templates4cuda20normal_and_transformIddPNS_17CUDAGeneratorImplEZZZNS4_17log_normal_kernelIS7_EEvRNS_18TensorIteratorBaseEddT_ENKUlvE_clEvENKUlvE_clEvEUldE_EEvSA_T1_T2_EUlP24curandStatePhilox4_32_10E0_ZNS1_27distribution_nullary_kernelIdd6float4S7_SJ_SE_EEvSA_SG_RKT3_T4_EUlidE_EEvlNS_15PhiloxCudaStateESF_SG_)
        /*0080*/ 	.word	0x00000000


	//----- nvinfo : EIATTR_REGCOUNT
	.align		4
.L_58:
        /*0084*/ 	.byte	0x04, 0x2f
        /*0086*/ 	.short	(.L_60 - .L_59)
	.align		4
.L_59:
        /*0088*/ 	.word	index@(_ZN2at6native63_GLOBAL__N__11d61d08_30_DistributionLogNormalKernel_cu_e7567be543distribution_elementwise_grid_stride_kernelIdLi2EZNS0_9templates4cuda20normal_and_transformIddPNS_17CUDAGeneratorImplEZZZNS4_17log_normal_kernelIS7_EEvRNS_18TensorIteratorBaseEddT_ENKUlvE_clEvENKUlvE_clEvEUldE_EEvSA_T1_T2_EUlP24curandStatePhilox4_32_10E0_ZNS1_27distribution_nullary_kernelIdd6float4S7_SJ_SE_EEvSA_SG_RKT3_T4_EUlidE0_EEvlNS_15PhiloxCudaStateESF_SG_)
        /*008c*/ 	.word	0x00000036


	//----- nvinfo : EIATTR_FRAME_SIZE
	.align		4
.L_60:
        /*0090*/ 	.byte	0x04, 0x11
        /*0092*/ 	.short	(.L_62 - .L_61)
	.align		4
.L_61:
        /*0094*/ 	.word	index@($__internal_18_$__cuda_sm20_div_s64)
        /*0098*/ 	.word	0x00000000


	//----- nvinfo : EIATTR_FRAME_SIZE
	.align		4
.L_62:
        /*009c*/ 	.byte	0x04, 0x11
        /*009e*/ 	.short	(.L_64 - .L_63)
	.align		4
.L_63:
        /*00a0*/ 	.word	index@(_ZN2at6native63_GLOBAL__N__11d61d08_30_DistributionLogNormalKernel_cu_e7567be543distribution_elementwise_grid_stride_kernelIdLi2EZNS0_9templates4cuda20normal_and_transformIddPNS_17CUDAGeneratorImplEZZZNS4_17log_normal_kernelIS7_EEvRNS_18TensorIteratorBaseEddT_ENKUlvE_clEvENKUlvE_clEvEUldE_EEvSA_T1_T2_EUlP24curandStatePhilox4_32_10E0_ZNS1_27distribution_nullary_kernelIdd6float4S7_SJ_SE_EEvSA_SG_RKT3_T4_EUlidE0_EEvlNS_15PhiloxCudaStateESF_SG_)
        /*00a4*/ 	.word	0x00000000


	//----- nvinfo : EIATTR_REGCOUNT
	.align		4
.L_64:
        /*00a8*/ 	.byte	0x04, 0x2f
        /*00aa*/ 	.short	(.L_66 - .L_65)
	.align		4
.L_65:
        /*00ac*/ 	.word	index@(_ZN2at6native63_GLOBAL__N__11d61d08_30_DistributionLogNormalKernel_cu_e7567be543distribution_elementwise_grid_stride_kernelIfLi4EZNS0_9templates4cuda20normal_and_transformIffPNS_17CUDAGeneratorImplEZZZNS4_17log_normal_kernelIS7_EEvRNS_18TensorIteratorBaseEddT_ENKUlvE_clEvENKUlvE0_clEvEUlfE_EEvSA_T1_T2_EUlP24curandStatePhilox4_32_10E_ZNS1_27distribution_nullary_kernelIff7double2S7_SJ_SE_EEvSA_SG_RKT3_T4_EUlifE_EEvlNS_15PhiloxCudaStateESF_SG_)
        /*00b0*/ 	.word	0x00000040


	//----- nvinfo : EIATTR_FRAME_SIZE
	.align		4
.L_66:
        /*00b4*/ 	.byte	0x04, 0x11
        /*00b6*/ 	.short	(.L_68 - .L_67)
	.align		4
.L_67:
        /*00b8*/ 	.word	index@($__internal_17_$__cuda_sm20_dsqrt_rn_f64_mediumpath_v1)
        /*00bc*/ 	.word	0x00000000


	//----- nvinfo : EIATTR_FRAME_SIZE
	.align		4
.L_68:
        /*00c0*/ 	.byte	0x04, 0x11
        /*00c2*/ 	.short	(.L_70 - .L_69)
	.align		4
.L_69:
        /*00c4*/ 	.word	index@($__internal_16_$__cuda_sm20_div_s64)
        /*00c8*/ 	.word	0x00000000


	//----- nvinfo : EIATTR_FRAME_SIZE
	.align		4
.L_70:
        /*00cc*/ 	.byte	0x04, 0x11
        /*00ce*/ 	.short	(.L_72 - .L_71)
	.align		4
.L_71:
        /*00d0*/ 	.word	index@(_ZN2at6native63_GLOBAL__N__11d61d08_30_DistributionLogNormalKernel_cu_e7567be543distribution_elementwise_grid_stride_kernelIfLi4EZNS0_9templates4cuda20normal_and_transformIffPNS_17CUDAGeneratorImplEZZZNS4_17log_normal_kernelIS7_EEvRNS_18TensorIteratorBaseEddT_ENKUlvE_clEvENKUlvE0_clEvEUlfE_EEvSA_T1_T2_EUlP24curandStatePhilox4_32_10E_ZNS1_27distribution_nullary_kernelIff7double2S7_SJ_SE_EEvSA_SG_RKT3_T4_EUlifE_EEvlNS_15PhiloxCudaStateESF_SG_)
        /*00d4*/ 	.word	0x00000000


	//----- nvinfo : EIATTR_REGCOUNT
	.align		4
.L_72:
        /*00d8*/ 	.byte	0x04, 0x2f
        /*00da*/ 	.short	(.L_74 - .L_73)
	.align		4
.L_73:
        /*00dc*/ 	.word	index@(_ZN2at6native63_GLOBAL__N__11d61d08_30_DistributionLogNormalKernel_cu_e7567be543distribution_elementwise_grid_stride_kernelIfLi4EZNS0_9templates4cuda20normal_and_transformIffPNS_17CUDAGeneratorImplEZZZNS4_17log_normal_kernelIS7_EEvRNS_18TensorIteratorBaseEddT_ENKUlvE_clEvENKUlvE0_clEvEUlfE_EEvSA_T1_T2_EUlP24curandStatePhilox4_32_10E_ZNS1_27distribution_nullary_kernelIff7double2S7_SJ_SE_EEvSA_SG_RKT3_T4_EUlifE0_EEvlNS_15PhiloxCudaStateESF_SG_)
        /*00e0*/ 	.word	0x0000003a


	//----- nvinfo : EIATTR_FRAME_SIZE
	.align		4
.L_74:
        /*00e4*/ 	.byte	0x04, 0x11
        /*00e6*/ 	.short	(.L_76 - .L_75)
	.align		4
.L_75:
        /*00e8*/ 	.word	index@($__internal_15_$__cuda_sm20_dsqrt_rn_f64_mediumpath_v1)
        /*00ec*/ 	.word	0x00000000


	//----- nvinfo : EIATTR_FRAME_SIZE
	.align		4
.L_76:
        /*00f0*/ 	.byte	0x04, 0x11
        /*00f2*/ 	.short	(.L_78 - .L_77)
	.align		4
.L_77:
        /*00f4*/ 	.word	index@($__internal_14_$__cuda_sm20_div_s64)
        /*00f8*/ 	.word	0x00000000


	//----- nvinfo : EIATTR_FRAME_SIZE
	.align		4
.L_78:
        /*00fc*/ 	.byte	0x04, 0x11
        /*00fe*/ 	.short	(.L_80 - .L_79)
	.align		4
.L_79:
        /*0100*/ 	.word	index@(_ZN2at6native63_GLOBAL__N__11d61d08_30_DistributionLogNormalKernel_cu_e7567be543distribution_elementwise_grid_stride_kernelIfLi4EZNS0_9templates4cuda20normal_and_transformIffPNS_17CUDAGeneratorImplEZZZNS4_17log_normal_kernelIS7_EEvRNS_18TensorIteratorBaseEddT_ENKUlvE_clEvENKUlvE0_clEvEUlfE_EEvSA_T1_T2_EUlP24curandStatePhilox4_32_10E_ZNS1_27distribution_nullary_kernelIff7double2S7_SJ_SE_EEvSA_SG_RKT3_T4_EUlifE0_EEvlNS_15PhiloxCudaStateESF_SG_)
        /*0104*/ 	.word	0x00000000


	//----- nvinfo : EIATTR_REGCOUNT
	.align		4
.L_80:
        /*0108*/ 	.byte	0x04, 0x2f
        /*010a*/ 	.short	(.L_82 - .L_81)
	.align		4
.L_81:
        /*010c*/ 	.word	index@(_ZN2at6native63_GLOBAL__N__11d61d08_30_DistributionLogNormalKernel_cu_e7567be543distribution_elementwise_grid_stride_kernelIfLi4EZNS0_9templates4cuda20normal_and_transformIffPNS_17CUDAGeneratorImplEZZZNS4_17log_normal_kernelIS7_EEvRNS_18TensorIteratorBaseEddT_ENKUlvE_clEvENKUlvE0_clEvEUlfE_EEvSA_T1_T2_EUlP24curandStatePhilox4_32_10E0_ZNS1_27distribution_nullary_kernelIff6float4S7_SJ_SE_EEvSA_SG_RKT3_T4_EUlifE_EEvlNS_15PhiloxCudaStateESF_SG_)
        /*0110*/ 	.word	0x00000037


	//----- nvinfo : EIATTR_FRAME_SIZE
	.align		4
.L_82:
        /*0114*/ 	.byte	0x04, 0x11
        /*0116*/ 	.short	(.L_84 - .L_83)
	.align		4
.L_83:
        /*0118*/ 	.word	index@($__internal_13_$__cuda_sm20_div_s64)
        /*011c*/ 	.word	0x00000000


	//----- nvinfo : EIATTR_FRAME_SIZE
	.align		4
.L_84:
        /*0120*/ 	.byte	0x04, 0x11
        /*0122*/ 	.short	(.L_86 - .L_85)
	.align		4
.L_85:
        /*0124*/ 	.word	index@(_ZN2at6native63_GLOBAL__N__11d61d08_30_DistributionLogNormalKernel_cu_e7567be543distribution_elementwise_grid_stride_kernelIfLi4EZNS0_9templates4cuda20normal_and_transformIffPNS_17CUDAGeneratorImplEZZZNS4_17log_normal_kernelIS7_EEvRNS_18TensorIteratorBaseEddT_ENKUlvE_clEvENKUlvE0_clEvEUlfE_EEvSA_T1_T2_EUlP24curandStatePhilox4_32_10E0_ZNS1_27distribution_nullary_kernelIff6float4S7_SJ_SE_EEvSA_SG_RKT3_T4_EUlifE_EEvlNS_15PhiloxCudaStateESF_SG_)
        /*0128*/ 	.word	0x00000000


	//----- nvinfo : EIATTR_REGCOUNT
	.align		4
.L_86:
        /*012c*/ 	.byte	0x04, 0x2f
        /*012e*/ 	.short	(.L_88 - .L_87)
	.align		4
.L_87:
        /*0130*/ 	.word	index@(_ZN2at6native63_GLOBAL__N__11d61d08_30_DistributionLogNormalKernel_cu_e7567be543distribution_elementwise_grid_stride_kernelIfLi4EZNS0_9templates4cuda20normal_and_transformIffPNS_17CUDAGeneratorImplEZZZNS4_17log_normal_kernelIS7_EEvRNS_18TensorIteratorBaseEddT_ENKUlvE_clEvENKUlvE0_clEvEUlfE_EEvSA_T1_T2_EUlP24curandStatePhilox4_32_10E0_ZNS1_27distribution_nullary_kernelIff6float4S7_SJ_SE_EEvSA_SG_RKT3_T4_EUlifE0_EEvlNS_15PhiloxCudaStateESF_SG_)
        /*0134*/ 	.word	0x00000038


	//----- nvinfo : EIATTR_FRAME_SIZE
	.align		4
.L_88:
        /*0138*/ 	.byte	0x04, 0x11
        /*013a*/ 	.short	(.L_90 - .L_89)
	.align		4
.L_89:
        /*013c*/ 	.word	index@($__internal_12_$__cuda_sm20_div_s64)
        /*0140*/ 	.word	0x00000000


	//----- nvinfo : EIATTR_FRAME_SIZE
	.align		4
.L_90:
        /*0144*/ 	.byte	0x04, 0x11
        /*0146*/ 	.short	(.L_92 - .L_91)
	.align		4
.L_91:
        /*0148*/ 	.word	index@(_ZN2at6native63_GLOBAL__N__11d61d08_30_DistributionLogNormalKernel_cu_e7567be543distribution_elementwise_grid_stride_kernelIfLi4EZNS0_9templates4cuda20normal_and_transformIffPNS_17CUDAGeneratorImplEZZZNS4_17log_normal_kernelIS7_EEvRNS_18TensorIteratorBaseEddT_ENKUlvE_clEvENKUlvE0_clEvEUlfE_EEvSA_T1_T2_EUlP24curandStatePhilox4_32_10E0_ZNS1_27distribution_nullary_kernelIff6float4S7_SJ_SE_EEvSA_SG_RKT3_T4_EUlifE0_EEvlNS_15PhiloxCudaStateESF_SG_)
        /*014c*/ 	.word	0x00000000


	//----- nvinfo : EIATTR_REGCOUNT
	.align		4
.L_92:
        /*0150*/ 	.byte	0x04, 0x2f
        /*0152*/ 	.short	(.L_94 - .L_93)
	.align		4
.L_93:
        /*0154*/ 	.word	index@(_ZN2at6native63_GLOBAL__N__11d61d08_30_DistributionLogNormalKernel_cu_e7567be543distribution_elementwise_grid_stride_kernelIfLi4EZNS0_9templates4cuda20normal_and_transformIN3c104HalfEfPNS_17CUDAGeneratorImplEZZZNS4_17log_normal_kernelIS9_EEvRNS_18TensorIteratorBaseEddT_ENKUlvE_clEvENKUlvE1_clEvEUlfE_EEvSC_T1_T2_EUlP24curandStatePhilox4_32_10E_ZNS1_27distribution_nullary_kernelIS7_f7double2S9_SL_SG_EEvSC_SI_RKT3_T4_EUlifE_EEvlNS_15PhiloxCudaStateESH_SI_)
        /*0158*/ 	.word	0x00000040


	//----- nvinfo : EIATTR_FRAME_SIZE
	.align		4
.L_94:
        /*015c*/ 	.byte	0x04, 0x11
        /*015e*/ 	.short	(.L_96 - .L_95)
	.align		4
.L_95:
        /*0160*/ 	.word	index@($__internal_11_$__cuda_sm20_dsqrt_rn_f64_mediumpath_v1)
        /*0164*/ 	.word	0x00000000


	//----- nvinfo : EIATTR_FRAME_SIZE
	.align		4
.L_96:
        /*0168*/ 	.byte	0x04, 0x11
        /*016a*/ 	.short	(.L_98 - .L_97)
	.align		4
.L_97:
        /*016c*/ 	.word	index@($__internal_10_$__cuda_sm20_div_s64)
        /*0170*/ 	.word	0x00000000


	//----- nvinfo : EIATTR_FRAME_SIZE
	.align		4
.L_98:
        /*0174*/ 	.byte	0x04, 0x11
        /*0176*/ 	.short	(.L_100 - .L_99)
	.align		4
.L_99:
        /*0178*/ 	.word	index@(_ZN2at6native63_GLOBAL__N__11d61d08_30_DistributionLogNormalKernel_cu_e7567be543distribution_elementwise_grid_stride_kernelIfLi4EZNS0_9templates4cuda20normal_and_transformIN3c104HalfEfPNS_17CUDAGeneratorImplEZZZNS4_17log_normal_kernelIS9_EEvRNS_18TensorIteratorBaseEddT_ENKUlvE_clEvENKUlvE1_clEvEUlfE_EEvSC_T1_T2_EUlP24curandStatePhilox4_32_10E_ZNS1_27distribution_nullary_kernelIS7_f7double2S9_SL_SG_EEvSC_SI_RKT3_T4_EUlifE_EEvlNS_15PhiloxCudaStateESH_SI_)
        /*017c*/ 	.word	0x00000000


	//----- nvinfo : EIATTR_REGCOUNT
	.align		4
.L_100:
        /*0180*/ 	.byte	0x04, 0x2f
        /*0182*/ 	.short	(.L_102 - .L_101)
	.align		4
.L_101:
        /*0184*/ 	.word	index@(_ZN2at6native63_GLOBAL__N__11d61d08_30_DistributionLogNormalKernel_cu_e7567be543distribution_elementwise_grid_stride_kernelIfLi4EZNS0_9templates4cuda20normal_and_transformIN3c104HalfEfPNS_17CUDAGeneratorImplEZZZNS4_17log_normal_kernelIS9_EEvRNS_18TensorIteratorBaseEddT_ENKUlvE_clEvENKUlvE1_clEvEUlfE_EEvSC_T1_T2_EUlP24curandStatePhilox4_32_10E_ZNS1_27distribution_nullary_kernelIS7_f7double2S9_SL_SG_EEvSC_SI_RKT3_T4_EUlifE0_EEvlNS_15PhiloxCudaStateESH_SI_)
        /*0188*/ 	.word	0x0000003a


	//----- nvinfo : EIATTR_FRAME_SIZE
	.align		4
.L_102:
        /*018c*/ 	.byte	0x04, 0x11
        /*018e*/ 	.short	(.L_104 - .L_103)
	.align		4
.L_103:
        /*0190*/ 	.word	index@($__internal_9_$__cuda_sm20_dsqrt_rn_f64_mediumpath_v1)
        /*0194*/ 	.word	0x00000000


	//----- nvinfo : EIATTR_FRAME_SIZE
	.align		4
.L_104:
        /*0198*/ 	.byte	0x04, 0x11
        /*019a*/ 	.short	(.L_106 - .L_105)
	.align		4
.L_105:
        /*019c*/ 	.word	index@($__internal_8_$__cuda_sm20_div_s64)
        /*01a0*/ 	.word	0x00000000


	//----- nvinfo : EIATTR_FRAME_SIZE
	.align		4
.L_106:
        /*01a4*/ 	.byte	0x04, 0x11
        /*01a6*/ 	.short	(.L_108 - .L_107)
	.align		4
.L_107:
        /*01a8*/ 	.word	index@(_ZN2at6native63_GLOBAL__N__11d61d08_30_DistributionLogNormalKernel_cu_e7567be543distribution_elementwise_grid_stride_kernelIfLi4EZNS0_9templates4cuda20normal_and_transformIN3c104HalfEfPNS_17CUDAGeneratorImplEZZZNS4_17log_normal_kernelIS9_EEvRNS_18TensorIteratorBaseEddT_ENKUlvE_clEvENKUlvE1_clEvEUlfE_EEvSC_T1_T2_EUlP24curandStatePhilox4_32_10E_ZNS1_27distribution_nullary_kernelIS7_f7double2S9_SL_SG_EEvSC_SI_RKT3_T4_EUlifE0_EEvlNS_15PhiloxCudaStateESH_SI_)
        /*01ac*/ 	.word	0x00000000


	//----- nvinfo : EIATTR_REGCOUNT
	.align		4
.L_108:
        /*01b0*/ 	.byte	0x04, 0x2f
        /*01b2*/ 	.short	(.L_110 - .L_109)
	.align		4
.L_109:
        /*01b4*/ 	.word	index@(_ZN2at6native63_GLOBAL__N__11d61d08_30_DistributionLogNormalKernel_cu_e7567be543distribution_elementwise_grid_stride_kernelIfLi4EZNS0_9templates4cuda20normal_and_transformIN3c104HalfEfPNS_17CUDAGeneratorImplEZZZNS4_17log_normal_kernelIS9_EEvRNS_18TensorIteratorBaseEddT_ENKUlvE_clEvENKUlvE1_clEvEUlfE_EEvSC_T1_T2_EUlP24curandStatePhilox4_32_10E0_ZNS1_27distribution_nullary_kernelIS7_f6float4S9_SL_SG_EEvSC_SI_RKT3_T4_EUlifE_EEvlNS_15PhiloxCudaStateESH_SI_)
        /*01b8*/ 	.word	0x00000037


	//----- nvinfo : EIATTR_FRAME_SIZE
	.align		4
.L_110:
        /*01bc*/ 	.byte	0x04, 0x11
        /*01be*/ 	.short	(.L_112 - .L_111)
	.align		4
.L_111:
        /*01c0*/ 	.word	index@($__internal_7_$__cuda_sm20_div_s64)
        /*01c4*/ 	.word	0x00000000


	//----- nvinfo : EIATTR_FRAME_SIZE
	.align		4
.L_112:
        /*01c8*/ 	.byte	0x04, 0x11
        /*01ca*/ 	.short	(.L_114 - .L_113)
	.align		4
.L_113:
        /*01cc*/ 	.word	index@(_ZN2at6native63_GLOBAL__N__11d61d08_30_DistributionLogNormalKernel_cu_e7567be543distribution_elementwise_grid_stride_kernelIfLi4EZNS0_9templates4cuda20normal_and_transformIN3c104HalfEfPNS_17CUDAGeneratorImplEZZZNS4_17log_normal_kernelIS9_EEvRNS_18TensorIteratorBaseEddT_ENKUlvE_clEvENKUlvE1_clEvEUlfE_EEvSC_T1_T2_EUlP24curandStatePhilox4_32_10E0_ZNS1_27distribution_nullary_kernelIS7_f6float4S9_SL_SG_EEvSC_SI_RKT3_T4_EUlifE_EEvlNS_15PhiloxCudaStateESH_SI_)
        /*01d0*/ 	.word	0x00000000


	//----- nvinfo : EIATTR_REGCOUNT
	.align		4
.L_114:
        /*01d4*/ 	.byte	0x04, 0x2f
        /*01d6*/ 	.short	(.L_116 - .L_115)
	.align		4
.L_115:
        /*01d8*/ 	.word	index@(_ZN2at6native63_GLOBAL__N__11d61d08_30_DistributionLogNormalKernel_cu_e7567be543distribution_elementwise_grid_stride_kernelIfLi4EZNS0_9templates4cuda20normal_and_transformIN3c104HalfEfPNS_17CUDAGeneratorImplEZZZNS4_17log_normal_kernelIS9_EEvRNS_18TensorIteratorBaseEddT_ENKUlvE_clEvENKUlvE1_clEvEUlfE_EEvSC_T1_T2_EUlP24curandStatePhilox4_32_10E0_ZNS1_27distribution_nullary_kernelIS7_f6float4S9_SL_SG_EEvSC_SI_RKT3_T4_EUlifE0_EEvlNS_15PhiloxCudaStateESH_SI_)
        /*01dc*/ 	.word	0x00000038


	//----- nvinfo : EIATTR_FRAME_SIZE
	.align		4
.L_116:
        /*01e0*/ 	.byte	0x04, 0x11
        /*01e2*/ 	.short	(.L_118 - .L_117)
	.align		4
.L_117:
        /*01e4*/ 	.word	index@($__internal_6_$__cuda_sm20_div_s64)
        /*01e8*/ 	.word	0x00000000


	//----- nvinfo : EIATTR_FRAME_SIZE
	.align		4
.L_118:
        /*01ec*/ 	.byte	0x04, 0x11
        /*01ee*/ 	.short	(.L_120 - .L_119)
	.align		4
.L_119:
        /*01f0*/ 	.word	index@(_ZN2at6native63_GLOBAL__N__11d61d08_30_DistributionLogNormalKernel_cu_e7567be543distribution_elementwise_grid_stride_kernelIfLi4EZNS0_9templates4cuda20normal_and_transformIN3c104HalfEfPNS_17CUDAGeneratorImplEZZZNS4_17log_normal_kernelIS9_EEvRNS_18TensorIteratorBaseEddT_ENKUlvE_clEvENKUlvE1_clEvEUlfE_EEvSC_T1_T2_EUlP24curandStatePhilox4_32_10E0_ZNS1_27distribution_nullary_kernelIS7_f6float4S9_SL_SG_EEvSC_SI_RKT3_T4_EUlifE0_EEvlNS_15PhiloxCudaStateESH_SI_)
        /*01f4*/ 	.word	0x00000000


	//----- nvinfo : EIATTR_REGCOUNT
	.align		4
.L_120:
        /*01f8*/ 	.byte	0x04, 0x2f
        /*01fa*/ 	.short	(.L_122 - .L_121)
	.align		4
.L_121:
        /*01fc*/ 	.word	index@(_ZN2at6native63_GLOBAL__N__11d61d08_30_DistributionLogNormalKernel_cu_e7567be543distribution_elementwise_grid_stride_kernelIfLi4EZNS0_9templates4cuda20normal_and_transformIN3c108BFloat16EfPNS_17CUDAGeneratorImplEZZZNS4_17log_normal_kernelIS9_EEvRNS_18TensorIteratorBaseEddT_ENKUlvE_clEvENKUlvE2_clEvEUlfE_EEvSC_T1_T2_EUlP24curandStatePhilox4_32_10E_ZNS1_27distribution_nullary_kernelIS7_f7double2S9_SL_SG_EEvSC_SI_RKT3_T4_EUlifE_EEvlNS_15PhiloxCudaStateESH_SI_)
        /*0200*/ 	.word	0x00000040


	//----- nvinfo : EIATTR_FRAME_SIZE
	.align		4
.L_122:
        /*0204*/ 	.byte	0x04, 0x11
        /*0206*/ 	.short	(.L_124 - .L_123)
	.align		4
.L_123:
        /*0208*/ 	.word	index@($__internal_5_$__cuda_sm20_dsqrt_rn_f64_mediumpath_v1)
        /*020c*/ 	.word	0x00000000


	//----- nvinfo : EIATTR_FRAME_SIZE
	.align		4
.L_124:
        /*0210*/ 	.byte	0x04, 0x11
        /*0212*/ 	.short	(.L_126 - .L_125)
	.align		4
.L_125:
        /*0214*/ 	.word	index@($__internal_4_$__cuda_sm20_div_s64)
        /*0218*/ 	.word	0x00000000


	//----- nvinfo : EIATTR_FRAME_SIZE
	.align		4
.L_126:
        /*021c*/ 	.byte	0x04, 0x11
        /*021e*/ 	.short	(.L_128 - .L_127)
	.align		4
.L_127:
        /*0220*/ 	.word	index@(_ZN2at6native63_GLOBAL__N__11d61d08_30_DistributionLogNormalKernel_cu_e7567be543distribution_elementwise_grid_stride_kernelIfLi4EZNS0_9templates4cuda20normal_and_transformIN3c108BFloat16EfPNS_17CUDAGeneratorImplEZZZNS4_17log_normal_kernelIS9_EEvRNS_18TensorIteratorBaseEddT_ENKUlvE_clEvENKUlvE2_clEvEUlfE_EEvSC_T1_T2_EUlP24curandStatePhilox4_32_10E_ZNS1_27distribution_nullary_kernelIS7_f7double2S9_SL_SG_EEvSC_SI_RKT3_T4_EUlifE_EEvlNS_15PhiloxCudaStateESH_SI_)
        /*0224*/ 	.word	0x00000000


	//----- nvinfo : EIATTR_REGCOUNT
	.align		4
.L_128:
        /*0228*/ 	.byte	0x04, 0x2f
        /*022a*/ 	.short	(.L_130 - .L_129)
	.align		4
.L_129:
        /*022c*/ 	.word	index@(_ZN2at6native63_GLOBAL__N__11d61d08_30_DistributionLogNormalKernel_cu_e7567be543distribution_elementwise_grid_stride_kernelIfLi4EZNS0_9templates4cuda20normal_and_transformIN3c108BFloat16EfPNS_17CUDAGeneratorImplEZZZNS4_17log_normal_kernelIS9_EEvRNS_18TensorIteratorBaseEddT_ENKUlvE_clEvENKUlvE2_clEvEUlfE_EEvSC_T1_T2_EUlP24curandStatePhilox4_32_10E_ZNS1_27distribution_nullary_kernelIS7_f7double2S9_SL_SG_EEvSC_SI_RKT3_T4_EUlifE0_EEvlNS_15PhiloxCudaStateESH_SI_)
        /*0230*/ 	.word	0x0000003a


	//----- nvinfo : EIATTR_FRAME_SIZE
	.align		4
.L_130:
        /*0234*/ 	.byte	0x04, 0x11
        /*0236*/ 	.short	(.L_132 - .L_131)
	.align		4
.L_131:
        /*0238*/ 	.word	index@($__internal_3_$__cuda_sm20_dsqrt_rn_f64_mediumpath_v1)
        /*023c*/ 	.word	0x00000000


	//----- nvinfo : EIATTR_FRAME_SIZE
	.align		4
.L_132:
        /*0240*/ 	.byte	0x04, 0x11
        /*0242*/ 	.short	(.L_134 - .L_133)
	.align		4
.L_133:
        /*0244*/ 	.word	index@($__internal_2_$__cuda_sm20_div_s64)
        /*0248*/ 	.word	0x00000000


	//----- nvinfo : EIATTR_FRAME_SIZE
	.align		4
.L_134:
        /*024c*/ 	.byte	0x04, 0x11
        /*024e*/ 	.short	(.L_136 - .L_135)
	.align		4
.L_135:
        /*0250*/ 	.word	index@(_ZN2at6native63_GLOBAL__N__11d61d08_30_DistributionLogNormalKernel_cu_e7567be543distribution_elementwise_grid_stride_kernelIfLi4EZNS0_9templates4cuda20normal_and_transformIN3c108BFloat16EfPNS_17CUDAGeneratorImplEZZZNS4_17log_normal_kernelIS9_EEvRNS_18TensorIteratorBaseEddT_ENKUlvE_clEvENKUlvE2_clEvEUlfE_EEvSC_T1_T2_EUlP24curandStatePhilox4_32_10E_ZNS1_27distribution_nullary_kernelIS7_f7double2S9_SL_SG_EEvSC_SI_RKT3_T4_EUlifE0_EEvlNS_15PhiloxCudaStateESH_SI_)
        /*0254*/ 	.word	0x00000000


	//----- nvinfo : EIATTR_REGCOUNT
	.align		4
.L_136:
        /*0258*/ 	.byte	0x04, 0x2f
        /*025a*/ 	.short	(.L_138 - .L_137)
	.align		4
.L_137:
        /*025c*/ 	.word	index@(_ZN2at6native63_GLOBAL__N__11d61d08_30_DistributionLogNormalKernel_cu_e7567be543distribution_elementwise_grid_stride_kernelIfLi4EZNS0_9templates4cuda20normal_and_transformIN3c108BFloat16EfPNS_17CUDAGeneratorImplEZZZNS4_17log_normal_kernelIS9_EEvRNS_18TensorIteratorBaseEddT_ENKUlvE_clEvENKUlvE2_clEvEUlfE_EEvSC_T1_T2_EUlP24curandStatePhilox4_32_10E0_ZNS1_27distribution_nullary_kernelIS7_f6float4S9_SL_SG_EEvSC_SI_RKT3_T4_EUlifE_EEvlNS_15PhiloxCudaStateESH_SI_)
        /*0260*/ 	.word	0x00000037


	//----- nvinfo : EIATTR_FRAME_SIZE
	.align		4
.L_138:
        /*0264*/ 	.byte	0x04, 0x11
        /*0266*/ 	.short	(.L_140 - .L_139)
	.align		4
.L_139:
        /*0268*/ 	.word	index@($__internal_1_$__cuda_sm20_div_s64)
        /*026c*/ 	.word	0x00000000


	//----- nvinfo : EIATTR_FRAME_SIZE
	.align		4
.L_140:
        /*0270*/ 	.byte	0x04, 0x11
        /*0272*/ 	.short	(.L_142 - .L_141)
	.align		4
.L_141:
        /*0274*/ 	.word	index@(_ZN2at6native63_GLOBAL__N__11d61d08_30_DistributionLogNormalKernel_cu_e7567be543distribution_elementwise_grid_stride_kernelIfLi4EZNS0_9templates4cuda20normal_and_transformIN3c108BFloat16EfPNS_17CUDAGeneratorImplEZZZNS4_17log_normal_kernelIS9_EEvRNS_18TensorIteratorBaseEddT_ENKUlvE_clEvENKUlvE2_clEvEUlfE_EEvSC_T1_T2_EUlP24curandStatePhilox4_32_10E0_ZNS1_27distribution_nullary_kernelIS7_f6float4S9_SL_SG_EEvSC_SI_RKT3_T4_EUlifE_EEvlNS_15PhiloxCudaStateESH_SI_)
        /*0278*/ 	.word	0x00000000


	//----- nvinfo : EIATTR_REGCOUNT
	.align		4
.L_142:
        /*027c*/ 	.byte	0x04, 0x2f
        /*027e*/ 	.short	(.L_144 - .L_143)
	.align		4
.L_143:
        /*0280*/ 	.word	index@(_ZN2at6native63_GLOBAL__N__11d61d08_30_DistributionLogNormalKernel_cu_e7567be543distribution_elementwise_grid_stride_kernelIfLi4EZNS0_9templates4cuda20normal_and_transformIN3c108BFloat16EfPNS_17CUDAGeneratorImplEZZZNS4_17log_normal_kernelIS9_EEvRNS_18TensorIteratorBaseEddT_ENKUlvE_clEvENKUlvE2_clEvEUlfE_EEvSC_T1_T2_EUlP24curandStatePhilox4_32_10E0_ZNS1_27distribution_nullary_kernelIS7_f6float4S9_SL_SG_EEvSC_SI_RKT3_T4_EUlifE0_EEvlNS_15PhiloxCudaStateESH_SI_)
        /*0284*/ 	.word	0x00000038


	//----- nvinfo : EIATTR_FRAME_SIZE
	.align		4
.L_144:
        /*0288*/ 	.byte	0x04, 0x11
        /*028a*/ 	.short	(.L_146 - .L_145)
	.align		4
.L_145:
        /*028c*/ 	.word	index@($__internal_0_$__cuda_sm20_div_s64)
        /*0290*/ 	.word	0x00000000


	//----- nvinfo : EIATTR_FRAME_SIZE
	.align		4
.L_146:
        /*0294*/ 	.byte	0x04, 0x11
        /*0296*/ 	.short	(.L_148 - .L_147)
	.align		4
.L_147:
        /*0298*/ 	.word	index@(_ZN2at6native63_GLOBAL__N__11d61d08_30_DistributionLogNormalKernel_cu_e7567be543distribution_elementwise_grid_stride_kernelIfLi4EZNS0_9templates4cuda20normal_and_transformIN3c108BFloat16EfPNS_17CUDAGeneratorImplEZZZNS4_17log_normal_kernelIS9_EEvRNS_18TensorIteratorBaseEddT_ENKUlvE_clEvENKUlvE2_clEvEUlfE_EEvSC_T1_T2_EUlP24curandStatePhilox4_32_10E0_ZNS1_27distribution_nullary_kernelIS7_f6float4S9_SL_SG_EEvSC_SI_RKT3_T4_EUlifE0_EEvlNS_15PhiloxCudaStateESH_SI_)
        /*029c*/ 	.word	0x00000000


	//----- nvinfo : EIATTR_MIN_STACK_SIZE
	.align		4
.L_148:
        /*02a0*/ 	.byte	0x04, 0x12
        /*02a2*/ 	.short	(.L_150 - .L_149)
	.align		4
.L_149:
        /*02a4*/ 	.word	index@(_ZN2at6native63_GLOBAL__N__11d61d08_30_DistributionLogNormalKernel_cu_e7567be543distribution_elementwise_grid_stride_kernelIfLi4EZNS0_9templates4cuda20normal_and_transformIN3c108BFloat16EfPNS_17CUDAGeneratorImplEZZZNS4_17log_normal_kernelIS9_EEvRNS_18TensorIteratorBaseEddT_ENKUlvE_clEvENKUlvE2_clEvEUlfE_EEvSC_T1_T2_EUlP24curandStatePhilox4_32_10E0_ZNS1_27distribution_nullary_kernelIS7_f6float4S9_SL_SG_EEvSC_SI_RKT3_T4_EUlifE0_EEvlNS_15PhiloxCudaStateESH_SI_)
        /*02a8*/ 	.word	0x00000000


	//----- nvinfo : EIATTR_MIN_STACK_SIZE
	.align		4
.L_150:
        /*02ac*/ 	.byte	0x04, 0x12
        /*02ae*/ 	.short	(.L_152 - .L_151)
	.align		4
.L_151:
        /*02b0*/ 	.word	index@(_ZN2at6native63_GLOBAL__N__11d61d08_30_DistributionLogNormalKernel_cu_e7567be543distribution_elementwise_grid_stride_kernelIfLi4EZNS0_9templates4cuda20normal_and_transformIN3c108BFloat16EfPNS_17CUDAGeneratorImplEZZZNS4_17log_normal_kernelIS9_EEvRNS_18TensorIteratorBaseEddT_ENKUlvE_clEvENKUlvE2_clEvEUlfE_EEvSC_T1_T2_EUlP24curandStatePhilox4_32_10E0_ZNS1_27distribution_nullary_kernelIS7_f6float4S9_SL_SG_EEvSC_SI_RKT3_T4_EUlifE_EEvlNS_15PhiloxCudaStateESH_SI_)
        /*02b4*/ 	.word	0x00000000


	//----- nvinfo : EIATTR_MIN_STACK_SIZE
	.align		4
.L_152:
        /*02b8*/ 	.byte	0x04, 0x12
        /*02ba*/ 	.short	(.L_154 - .L_153)
	.align		4
.L_153:
        /*02bc*/ 	.word	index@(_ZN2at6native63_GLOBAL__N__11d61d08_30_DistributionLogNormalKernel_cu_e7567be543distribution_elementwise_grid_stride_kernelIfLi4EZNS0_9templates4cuda20normal_and_transformIN3c108BFloat16EfPNS_17CUDAGeneratorImplEZZZNS4_17log_normal_kernelIS9_EEvRNS_18TensorIteratorBaseEddT_ENKUlvE_clEvENKUlvE2_clEvEUlfE_EEvSC_T1_T2_EUlP24curandStatePhilox4_32_10E_ZNS1_27distribution_nullary_kernelIS7_f7double2S9_SL_SG_EEvSC_SI_RKT3_T4_EUlifE0_EEvlNS_15PhiloxCudaStateESH_SI_)
        /*02c0*/ 	.word	0x00000000


	//----- nvinfo : EIATTR_MIN_STACK_SIZE
	.align		4
.L_154:
        /*02c4*/ 	.byte	0x04, 0x12
        /*02c6*/ 	.short	(.L_156 - .L_155)
	.align		4
.L_155:
        /*02c8*/ 	.word	index@(_ZN2at6native63_GLOBAL__N__11d61d08_30_DistributionLogNormalKernel_cu_e7567be543distribution_elementwise_grid_stride_kernelIfLi4EZNS0_9templates4cuda20normal_and_transformIN3c108BFloat16EfPNS_17CUDAGeneratorImplEZZZNS4_17log_normal_kernelIS9_EEvRNS_18TensorIteratorBaseEddT_ENKUlvE_clEvENKUlvE2_clEvEUlfE_EEvSC_T1_T2_EUlP24curandStatePhilox4_32_10E_ZNS1_27distribution_nullary_kernelIS7_f7double2S9_SL_SG_EEvSC_SI_RKT3_T4_EUlifE_EEvlNS_15PhiloxCudaStateESH_SI_)
        /*02cc*/ 	.word	0x00000000


	//----- nvinfo : EIATTR_MIN_STACK_SIZE
	.align		4
.L_156:
        /*02d0*/ 	.byte	0x04, 0x12
        /*02d2*/ 	.short	(.L_158 - .L_157)
	.align		4
.L_157:
        /*02d4*/ 	.word	index@(_ZN2at6native63_GLOBAL__N__11d61d08_30_DistributionLogNormalKernel_cu_e7567be543distribution_elementwise_grid_stride_kernelIfLi4EZNS0_9templates4cuda20normal_and_transformIN3c104HalfEfPNS_17CUDAGeneratorImplEZZZNS4_17log_normal_kernelIS9_EEvRNS_18TensorIteratorBaseEddT_ENKUlvE_clEvENKUlvE1_clEvEUlfE_EEvSC_T1_T2_EUlP24curandStatePhilox4_32_10E0_ZNS1_27distribution_nullary_kernelIS7_f6float4S9_SL_SG_EEvSC_SI_RKT3_T4_EUlifE0_EEvlNS_15PhiloxCudaStateESH_SI_)
        /*02d8*/ 	.word	0x00000000


	//----- nvinfo : EIATTR_MIN_STACK_SIZE
	.align		4
.L_158:
        /*02dc*/ 	.byte	0x04, 0x12
        /*02de*/ 	.short	(.L_160 - .L_159)
	.align		4
.L_159:
        /*02e0*/ 	.word	index@(_ZN2at6native63_GLOBAL__N__11d61d08_30_DistributionLogNormalKernel_cu_e7567be543distribution_elementwise_grid_stride_kernelIfLi4EZNS0_9templates4cuda20normal_and_transformIN3c104HalfEfPNS_17CUDAGeneratorImplEZZZNS4_17log_normal_kernelIS9_EEvRNS_18TensorIteratorBaseEddT_ENKUlvE_clEvENKUlvE1_clEvEUlfE_EEvSC_T1_T2_EUlP24curandStatePhilox4_32_10E0_ZNS1_27distribution_nullary_kernelIS7_f6float4S9_SL_SG_EEvSC_SI_RKT3_T4_EUlifE_EEvlNS_15PhiloxCudaStateESH_SI_)
        /*02e4*/ 	.word	0x00000000


	//----- nvinfo : EIATTR_MIN_STACK_SIZE
	.align		4
.L_160:
        /*02e8*/ 	.byte	0x04, 0x12
        /*02ea*/ 	.short	(.L_162 - .L_161)
	.align		4
.L_161:
        /*02ec*/ 	.word	index@(_ZN2at6native63_GLOBAL__N__11d61d08_30_DistributionLogNormalKernel_cu_e7567be543distribution_elementwise_grid_stride_kernelIfLi4EZNS0_9templates4cuda20normal_and_transformIN3c104HalfEfPNS_17CUDAGeneratorImplEZZZNS4_17log_normal_kernelIS9_EEvRNS_18TensorIteratorBaseEddT_ENKUlvE_clEvENKUlvE1_clEvEUlfE_EEvSC_T1_T2_EUlP24curandStatePhilox4_32_10E_ZNS1_27distribution_nullary_kernelIS7_f7double2S9_SL_SG_EEvSC_SI_RKT3_T4_EUlifE0_EEvlNS_15PhiloxCudaStateESH_SI_)
        /*02f0*/ 	.word	0x00000000


	//----- nvinfo : EIATTR_MIN_STACK_SIZE
	.align		4
.L_162:
        /*02f4*/ 	.byte	0x04, 0x12
        /*02f6*/ 	.short	(.L_164 - .L_163)
	.align		4
.L_163:
        /*02f8*/ 	.word	index@(_ZN2at6native63_GLOBAL__N__11d61d08_30_DistributionLogNormalKernel_cu_e7567be543distribution_elementwise_grid_stride_kernelIfLi4EZNS0_9templates4cuda20normal_and_transformIN3c104HalfEfPNS_17CUDAGeneratorImplEZZZNS4_17log_normal_kernelIS9_EEvRNS_18TensorIteratorBaseEddT_ENKUlvE_clEvENKUlvE1_clEvEUlfE_EEvSC_T1_T2_EUlP24curandStatePhilox4_32_10E_ZNS1_27distribution_nullary_kernelIS7_f7double2S9_SL_SG_EEvSC_SI_RKT3_T4_EUlifE_EEvlNS_15PhiloxCudaStateESH_SI_)
        /*02fc*/ 	.word	0x00000000


	//----- nvinfo : EIATTR_MIN_STACK_SIZE
	.align		4
.L_164:
        /*0300*/ 	.byte	0x04, 0x12
        /*0302*/ 	.short	(.L_166 - .L_165)
	.align		4
.L_165:
        /*0304*/ 	.word	index@(_ZN2at6native63_GLOBAL__N__11d61d08_30_DistributionLogNormalKernel_cu_e7567be543distribution_elementwise_grid_stride_kernelIfLi4EZNS0_9templates4cuda20normal_and_transformIffPNS_17CUDAGeneratorImplEZZZNS4_17log_normal_kernelIS7_EEvRNS_18TensorIteratorBaseEddT_ENKUlvE_clEvENKUlvE0_clEvEUlfE_EEvSA_T1_T2_EUlP24curandStatePhilox4_32_10E0_ZNS1_27distribution_nullary_kernelIff6float4S7_SJ_SE_EEvSA_SG_RKT3_T4_EUlifE0_EEvlNS_15PhiloxCudaStateESF_SG_)
        /*0308*/ 	.word	0x00000000


	//----- nvinfo : EIATTR_MIN_STACK_SIZE
	.align		4
.L_166:
        /*030c*/ 	.byte	0x04, 0x12
        /*030e*/ 	.short	(.L_168 - .L_167)
	.align		4
.L_167:
        /*0310*/ 	.word	index@(_ZN2at6native63_GLOBAL__N__11d61d08_30_DistributionLogNormalKernel_cu_e7567be543distribution_elementwise_grid_stride_kernelIfLi4EZNS0_9templates4cuda20normal_and_transformIffPNS_17CUDAGeneratorImplEZZZNS4_17log_normal_kernelIS7_EEvRNS_18TensorIteratorBaseEddT_ENKUlvE_clEvENKUlvE0_clEvEUlfE_EEvSA_T1_T2_EUlP24curandStatePhilox4_32_10E0_ZNS1_27distribution_nullary_kernelIff6float4S7_SJ_SE_EEvSA_SG_RKT3_T4_EUlifE_EEvlNS_15PhiloxCudaStateESF_SG_)
        /*0314*/ 	.word	0x00000000


	//----- nvinfo : EIATTR_MIN_STACK_SIZE
	.align		4
.L_168:
        /*0318*/ 	.byte	0x04, 0x12
        /*031a*/ 	.short	(.L_170 - .L_169)
	.align		4
.L_169:
        /*031c*/ 	.word	index@(_ZN2at6native63_GLOBAL__N__11d61d08_30_DistributionLogNormalKernel_cu_e7567be543distribution_elementwise_grid_stride_kernelIfLi4EZNS0_9templates4cuda20normal_and_transformIffPNS_17CUDAGeneratorImplEZZZNS4_17log_normal_kernelIS7_EEvRNS_18TensorIteratorBaseEddT_ENKUlvE_clEvENKUlvE0_clEvEUlfE_EEvSA_T1_T2_EUlP24curandStatePhilox4_32_10E_ZNS1_27distribution_nullary_kernelIff7double2S7_SJ_SE_EEvSA_SG_RKT3_T4_EUlifE0_EEvlNS_15PhiloxCudaStateESF_SG_)
        /*0320*/ 	.word	0x00000000


	//----- nvinfo : EIATTR_MIN_STACK_SIZE
	.align		4
.L_170:
        /*0324*/ 	.byte	0x04, 0x12
        /*0326*/ 	.short	(.L_172 - .L_171)
	.align		4
.L_171:
        /*0328*/ 	.word	index@(_ZN2at6native63_GLOBAL__N__11d61d08_30_DistributionLogNormalKernel_cu_e7567be543distribution_elementwise_grid_stride_kernelIfLi4EZNS0_9templates4cuda20normal_and_transformIffPNS_17CUDAGeneratorImplEZZZNS4_17log_normal_kernelIS7_EEvRNS_18TensorIteratorBaseEddT_ENKUlvE_clEvENKUlvE0_clEvEUlfE_EEvSA_T1_T2_EUlP24curandStatePhilox4_32_10E_ZNS1_27distribution_nullary_kernelIff7double2S7_SJ_SE_EEvSA_SG_RKT3_T4_EUlifE_EEvlNS_15PhiloxCudaStateESF_SG_)
        /*032c*/ 	.word	0x00000000


	//----- nvinfo : EIATTR_MIN_STACK_SIZE
	.align		4
.L_172:
        /*0330*/ 	.byte	0x04, 0x12
        /*0332*/ 	.short	(.L_174 - .L_173)
	.align		4
.L_173:
        /*0334*/ 	.word	index@(_ZN2at6native63_GLOBAL__N__11d61d08_30_DistributionLogNormalKernel_cu_e7567be543distribution_elementwise_grid_stride_kernelIdLi2EZNS0_9templates4cuda20normal_and_transformIddPNS_17CUDAGeneratorImplEZZZNS4_17log_normal_kernelIS7_EEvRNS_18TensorIteratorBaseEddT_ENKUlvE_clEvENKUlvE_clEvEUldE_EEvSA_T1_T2_EUlP24curandStatePhilox4_32_10E0_ZNS1_27distribution_nullary_kernelIdd6float4S7_SJ_SE_EEvSA_SG_RKT3_T4_EUlidE0_EEvlNS_15PhiloxCudaStateESF_SG_)
        /*0338*/ 	.word	0x00000000


	//----- nvinfo : EIATTR_MIN_STACK_SIZE
	.align		4
.L_174:
        /*033c*/ 	.byte	0x04, 0x12
        /*033e*/ 	.short	(.L_176 - .L_175)
	.align		4
.L_175:
        /*0340*/ 	.word	index@(_ZN2at6native63_GLOBAL__N__11d61d08_30_DistributionLogNormalKernel_cu_e7567be543distribution_elementwise_grid_stride_kernelIdLi2EZNS0_9templates4cuda20normal_and_transformIddPNS_17CUDAGeneratorImplEZZZNS4_17log_normal_kernelIS7_EEvRNS_18TensorIteratorBaseEddT_ENKUlvE_clEvENKUlvE_clEvEUldE_EEvSA_T1_T2_EUlP24curandStatePhilox4_32_10E0_ZNS1_27distribution_nullary_kernelIdd6float4S7_SJ_SE_EEvSA_SG_RKT3_T4_EUlidE_EEvlNS_15PhiloxCudaStateESF_SG_)
        /*0344*/ 	.word	0x00000000


	//----- nvinfo : EIATTR_MIN_STACK_SIZE
	.align		4
.L_176:
        /*0348*/ 	.byte	0x04, 0x12
        /*034a*/ 	.short	(.L_178 - .L_177)
	.align		4
.L_177:
        /*034c*/ 	.word	index@(_ZN2at6native63_GLOBAL__N__11d61d08_30_DistributionLogNormalKernel_cu_e7567be543distribution_elementwise_grid_stride_kernelIdLi2EZNS0_9templates4cuda20normal_and_transformIddPNS_17CUDAGeneratorImplEZZZNS4_17log_normal_kernelIS7_EEvRNS_18TensorIteratorBaseEddT_ENKUlvE_clEvENKUlvE_clEvEUldE_EEvSA_T1_T2_EUlP24curandStatePhilox4_32_10E_ZNS1_27distribution_nullary_kernelIdd7double2S7_SJ_SE_EEvSA_SG_RKT3_T4_EUlidE0_EEvlNS_15PhiloxCudaStateESF_SG_)
        /*0350*/ 	.word	0x00000000


	//----- nvinfo : EIATTR_MIN_STACK_SIZE
	.align		4
.L_178:
        /*0354*/ 	.byte	0x04, 0x12
        /*0356*/ 	.short	(.L_180 - .L_179)
	.align		4
.L_179:
        /*0358*/ 	.word	index@(_ZN2at6native63_GLOBAL__N__11d61d08_30_DistributionLogNormalKernel_cu_e7567be543distribution_elementwise_grid_stride_kernelIdLi2EZNS0_9templates4cuda20normal_and_transformIddPNS_17CUDAGeneratorImplEZZZNS4_17log_normal_kernelIS7_EEvRNS_18TensorIteratorBaseEddT_ENKUlvE_clEvENKUlvE_clEvEUldE_EEvSA_T1_T2_EUlP24curandStatePhilox4_32_10E_ZNS1_27distribution_nullary_kernelIdd7double2S7_SJ_SE_EEvSA_SG_RKT3_T4_EUlidE_EEvlNS_15PhiloxCudaStateESF_SG_)
        /*035c*/ 	.word	0x00000000
.L_180:


//--------------------- .nv.compat                --------------------------
	.section	.nv.compat,"",@"SHT_CUDA_COMPAT_INFO"
	.align	4
        /*0000*/ 	.byte	0x02, 0x09, 0x01, 0x00, 0x02, 0x02, 0x01, 0x00, 0x02, 0x05, 0x05, 0x00, 0x03, 0x07, 0x01, 0x01
        /*0010*/ 	.byte	0x02, 0x03, 0x00, 0x00, 0x02, 0x06, 0x01, 0x00, 0x04, 0x0b, 0x08, 0x00, 0x00, 0x00, 0x00, 0x00
        /*0020*/ 	.byte	0x00, 0x00, 0x00, 0x00


//--------------------- .nv.info._ZN2at6native63_GLOBAL__N__11d61d08_30_DistributionLogNormalKernel_cu_e7567be543distribution_elementwise_grid_stride_kernelIfLi4EZNS0_9templates4cuda20normal_and_transformIN3c108BFloat16EfPNS_17CUDAGeneratorImplEZZZNS4_17log_normal_kernelIS9_EEvRNS_18TensorIteratorBaseEddT_ENKUlvE_clEvENKUlvE2_clEvEUlfE_EEvSC_T1_T2_EUlP24curandStatePhilox4_32_10E0_ZNS1_27distribution_nullary_kernelIS7_f6float4S9_SL_SG_EEvSC_SI_RKT3_T4_EUlifE0_EEvlNS_15PhiloxCudaStateESH_SI_ --------------------------
	.section	.nv.info._ZN2at6native63_GLOBAL__N__11d61d08_30_DistributionLogNormalKernel_cu_e7567be543distribution_elementwise_grid_stride_kernelIfLi4EZNS0_9templates4cuda20normal_and_transformIN3c108BFloat16EfPNS_17CUDAGeneratorImplEZZZNS4_17log_normal_kernelIS9_EEvRNS_18TensorIteratorBaseEddT_ENKUlvE_clEvENKUlvE2_clEvEUlfE_EEvSC_T1_T2_EUlP24curandStatePhilox4_32_10E0_ZNS1_27distribution_nullary_kernelIS7_f6float4S9_SL_SG_EEvSC_SI_RKT3_T4_EUlifE0_EEvlNS_15PhiloxCudaStateESH_SI_,"",@"SHT_CUDA_INFO"
	.sectionflags	@""
	.align	4


	//----- nvinfo : EIATTR_CUDA_API_VERSION
	.align		4
        /*0000*/ 	.byte	0x04, 0x37
        /*0002*/ 	.short	(.L_182 - .L_181)
.L_181:
        /*0004*/ 	.word	0x00000082


	//----- nvinfo : EIATTR_KPARAM_INFO
	.align		4
.L_182:
        /*0008*/ 	.byte	0x04, 0x17
        /*000a*/ 	.short	(.L_184 - .L_183)
.L_183:
        /*000c*/ 	.word	0x00000000
        /*0010*/ 	.short	0x0003
        /*0012*/ 	.short	0x0028
        /*0014*/ 	.byte	0x00, 0xf0, 0xa1, 0x06


	//----- nvinfo : EIATTR_KPARAM_INFO
	.align		4
.L_184:
        /*0018*/ 	.byte	0x04, 0x17
        /*001a*/ 	.short	(.L_186 - .L_185)
.L_185:
        /*001c*/ 	.word	0x00000000
        /*0020*/ 	.short	0x0002
        /*0022*/ 	.short	0x0020
        /*0024*/ 	.byte	0x00, 0xf0, 0x05, 0x00


	//----- nvinfo : EIATTR_KPARAM_INFO
	.align		4
.L_186:
        /*0028*/ 	.byte	0x04, 0x17
        /*002a*/ 	.short	(.L_188 - .L_187)
.L_187:
        /*002c*/ 	.word	0x00000000
        /*0030*/ 	.short	0x0001
        /*0032*/ 	.short	0x0008
        /*0034*/ 	.byte	0x00, 0xf0, 0x61, 0x00


	//----- nvinfo : EIATTR_KPARAM_INFO
	.align		4
.L_188:
        /*0038*/ 	.byte	0x04, 0x17
        /*003a*/ 	.short	(.L_190 - .L_189)
.L_189:
        /*003c*/ 	.word	0x00000000
        /*0040*/ 	.short	0x0000
        /*0042*/ 	.short	0x0000
        /*0044*/ 	.byte	0x00, 0xf0, 0x21, 0x00


	//----- nvinfo : EIATTR_SPARSE_MMA_MASK
	.align		4
.L_190:
        /*0048*/ 	.byte	0x03, 0x50
        /*004a*/ 	.short	0x0000


	//----- nvinfo : EIATTR_MAXREG_COUNT
	.align		4
        /*004c*/ 	.byte	0x03, 0x1b
        /*004e*/ 	.short	0x0040


	//----- nvinfo : EIATTR_NUM_BARRIERS
	.align		4
        /*0050*/ 	.byte	0x02, 0x4c
        /*0052*/ 	.byte	0x01
	.zero		1


	//----- nvinfo : EIATTR_MERCURY_ISA_VERSION
	.align		4
        /*0054*/ 	.byte	0x03, 0x5f
        /*0056*/ 	.short	0x0101


	//----- nvinfo : EIATTR_VRC_CTA_INIT_COUNT
	.align		4
        /*0058*/ 	.byte	0x02, 0x4a
	.zero		1
	.zero		1


	//----- nvinfo : EIATTR_EXIT_INSTR_OFFSETS
	.align		4
        /*005c*/ 	.byte	0x04, 0x1c
        /*005e*/ 	.short	(.L_192 - .L_191)


	//   ....[0]....
.L_191:
        /*0060*/ 	.word	0x000007b0


	//   ....[1]....
        /*0064*/ 	.word	0x00005330


	//----- nvinfo : EIATTR_MAX_THREADS
	.align		4
.L_192:
        /*0068*/ 	.byte	0x04, 0x05
        /*006a*/ 	.short	(.L_194 - .L_193)
.L_193:
        /*006c*/ 	.word	0x00000100
        /*0070*/ 	.word	0x00000001
        /*0074*/ 	.word	0x00000001


	//----- nvinfo : EIATTR_CRS_STACK_SIZE
	.align		4
.L_194:
        /*0078*/ 	.byte	0x04, 0x1e
        /*007a*/ 	.short	(.L_196 - .L_195)
.L_195:
        /*007c*/ 	.word	0x00000000


	//----- nvinfo : EIATTR_CBANK_PARAM_SIZE
	.align		4
.L_196:
        /*0080*/ 	.byte	0x03, 0x19
        /*0082*/ 	.short	0x01d0


	//----- nvinfo : EIATTR_PARAM_CBANK
	.align		4
        /*0084*/ 	.byte	0x04, 0x0a
        /*0086*/ 	.short	(.L_198 - .L_197)
	.align		4
.L_197:
        /*0088*/ 	.word	index@(.nv.constant0._ZN2at6native63_GLOBAL__N__11d61d08_30_DistributionLogNormalKernel_cu_e7567be543distribution_elementwise_grid_stride_kernelIfLi4EZNS0_9templates4cuda20normal_and_transformIN3c108BFloat16EfPNS_17CUDAGeneratorImplEZZZNS4_17log_normal_kernelIS9_EEvRNS_18TensorIteratorBaseEddT_ENKUlvE_clEvENKUlvE2_clEvEUlfE_EEvSC_T1_T2_EUlP24curandStatePhilox4_32_10E0_ZNS1_27distribution_nullary_kernelIS7_f6float4S9_SL_SG_EEvSC_SI_RKT3_T4_EUlifE0_EEvlNS_15PhiloxCudaStateESH_SI_)
        /*008c*/ 	.short	0x0380
        /*008e*/ 	.short	0x01d0


	//----- nvinfo : EIATTR_SW_WAR
	.align		4
.L_198:
        /*0090*/ 	.byte	0x04, 0x36
        /*0092*/ 	.short	(.L_200 - .L_199)
.L_199:
        /*0094*/ 	.word	0x00000008
.L_200:


//--------------------- .nv.info._ZN2at6native63_GLOBAL__N__11d61d08_30_DistributionLogNormalKernel_cu_e7567be543distribution_elementwise_grid_stride_kernelIfLi4EZNS0_9templates4cuda20normal_and_transformIN3c108BFloat16EfPNS_17CUDAGeneratorImplEZZZNS4_17log_normal_kernelIS9_EEvRNS_18TensorIteratorBaseEddT_ENKUlvE_clEvENKUlvE2_clEvEUlfE_EEvSC_T1_T2_EUlP24curandStatePhilox4_32_10E0_ZNS1_27distribution_nullary_kernelIS7_f6float4S9_SL_SG_EEvSC_SI_RKT3_T4_EUlifE_EEvlNS_15PhiloxCudaStateESH_SI_ --------------------------
	.section	.nv.info._ZN2at6native63_GLOBAL__N__11d61d08_30_DistributionLogNormalKernel_cu_e7567be543distribution_elementwise_grid_stride_kernelIfLi4EZNS0_9templates4cuda20normal_and_transformIN3c108BFloat16EfPNS_17CUDAGeneratorImplEZZZNS4_17log_normal_kernelIS9_EEvRNS_18TensorIteratorBaseEddT_ENKUlvE_clEvENKUlvE2_clEvEUlfE_EEvSC_T1_T2_EUlP24curandStatePhilox4_32_10E0_ZNS1_27distribution_nullary_kernelIS7_f6float4S9_SL_SG_EEvSC_SI_RKT3_T4_EUlifE_EEvlNS_15PhiloxCudaStateESH_SI_,"",@"SHT_CUDA_INFO"
	.sectionflags	@""
	.align	4


	//----- nvinfo : EIATTR_CUDA_API_VERSION
	.align		4
        /*0000*/ 	.byte	0x04, 0x37
        /*0002*/ 	.short	(.L_202 - .L_201)
.L_201:
        /*0004*/ 	.word	0x00000082


	//----- nvinfo : EIATTR_KPARAM_INFO
	.align		4
.L_202:
        /*0008*/ 	.byte	0x04, 0x17
        /*000a*/ 	.short	(.L_204 - .L_203)
.L_203:
        /*000c*/ 	.word	0x00000000
        /*0010*/ 	.short	0x0003
        /*0012*/ 	.short	0x0028
        /*0014*/ 	.byte	0x00, 0xf0, 0x61, 0x00


	//----- nvinfo : EIATTR_KPARAM_INFO
	.align		4
.L_204:
        /*0018*/ 	.byte	0x04, 0x17
        /*001a*/ 	.short	(.L_206 - .L_205)
.L_205:
        /*001c*/ 	.word	0x00000000
        /*0020*/ 	.short	0x0002
        /*0022*/ 	.short	0x0020
        /*0024*/ 	.byte	0x00, 0xf0, 0x05, 0x00


	//----- nvinfo : EIATTR_KPARAM_INFO
	.align		4
.L_206:
        /*0028*/ 	.byte	0x04, 0x17
        /*002a*/ 	.short	(.L_208 - .L_207)
.L_207:
        /*002c*/ 	.word	0x00000000
        /*0030*/ 	.short	0x0001
        /*0032*/ 	.short	0x0008
        /*0034*/ 	.byte	0x00, 0xf0, 0x61, 0x00


	//----- nvinfo : EIATTR_KPARAM_INFO
	.align		4
.L_208:
        /*0038*/ 	.byte	0x04, 0x17
        /*003a*/ 	.short	(.L_210 - .L_209)
.L_209:
        /*003c*/ 	.word	0x00000000
        /*0040*/ 	.short	0x0000
        /*0042*/ 	.short	0x0000
        /*0044*/ 	.byte	0x00, 0xf0, 0x21, 0x00


	//----- nvinfo : EIATTR_SPARSE_MMA_MASK
	.align		4
.L_210:
        /*0048*/ 	.byte	0x03, 0x50
        /*004a*/ 	.short	0x0000


	//----- nvinfo : EIATTR_MAXREG_COUNT
	.align		4
        /*004c*/ 	.byte	0x03, 0x1b
        /*004e*/ 	.short	0x0040


	//----- nvinfo : EIATTR_NUM_BARRIERS
	.align		4
        /*0050*/ 	.byte	0x02, 0x4c
        /*0052*/ 	.byte	0x01
	.zero		1


	//----- nvinfo : EIATTR_MERCURY_ISA_VERSION
	.align		4
        /*0054*/ 	.byte	0x03, 0x5f
        /*0056*/ 	.short	0x0101


	//----- nvinfo : EIATTR_VRC_CTA_INIT_COUNT
	.align		4
        /*0058*/ 	.byte	0x02, 0x4a
	.zero		1
	.zero		1


	//----- nvinfo : EIATTR_EXIT_INSTR_OFFSETS
	.align		4
        /*005c*/ 	.byte	0x04, 0x1c
        /*005e*/ 	.short	(.L_212 - .L_211)


	//   ....[0]....
.L_211:
        /*0060*/ 	.word	0x000007d0


	//   ....[1]....
        /*0064*/ 	.word	0x00001300


	//----- nvinfo : EIATTR_MAX_THREADS
	.align		4
.L_212:
        /*0068*/ 	.byte	0x04, 0x05
        /*006a*/ 	.short	(.L_214 - .L_213)
.L_213:
        /*006c*/ 	.word	0x00000100
        /*0070*/ 	.word	0x00000001
        /*0074*/ 	.word	0x00000001


	//----- nvinfo : EIATTR_CRS_STACK_SIZE
	.align		4
.L_214:
        /*0078*/ 	.byte	0x04, 0x1e
        /*007a*/ 	.short	(.L_216 - .L_215)
.L_215:
        /*007c*/ 	.word	0x00000000


	//----- nvinfo : EIATTR_CBANK_PARAM_SIZE
	.align		4
.L_216:
        /*0080*/ 	.byte	0x03, 0x19
        /*0082*/ 	.short	0x0040


	//----- nvinfo : EIATTR_PARAM_CBANK
	.align		4
        /*0084*/ 	.byte	0x04, 0x0a
        /*0086*/ 	.short	(.L_218 - .L_217)
	.align		4
.L_217:
        /*0088*/ 	.word	index@(.nv.constant0._ZN2at6native63_GLOBAL__N__11d61d08_30_DistributionLogNormalKernel_cu_e7567be543distribution_elementwise_grid_stride_kernelIfLi4EZNS0_9templates4cuda20normal_and_transformIN3c108BFloat16EfPNS_17CUDAGeneratorImplEZZZNS4_17log_normal_kernelIS9_EEvRNS_18TensorIteratorBaseEddT_ENKUlvE_clEvENKUlvE2_clEvEUlfE_EEvSC_T1_T2_EUlP24curandStatePhilox4_32_10E0_ZNS1_27distribution_nullary_kernelIS7_f6float4S9_SL_SG_EEvSC_SI_RKT3_T4_EUlifE_EEvlNS_15PhiloxCudaStateESH_SI_)
        /*008c*/ 	.short	0x0380
        /*008e*/ 	.short	0x0040


	//----- nvinfo : EIATTR_SW_WAR
	.align		4
.L_218:
        /*0090*/ 	.byte	0x04, 0x36
        /*0092*/ 	.short	(.L_220 - .L_219)
.L_219:
        /*0094*/ 	.word	0x00000008
.L_220:


//--------------------- .nv.info._ZN2at6native63_GLOBAL__N__11d61d08_30_DistributionLogNormalKernel_cu_e7567be543distribution_elementwise_grid_stride_kernelIfLi4EZNS0_9templates4cuda20normal_and_transformIN3c108BFloat16EfPNS_17CUDAGeneratorImplEZZZNS4_17log_normal_kernelIS9_EEvRNS_18TensorIteratorBaseEddT_ENKUlvE_clEvENKUlvE2_clEvEUlfE_EEvSC_T1_T2_EUlP24curandStatePhilox4_32_10E_ZNS1_27distribution_nullary_kernelIS7_f7double2S9_SL_SG_EEvSC_SI_RKT3_T4_EUlifE0_EEvlNS_15PhiloxCudaStateESH_SI_ --------------------------
	.section	.nv.info._ZN2at6native63_GLOBAL__N__11d61d08_30_DistributionLogNormalKernel_cu_e7567be543distribution_elementwise_grid_stride_kernelIfLi4EZNS0_9templates4cuda20normal_and_transformIN3c108BFloat16EfPNS_17CUDAGeneratorImplEZZZNS4_17log_normal_kernelIS9_EEvRNS_18TensorIteratorBaseEddT_ENKUlvE_clEvENKUlvE2_clEvEUlfE_EEvSC_T1_T2_EUlP24curandStatePhilox4_32_10E_ZNS1_27distribution_nullary_kernelIS7_f7double2S9_SL_SG_EEvSC_SI_RKT3_T4_EUlifE0_EEvlNS_15PhiloxCudaStateESH_SI_,"",@"SHT_CUDA_INFO"
	.sectionflags	@""
	.align	4


	//----- nvinfo : EIATTR_CUDA_API_VERSION
	.align		4
        /*0000*/ 	.byte	0x04, 0x37
        /*0002*/ 	.short	(.L_222 - .L_221)
.L_221:
        /*0004*/ 	.word	0x00000082


	//----- nvinfo : EIATTR_KPARAM_INFO
	.align		4
.L_222:
        /*0008*/ 	.byte	0x04, 0x17
        /*000a*/ 	.short	(.L_224 - .L_223)
.L_223:
        /*000c*/ 	.word	0x00000000
        /*0010*/ 	.short	0x0003
        /*0012*/ 	.short	0x0028
        /*0014*/ 	.byte	0x00, 0xf0, 0xa1, 0x06


	//----- nvinfo : EIATTR_KPARAM_INFO
	.align		4
.L_224:
        /*0018*/ 	.byte	0x04, 0x17
        /*001a*/ 	.short	(.L_226 - .L_225)
.L_225:
        /*001c*/ 	.word	0x00000000
        /*0020*/ 	.short	0x0002
        /*0022*/ 	.short	0x0020
        /*0024*/ 	.byte	0x00, 0xf0, 0x05, 0x00


	//----- nvinfo : EIATTR_KPARAM_INFO
	.align		4
.L_226:
        /*0028*/ 	.byte	0x04, 0x17
        /*002a*/ 	.short	(.L_228 - .L_227)
.L_227:
        /*002c*/ 	.word	0x00000000
        /*0030*/ 	.short	0x0001
        /*0032*/ 	.short	0x0008
        /*0034*/ 	.byte	0x00, 0xf0, 0x61, 0x00


	//----- nvinfo : EIATTR_KPARAM_INFO
	.align		4
.L_228:
        /*0038*/ 	.byte	0x04, 0x17
        /*003a*/ 	.short	(.L_230 - .L_229)
.L_229:
        /*003c*/ 	.word	0x00000000
        /*0040*/ 	.short	0x0000
        /*0042*/ 	.short	0x0000
        /*0044*/ 	.byte	0x00, 0xf0, 0x21, 0x00


	//----- nvinfo : EIATTR_SPARSE_MMA_MASK
	.align		4
.L_230:
        /*0048*/ 	.byte	0x03, 0x50
        /*004a*/ 	.short	0x0000


	//----- nvinfo : EIATTR_MAXREG_COUNT
	.align		4
        /*004c*/ 	.byte	0x03, 0x1b
        /*004e*/ 	.short	0x0040


	//----- nvinfo : EIATTR_NUM_BARRIERS
	.align		4
        /*0050*/ 	.byte	0x02, 0x4c
        /*0052*/ 	.byte	0x01
	.zero		1


	//----- nvinfo : EIATTR_MERCURY_ISA_VERSION
	.align		4
        /*0054*/ 	.byte	0x03, 0x5f
        /*0056*/ 	.short	0x0101


	//----- nvinfo : EIATTR_VRC_CTA_INIT_COUNT
	.align		4
        /*0058*/ 	.byte	0x02, 0x4a
	.zero		1
	.zero		1


	//----- nvinfo : EIATTR_EXIT_INSTR_OFFSETS
	.align		4
        /*005c*/ 	.byte	0x04, 0x1c
        /*005e*/ 	.short	(.L_232 - .L_231)


	//   ....[0]....
.L_231:
        /*0060*/ 	.word	0x000007c0


	//   ....[1]....
        /*0064*/ 	.word	0x00006f70


	//----- nvinfo : EIATTR_MAX_THREADS
	.align		4
.L_232:
        /*0068*/ 	.byte	0x04, 0x05
        /*006a*/ 	.short	(.L_234 - .L_233)
.L_233:
        /*006c*/ 	.word	0x00000100
        /*0070*/ 	.word	0x00000001
        /*0074*/ 	.word	0x00000001


	//----- nvinfo : EIATTR_CRS_STACK_SIZE
	.align		4
.L_234:
        /*0078*/ 	.byte	0x04, 0x1e
        /*007a*/ 	.short	(.L_236 - .L_235)
.L_235:
        /*007c*/ 	.word	0x00000000


	//----- nvinfo : EIATTR_CBANK_PARAM_SIZE
	.align		4
.L_236:
        /*0080*/ 	.byte	0x03, 0x19
        /*0082*/ 	.short	0x01d0


	//----- nvinfo : EIATTR_PARAM_CBANK
	.align		4
        /*0084*/ 	.byte	0x04, 0x0a
        /*0086*/ 	.short	(.L_238 - .L_237)
	.align		4
.L_237:
        /*0088*/ 	.word	index@(.nv.constant0._ZN2at6native63_GLOBAL__N__11d61d08_30_DistributionLogNormalKernel_cu_e7567be543distribution_elementwise_grid_stride_kernelIfLi4EZNS0_9templates4cuda20normal_and_transformIN3c108BFloat16EfPNS_17CUDAGeneratorImplEZZZNS4_17log_normal_kernelIS9_EEvRNS_18TensorIteratorBaseEddT_ENKUlvE_clEvENKUlvE2_clEvEUlfE_EEvSC_T1_T2_EUlP24curandStatePhilox4_32_10E_ZNS1_27distribution_nullary_kernelIS7_f7double2S9_SL_SG_EEvSC_SI_RKT3_T4_EUlifE0_EEvlNS_15PhiloxCudaStateESH_SI_)
        /*008c*/ 	.short	0x0380
        /*008e*/ 	.short	0x01d0


	//----- nvinfo : EIATTR_SW_WAR
	.align		4
.L_238:
        /*0090*/ 	.byte	0x04, 0x36
        /*0092*/ 	.short	(.L_240 - .L_239)
.L_239:
        /*0094*/ 	.word	0x00000008
.L_240:


//--------------------- .nv.info._ZN2at6native63_GLOBAL__N__11d61d08_30_DistributionLogNormalKernel_cu_e7567be543distribution_elementwise_grid_stride_kernelIfLi4EZNS0_9templates4cuda20normal_and_transformIN3c108BFloat16EfPNS_17CUDAGeneratorImplEZZZNS4_17log_normal_kernelIS9_EEvRNS_18TensorIteratorBaseEddT_ENKUlvE_clEvENKUlvE2_clEvEUlfE_EEvSC_T1_T2_EUlP24curandStatePhilox4_32_10E_ZNS1_27distribution_nullary_kernelIS7_f7double2S9_SL_SG_EEvSC_SI_RKT3_T4_EUlifE_EEvlNS_15PhiloxCudaStateESH_SI_ --------------------------
	.section	.nv.info._ZN2at6native63_GLOBAL__N__11d61d08_30_DistributionLogNormalKernel_cu_e7567be543distribution_elementwise_grid_stride_kernelIfLi4EZNS0_9templates4cuda20normal_and_transformIN3c108BFloat16EfPNS_17CUDAGeneratorImplEZZZNS4_17log_normal_kernelIS9_EEvRNS_18TensorIteratorBaseEddT_ENKUlvE_clEvENKUlvE2_clEvEUlfE_EEvSC_T1_T2_EUlP24curandStatePhilox4_32_10E_ZNS1_27distribution_nullary_kernelIS7_f7double2S9_SL_SG_EEvSC_SI_RKT3_T4_EUlifE_EEvlNS_15PhiloxCudaStateESH_SI_,"",@"SHT_CUDA_INFO"
	.sectionflags	@""
	.align	4


	//----- nvinfo : EIATTR_CUDA_API_VERSION
	.align		4
        /*0000*/ 	.byte	0x04, 0x37
        /*0002*/ 	.short	(.L_242 - .L_241)
.L_241:
        /*0004*/ 	.word	0x00000082


	//----- nvinfo : EIATTR_KPARAM_INFO
	.align		4
.L_242:
        /*0008*/ 	.byte	0x04, 0x17
        /*000a*/ 	.short	(.L_244 - .L_243)
.L_243:
        /*000c*/ 	.word	0x00000000
        /*0010*/ 	.short	0x0003
        /*0012*/ 	.short	0x0028
        /*0014*/ 	.byte	0x00, 0xf0, 0x61, 0x00


	//----- nvinfo : EIATTR_KPARAM_INFO
	.align		4
.L_244:
        /*0018*/ 	.byte	0x04, 0x17
        /*001a*/ 	.short	(.L_246 - .L_245)
.L_245:
        /*001c*/ 	.word	0x00000000
        /*0020*/ 	.short	0x0002
        /*0022*/ 	.short	0x0020
        /*0024*/ 	.byte	0x00, 0xf0, 0x05, 0x00


	//----- nvinfo : EIATTR_KPARAM_INFO
	.align		4
.L_246:
        /*0028*/ 	.byte	0x04, 0x17
        /*002a*/ 	.short	(.L_248 - .L_247)
.L_247:
        /*002c*/ 	.word	0x00000000
        /*0030*/ 	.short	0x0001
        /*0032*/ 	.short	0x0008
        /*0034*/ 	.byte	0x00, 0xf0, 0x61, 0x00


	//----- nvinfo : EIATTR_KPARAM_INFO
	.align		4
.L_248:
        /*0038*/ 	.byte	0x04, 0x17
        /*003a*/ 	.short	(.L_250 - .L_249)
.L_249:
        /*003c*/ 	.word	0x00000000
        /*0040*/ 	.short	0x0000
        /*0042*/ 	.short	0x0000
        /*0044*/ 	.byte	0x00, 0xf0, 0x21, 0x00


	//----- nvinfo : EIATTR_SPARSE_MMA_MASK
	.align		4
.L_250:
        /*0048*/ 	.byte	0x03, 0x50
        /*004a*/ 	.short	0x0000


	//----- nvinfo : EIATTR_MAXREG_COUNT
	.align		4
        /*004c*/ 	.byte	0x03, 0x1b
        /*004e*/ 	.short	0x0040


	//----- nvinfo : EIATTR_NUM_BARRIERS
	.align		4
        /*0050*/ 	.byte	0x02, 0x4c
        /*0052*/ 	.byte	0x01
	.zero		1


	//----- nvinfo : EIATTR_MERCURY_ISA_VERSION
	.align		4
        /*0054*/ 	.byte	0x03, 0x5f
        /*0056*/ 	.short	0x0101


	//----- nvinfo : EIATTR_VRC_CTA_INIT_COUNT
	.align		4
        /*0058*/ 	.byte	0x02, 0x4a
	.zero		1
	.zero		1


	//----- nvinfo : EIATTR_EXIT_INSTR_OFFSETS
	.align		4
        /*005c*/ 	.byte	0x04, 0x1c
        /*005e*/ 	.short	(.L_252 - .L_251)


	//   ....[0]....
.L_251:
        /*0060*/ 	.word	0x000007d0


	//   ....[1]....
        /*0064*/ 	.word	0x00002d90


	//----- nvinfo : EIATTR_MAX_THREADS
	.align		4
.L_252:
        /*0068*/ 	.byte	0x04, 0x05
        /*006a*/ 	.short	(.L_254 - .L_253)
.L_253:
        /*006c*/ 	.word	0x00000100
        /*0070*/ 	.word	0x00000001
        /*0074*/ 	.word	0x00000001


	//----- nvinfo : EIATTR_CRS_STACK_SIZE
	.align		4
.L_254:
        /*0078*/ 	.byte	0x04, 0x1e
        /*007a*/ 	.short	(.L_256 - .L_255)
.L_255:
        /*007c*/ 	.word	0x00000000


	//----- nvinfo : EIATTR_CBANK_PARAM_SIZE
	.align		4
.L_256:
        /*0080*/ 	.byte	0x03, 0x19
        /*0082*/ 	.short	0x0040


	//----- nvinfo : EIATTR_PARAM_CBANK
	.align		4
        /*0084*/ 	.byte	0x04, 0x0a
        /*0086*/ 	.short	(.L_258 - .L_257)
	.align		4
.L_257:
        /*0088*/ 	.word	index@(.nv.constant0._ZN2at6native63_GLOBAL__N__11d61d08_30_DistributionLogNormalKernel_cu_e7567be543distribution_elementwise_grid_stride_kernelIfLi4EZNS0_9templates4cuda20normal_and_transformIN3c108BFloat16EfPNS_17CUDAGeneratorImplEZZZNS4_17log_normal_kernelIS9_EEvRNS_18TensorIteratorBaseEddT_ENKUlvE_clEvENKUlvE2_clEvEUlfE_EEvSC_T1_T2_EUlP24curandStatePhilox4_32_10E_ZNS1_27distribution_nullary_kernelIS7_f7double2S9_SL_SG_EEvSC_SI_RKT3_T4_EUlifE_EEvlNS_15PhiloxCudaStateESH_SI_)
        /*008c*/ 	.short	0x0380
        /*008e*/ 	.short	0x0040


	//----- nvinfo : EIATTR_SW_WAR
	.align		4
.L_258:
        /*0090*/ 	.byte	0x04, 0x36
        /*0092*/ 	.short	(.L_260 - .L_259)
.L_259:
        /*0094*/ 	.word	0x00000008
.L_260:


//--------------------- .nv.info._ZN2at6native63_GLOBAL__N__11d61d08_30_DistributionLogNormalKernel_cu_e7567be543distribution_elementwise_grid_stride_kernelIfLi4EZNS0_9templates4cuda20normal_and_transformIN3c104HalfEfPNS_17CUDAGeneratorImplEZZZNS4_17log_normal_kernelIS9_EEvRNS_18TensorIteratorBaseEddT_ENKUlvE_clEvENKUlvE1_clEvEUlfE_EEvSC_T1_T2_EUlP24curandStatePhilox4_32_10E0_ZNS1_27distribution_nullary_kernelIS7_f6float4S9_SL_SG_EEvSC_SI_RKT3_T4_EUlifE0_EEvlNS_15PhiloxCudaStateESH_SI_ --------------------------
	.section	.nv.info._ZN2at6native63_GLOBAL__N__11d61d08_30_DistributionLogNormalKernel_cu_e7567be543distribution_elementwise_grid_stride_kernelIfLi4EZNS0_9templates4cuda20normal_and_transformIN3c104HalfEfPNS_17CUDAGeneratorImplEZZZNS4_17log_normal_kernelIS9_EEvRNS_18TensorIteratorBaseEddT_ENKUlvE_clEvENKUlvE1_clEvEUlfE_EEvSC_T1_T2_EUlP24curandStatePhilox4_32_10E0_ZNS1_27distribution_nullary_kernelIS7_f6float4S9_SL_SG_EEvSC_SI_RKT3_T4_EUlifE0_EEvlNS_15PhiloxCudaStateESH_SI_,"",@"SHT_CUDA_INFO"
	.sectionflags	@""
	.align	4


	//----- nvinfo : EIATTR_CUDA_API_VERSION
	.align		4
        /*0000*/ 	.byte	0x04, 0x37
        /*0002*/ 	.short	(.L_262 - .L_261)
.L_261:
        /*0004*/ 	.word	0x00000082


	//----- nvinfo : EIATTR_KPARAM_INFO
	.align		4
.L_262:
        /*0008*/ 	.byte	0x04, 0x17
        /*000a*/ 	.short	(.L_264 - .L_263)
.L_263:
        /*000c*/ 	.word	0x00000000
        /*0010*/ 	.short	0x0003
        /*0012*/ 	.short	0x0028
        /*0014*/ 	.byte	0x00, 0xf0, 0xa1, 0x06


	//----- nvinfo : EIATTR_KPARAM_INFO
	.align		4
.L_264:
        /*0018*/ 	.byte	0x04, 0x17
        /*001a*/ 	.short	(.L_266 - .L_265)
.L_265:
        /*001c*/ 	.word	0x00000000
        /*0020*/ 	.short	0x0002
        /*0022*/ 	.short	0x0020
        /*0024*/ 	.byte	0x00, 0xf0, 0x05, 0x00


	//----- nvinfo : EIATTR_KPARAM_INFO
	.align		4
.L_266:
        /*0028*/ 	.byte	0x04, 0x17
        /*002a*/ 	.short	(.L_268 - .L_267)
.L_267:
        /*002c*/ 	.word	0x00000000
        /*0030*/ 	.short	0x0001
        /*0032*/ 	.short	0x0008
        /*0034*/ 	.byte	0x00, 0xf0, 0x61, 0x00


	//----- nvinfo : EIATTR_KPARAM_INFO
	.align		4
.L_268:
        /*0038*/ 	.byte	0x04, 0x17
        /*003a*/ 	.short	(.L_270 - .L_269)
.L_269:
        /*003c*/ 	.word	0x00000000
        /*0040*/ 	.short	0x0000
        /*0042*/ 	.short	0x0000
        /*0044*/ 	.byte	0x00, 0xf0, 0x21, 0x00


	//----- nvinfo : EIATTR_SPARSE_MMA_MASK
	.align		4
.L_270:
        /*0048*/ 	.byte	0x03, 0x50
        /*004a*/ 	.short	0x0000


	//----- nvinfo : EIATTR_MAXREG_COUNT
	.align		4
        /*004c*/ 	.byte	0x03, 0x1b
        /*004e*/ 	.short	0x0040


	//----- nvinfo : EIATTR_NUM_BARRIERS
	.align		4
        /*0050*/ 	.byte	0x02, 0x4c
        /*0052*/ 	.byte	0x01
	.zero		1


	//----- nvinfo : EIATTR_MERCURY_ISA_VERSION
	.align		4
        /*0054*/ 	.byte	0x03, 0x5f
        /*0056*/ 	.short	0x0101


	//----- nvinfo : EIATTR_VRC_CTA_INIT_COUNT
	.align		4
        /*0058*/ 	.byte	0x02, 0x4a
	.zero		1
	.zero		1


	//----- nvinfo : EIATTR_EXIT_INSTR_OFFSETS
	.align		4
        /*005c*/ 	.byte	0x04, 0x1c
        /*005e*/ 	.short	(.L_272 - .L_271)


	//   ....[0]....
.L_271:
        /*0060*/ 	.word	0x000007b0


	//   ....[1]....
        /*0064*/ 	.word	0x00005330


	//----- nvinfo : EIATTR_MAX_THREADS
	.align		4
.L_272:
        /*0068*/ 	.byte	0x04, 0x05
        /*006a*/ 	.short	(.L_274 - .L_273)
.L_273:
        /*006c*/ 	.word	0x00000100
        /*0070*/ 	.word	0x00000001
        /*0074*/ 	.word	0x00000001


	//----- nvinfo : EIATTR_CRS_STACK_SIZE
	.align		4
.L_274:
        /*0078*/ 	.byte	0x04, 0x1e
        /*007a*/ 	.short	(.L_276 - .L_275)
.L_275:
        /*007c*/ 	.word	0x00000000


	//----- nvinfo : EIATTR_CBANK_PARAM_SIZE
	.align		4
.L_276:
        /*0080*/ 	.byte	0x03, 0x19
        /*0082*/ 	.short	0x01d0


	//----- nvinfo : EIATTR_PARAM_CBANK
	.align		4
        /*0084*/ 	.byte	0x04, 0x0a
        /*0086*/ 	.short	(.L_278 - .L_277)
	.align		4
.L_277:
        /*0088*/ 	.word	index@(.nv.constant0._ZN2at6native63_GLOBAL__N__11d61d08_30_DistributionLogNormalKernel_cu_e7567be543distribution_elementwise_grid_stride_kernelIfLi4EZNS0_9templates4cuda20normal_and_transformIN3c104HalfEfPNS_17CUDAGeneratorImplEZZZNS4_17log_normal_kernelIS9_EEvRNS_18TensorIteratorBaseEddT_ENKUlvE_clEvENKUlvE1_clEvEUlfE_EEvSC_T1_T2_EUlP24curandStatePhilox4_32_10E0_ZNS1_27distribution_nullary_kernelIS7_f6float4S9_SL_SG_EEvSC_SI_RKT3_T4_EUlifE0_EEvlNS_15PhiloxCudaStateESH_SI_)
        /*008c*/ 	.short	0x0380
        /*008e*/ 	.short	0x01d0


	//----- nvinfo : EIATTR_SW_WAR
	.align		4
.L_278:
        /*0090*/ 	.byte	0x04, 0x36
        /*0092*/ 	.short	(.L_280 - .L_279)
.L_279:
        /*0094*/ 	.word	0x00000008
.L_280:


//--------------------- .nv.info._ZN2at6native63_GLOBAL__N__11d61d08_30_DistributionLogNormalKernel_cu_e7567be543distribution_elementwise_grid_stride_kernelIfLi4EZNS0_9templates4cuda20normal_and_transformIN3c104HalfEfPNS_17CUDAGeneratorImplEZZZNS4_17log_normal_kernelIS9_EEvRNS_18TensorIteratorBaseEddT_ENKUlvE_clEvENKUlvE1_clEvEUlfE_EEvSC_T1_T2_EUlP24curandStatePhilox4_32_10E0_ZNS1_27distribution_nullary_kernelIS7_f6float4S9_SL_SG_EEvSC_SI_RKT3_T4_EUlifE_EEvlNS_15PhiloxCudaStateESH_SI_ --------------------------
	.section	.nv.info._ZN2at6native63_GLOBAL__N__11d61d08_30_DistributionLogNormalKernel_cu_e7567be543distribution_elementwise_grid_stride_kernelIfLi4EZNS0_9templates4cuda20normal_and_transformIN3c104HalfEfPNS_17CUDAGeneratorImplEZZZNS4_17log_normal_kernelIS9_EEvRNS_18TensorIteratorBaseEddT_ENKUlvE_clEvENKUlvE1_clEvEUlfE_EEvSC_T1_T2_EUlP24curandStatePhilox4_32_10E0_ZNS1_27distribution_nullary_kernelIS7_f6float4S9_SL_SG_EEvSC_SI_RKT3_T4_EUlifE_EEvlNS_15PhiloxCudaStateESH_SI_,"",@"SHT_CUDA_INFO"
	.sectionflags	@""
	.align	4


	//----- nvinfo : EIATTR_CUDA_API_VERSION
	.align		4
        /*0000*/ 	.byte	0x04, 0x37
        /*0002*/ 	.short	(.L_282 - .L_281)
.L_281:
        /*0004*/ 	.word	0x00000082


	//----- nvinfo : EIATTR_KPARAM_INFO
	.align		4
.L_282:
        /*0008*/ 	.byte	0x04, 0x17
        /*000a*/ 	.short	(.L_284 - .L_283)
.L_283:
        /*000c*/ 	.word	0x00000000
        /*0010*/ 	.short	0x0003
        /*0012*/ 	.short	0x0028
        /*0014*/ 	.byte	0x00, 0xf0, 0x61, 0x00


	//----- nvinfo : EIATTR_KPARAM_INFO
	.align		4
.L_284:
        /*0018*/ 	.byte	0x04, 0x17
        /*001a*/ 	.short	(.L_286 - .L_285)
.L_285:
        /*001c*/ 	.word	0x00000000
        /*0020*/ 	.short	0x0002
        /*0022*/ 	.short	0x0020
        /*0024*/ 	.byte	0x00, 0xf0, 0x05, 0x00


	//----- nvinfo : EIATTR_KPARAM_INFO
	.align		4
.L_286:
        /*0028*/ 	.byte	0x04, 0x17
        /*002a*/ 	.short	(.L_288 - .L_287)
.L_287:
        /*002c*/ 	.word	0x00000000
        /*0030*/ 	.short	0x0001
        /*0032*/ 	.short	0x0008
        /*0034*/ 	.byte	0x00, 0xf0, 0x61, 0x00


	//----- nvinfo : EIATTR_KPARAM_INFO
	.align		4
.L_288:
        /*0038*/ 	.byte	0x04, 0x17
        /*003a*/ 	.short	(.L_290 - .L_289)
.L_289:
        /*003c*/ 	.word	0x00000000
        /*0040*/ 	.short	0x0000
        /*0042*/ 	.short	0x0000
        /*0044*/ 	.byte	0x00, 0xf0, 0x21, 0x00


	//----- nvinfo : EIATTR_SPARSE_MMA_MASK
	.align		4
.L_290:
        /*0048*/ 	.byte	0x03, 0x50
        /*004a*/ 	.short	0x0000


	//----- nvinfo : EIATTR_MAXREG_COUNT
	.align		4
        /*004c*/ 	.byte	0x03, 0x1b
        /*004e*/ 	.short	0x0040


	//----- nvinfo : EIATTR_NUM_BARRIERS
	.align		4
        /*0050*/ 	.byte	0x02, 0x4c
        /*0052*/ 	.byte	0x01
	.zero		1


	//----- nvinfo : EIATTR_MERCURY_ISA_VERSION
	.align		4
        /*0054*/ 	.byte	0x03, 0x5f
        /*0056*/ 	.short	0x0101


	//----- nvinfo : EIATTR_VRC_CTA_INIT_COUNT
	.align		4
        /*0058*/ 	.byte	0x02, 0x4a
	.zero		1
	.zero		1


	//----- nvinfo : EIATTR_EXIT_INSTR_OFFSETS
	.align		4
        /*005c*/ 	.byte	0x04, 0x1c
        /*005e*/ 	.short	(.L_292 - .L_291)


	//   ....[0]....
.L_291:
        /*0060*/ 	.word	0x000007d0


	//   ....[1]....
        /*0064*/ 	.word	0x00001300


	//----- nvinfo : EIATTR_MAX_THREADS
	.align		4
.L_292:
        /*0068*/ 	.byte	0x04, 0x05
        /*006a*/ 	.short	(.L_294 - .L_293)
.L_293:
        /*006c*/ 	.word	0x00000100
        /*0070*/ 	.word	0x00000001
        /*0074*/ 	.word	0x00000001


	//----- nvinfo : EIATTR_CRS_STACK_SIZE
	.align		4
.L_294:
        /*0078*/ 	.byte	0x04, 0x1e
        /*007a*/ 	.short	(.L_296 - .L_295)
.L_295:
        /*007c*/ 	.word	0x00000000


	//----- nvinfo : EIATTR_CBANK_PARAM_SIZE
	.align		4
.L_296:
        /*0080*/ 	.byte	0x03, 0x19
        /*0082*/ 	.short	0x0040


	//----- nvinfo : EIATTR_PARAM_CBANK
	.align		4
        /*0084*/ 	.byte	0x04, 0x0a
        /*0086*/ 	.short	(.L_298 - .L_297)
	.align		4
.L_297:
        /*0088*/ 	.word	index@(.nv.constant0._ZN2at6native63_GLOBAL__N__11d61d08_30_DistributionLogNormalKernel_cu_e7567be543distribution_elementwise_grid_stride_kernelIfLi4EZNS0_9templates4cuda20normal_and_transformIN3c104HalfEfPNS_17CUDAGeneratorImplEZZZNS4_17log_normal_kernelIS9_EEvRNS_18TensorIteratorBaseEddT_ENKUlvE_clEvENKUlvE1_clEvEUlfE_EEvSC_T1_T2_EUlP24curandStatePhilox4_32_10E0_ZNS1_27distribution_nullary_kernelIS7_f6float4S9_SL_SG_EEvSC_SI_RKT3_T4_EUlifE_EEvlNS_15PhiloxCudaStateESH_SI_)
        /*008c*/ 	.short	0x0380
        /*008e*/ 	.short	0x0040


	//----- nvinfo : EIATTR_SW_WAR
	.align		4
.L_298:
        /*0090*/ 	.byte	0x04, 0x36
        /*0092*/ 	.short	(.L_300 - .L_299)
.L_299:
        /*0094*/ 	.word	0x00000008
.L_300:


//--------------------- .nv.info._ZN2at6native63_GLOBAL__N__11d61d08_30_DistributionLogNormalKernel_cu_e7567be543distribution_elementwise_grid_stride_kernelIfLi4EZNS0_9templates4cuda20normal_and_transformIN3c104HalfEfPNS_17CUDAGeneratorImplEZZZNS4_17log_normal_kernelIS9_EEvRNS_18TensorIteratorBaseEddT_ENKUlvE_clEvENKUlvE1_clEvEUlfE_EEvSC_T1_T2_EUlP24curandStatePhilox4_32_10E_ZNS1_27distribution_nullary_kernelIS7_f7double2S9_SL_SG_EEvSC_SI_RKT3_T4_EUlifE0_EEvlNS_15PhiloxCudaStateESH_SI_ --------------------------
	.section	.nv.info._ZN2at6native63_GLOBAL__N__11d61d08_30_DistributionLogNormalKernel_cu_e7567be543distribution_elementwise_grid_stride_kernelIfLi4EZNS0_9templates4cuda20normal_and_transformIN3c104HalfEfPNS_17CUDAGeneratorImplEZZZNS4_17log_normal_kernelIS9_EEvRNS_18TensorIteratorBaseEddT_ENKUlvE_clEvENKUlvE1_clEvEUlfE_EEvSC_T1_T2_EUlP24curandStatePhilox4_32_10E_ZNS1_27distribution_nullary_kernelIS7_f7double2S9_SL_SG_EEvSC_SI_RKT3_T4_EUlifE0_EEvlNS_15PhiloxCudaStateESH_SI_,"",@"SHT_CUDA_INFO"
	.sectionflags	@""
	.align	4


	//----- nvinfo : EIATTR_CUDA_API_VERSION
	.align		4
        /*0000*/ 	.byte	0x04, 0x37
        /*0002*/ 	.short	(.L_302 - .L_301)
.L_301:
        /*0004*/ 	.word	0x00000082


	//----- nvinfo : EIATTR_KPARAM_INFO
	.align		4
.L_302:
        /*0008*/ 	.byte	0x04, 0x17
        /*000a*/ 	.short	(.L_304 - .L_303)
.L_303:
        /*000c*/ 	.word	0x00000000
        /*0010*/ 	.short	0x0003
        /*0012*/ 	.short	0x0028
        /*0014*/ 	.byte	0x00, 0xf0, 0xa1, 0x06


	//----- nvinfo : EIATTR_KPARAM_INFO
	.align		4
.L_304:
        /*0018*/ 	.byte	0x04, 0x17
        /*001a*/ 	.short	(.L_306 - .L_305)
.L_305:
        /*001c*/ 	.word	0x00000000
        /*0020*/ 	.short	0x0002
        /*0022*/ 	.short	0x0020
        /*0024*/ 	.byte	0x00, 0xf0, 0x05, 0x00


	//----- nvinfo : EIATTR_KPARAM_INFO
	.align		4
.L_306:
        /*0028*/ 	.byte	0x04, 0x17
        /*002a*/ 	.short	(.L_308 - .L_307)
.L_307:
        /*002c*/ 	.word	0x00000000
        /*0030*/ 	.short	0x0001
        /*0032*/ 	.short	0x0008
        /*0034*/ 	.byte	0x00, 0xf0, 0x61, 0x00


	//----- nvinfo : EIATTR_KPARAM_INFO
	.align		4
.L_308:
        /*0038*/ 	.byte	0x04, 0x17
        /*003a*/ 	.short	(.L_310 - .L_309)
.L_309:
        /*003c*/ 	.word	0x00000000
        /*0040*/ 	.short	0x0000
        /*0042*/ 	.short	0x0000
        /*0044*/ 	.byte	0x00, 0xf0, 0x21, 0x00


	//----- nvinfo : EIATTR_SPARSE_MMA_MASK
	.align		4
.L_310:
        /*0048*/ 	.byte	0x03, 0x50
        /*004a*/ 	.short	0x0000


	//----- nvinfo : EIATTR_MAXREG_COUNT
	.align		4
        /*004c*/ 	.byte	0x03, 0x1b
        /*004e*/ 	.short	0x0040


	//----- nvinfo : EIATTR_NUM_BARRIERS
	.align		4
        /*0050*/ 	.byte	0x02, 0x4c
        /*0052*/ 	.byte	0x01
	.zero		1


	//----- nvinfo : EIATTR_MERCURY_ISA_VERSION
	.align		4
        /*0054*/ 	.byte	0x03, 0x5f
        /*0056*/ 	.short	0x0101


	//----- nvinfo : EIATTR_VRC_CTA_INIT_COUNT
	.align		4
        /*0058*/ 	.byte	0x02, 0x4a
	.zero		1
	.zero		1


	//----- nvinfo : EIATTR_EXIT_INSTR_OFFSETS
	.align		4
        /*005c*/ 	.byte	0x04, 0x1c
        /*005e*/ 	.short	(.L_312 - .L_311)


	//   ....[0]....
.L_311:
        /*0060*/ 	.word	0x000007c0


	//   ....[1]....
        /*0064*/ 	.word	0x00006f70


	//----- nvinfo : EIATTR_MAX_THREADS
	.align		4
.L_312:
        /*0068*/ 	.byte	0x04, 0x05
        /*006a*/ 	.short	(.L_314 - .L_313)
.L_313:
        /*006c*/ 	.word	0x00000100
        /*0070*/ 	.word	0x00000001
        /*0074*/ 	.word	0x00000001


	//----- nvinfo : EIATTR_CRS_STACK_SIZE
	.align		4
.L_314:
        /*0078*/ 	.byte	0x04, 0x1e
        /*007a*/ 	.short	(.L_316 - .L_315)
.L_315:
        /*007c*/ 	.word	0x00000000


	//----- nvinfo : EIATTR_CBANK_PARAM_SIZE
	.align		4
.L_316:
        /*0080*/ 	.byte	0x03, 0x19
        /*0082*/ 	.short	0x01d0


	//----- nvinfo : EIATTR_PARAM_CBANK
	.align		4
        /*0084*/ 	.byte	0x04, 0x0a
        /*0086*/ 	.short	(.L_318 - .L_317)
	.align		4
.L_317:
        /*0088*/ 	.word	index@(.nv.constant0._ZN2at6native63_GLOBAL__N__11d61d08_30_DistributionLogNormalKernel_cu_e7567be543distribution_elementwise_grid_stride_kernelIfLi4EZNS0_9templates4cuda20normal_and_transformIN3c104HalfEfPNS_17CUDAGeneratorImplEZZZNS4_17log_normal_kernelIS9_EEvRNS_18TensorIteratorBaseEddT_ENKUlvE_clEvENKUlvE1_clEvEUlfE_EEvSC_T1_T2_EUlP24curandStatePhilox4_32_10E_ZNS1_27distribution_nullary_kernelIS7_f7double2S9_SL_SG_EEvSC_SI_RKT3_T4_EUlifE0_EEvlNS_15PhiloxCudaStateESH_SI_)
        /*008c*/ 	.short	0x0380
        /*008e*/ 	.short	0x01d0


	//----- nvinfo : EIATTR_SW_WAR
	.align		4
.L_318:
        /*0090*/ 	.byte	0x04, 0x36
        /*0092*/ 	.short	(.L_320 - .L_319)
.L_319:
        /*0094*/ 	.word	0x00000008
.L_320:


//--------------------- .nv.info._ZN2at6native63_GLOBAL__N__11d61d08_30_DistributionLogNormalKernel_cu_e7567be543distribution_elementwise_grid_stride_kernelIfLi4EZNS0_9templates4cuda20normal_and_transformIN3c104HalfEfPNS_17CUDAGeneratorImplEZZZNS4_17log_normal_kernelIS9_EEvRNS_18TensorIteratorBaseEddT_ENKUlvE_clEvENKUlvE1_clEvEUlfE_EEvSC_T1_T2_EUlP24curandStatePhilox4_32_10E_ZNS1_27distribution_nullary_kernelIS7_f7double2S9_SL_SG_EEvSC_SI_RKT3_T4_EUlifE_EEvlNS_15PhiloxCudaStateESH_SI_ --------------------------
	.section	.nv.info._ZN2at6native63_GLOBAL__N__11d61d08_30_DistributionLogNormalKernel_cu_e7567be543distribution_elementwise_grid_stride_kernelIfLi4EZNS0_9templates4cuda20normal_and_transformIN3c104HalfEfPNS_17CUDAGeneratorImplEZZZNS4_17log_normal_kernelIS9_EEvRNS_18TensorIteratorBaseEddT_ENKUlvE_clEvENKUlvE1_clEvEUlfE_EEvSC_T1_T2_EUlP24curandStatePhilox4_32_10E_ZNS1_27distribution_nullary_kernelIS7_f7double2S9_SL_SG_EEvSC_SI_RKT3_T4_EUlifE_EEvlNS_15PhiloxCudaStateESH_SI_,"",@"SHT_CUDA_INFO"
	.sectionflags	@""
	.align	4


	//----- nvinfo : EIATTR_CUDA_API_VERSION
	.align		4
        /*0000*/ 	.byte	0x04, 0x37
        /*0002*/ 	.short	(.L_322 - .L_321)
.L_321:
        /*0004*/ 	.word	0x00000082


	//----- nvinfo : EIATTR_KPARAM_INFO
	.align		4
.L_322:
        /*0008*/ 	.byte	0x04, 0x17
        /*000a*/ 	.short	(.L_324 - .L_323)
.L_323:
        /*000c*/ 	.word	0x00000000
        /*0010*/ 	.short	0x0003
        /*0012*/ 	.short	0x0028
        /*0014*/ 	.byte	0x00, 0xf0, 0x61, 0x00


	//----- nvinfo : EIATTR_KPARAM_INFO
	.align		4
.L_324:
        /*0018*/ 	.byte	0x04, 0x17
        /*001a*/ 	.short	(.L_326 - .L_325)
.L_325:
        /*001c*/ 	.word	0x00000000
        /*0020*/ 	.short	0x0002
        /*0022*/ 	.short	0x0020
        /*0024*/ 	.byte	0x00, 0xf0, 0x05, 0x00


	//----- nvinfo : EIATTR_KPARAM_INFO
	.align		4
.L_326:
        /*0028*/ 	.byte	0x04, 0x17
        /*002a*/ 	.short	(.L_328 - .L_327)
.L_327:
        /*002c*/ 	.word	0x00000000
        /*0030*/ 	.short	0x0001
        /*0032*/ 	.short	0x0008
        /*0034*/ 	.byte	0x00, 0xf0, 0x61, 0x00


	//----- nvinfo : EIATTR_KPARAM_INFO
	.align		4
.L_328:
        /*0038*/ 	.byte	0x04, 0x17
        /*003a*/ 	.short	(.L_330 - .L_329)
.L_329:
        /*003c*/ 	.word	0x00000000
        /*0040*/ 	.short	0x0000
        /*0042*/ 	.short	0x0000
        /*0044*/ 	.byte	0x00, 0xf0, 0x21, 0x00


	//----- nvinfo : EIATTR_SPARSE_MMA_MASK
	.align		4
.L_330:
        /*0048*/ 	.byte	0x03, 0x50
        /*004a*/ 	.short	0x0000


	//----- nvinfo : EIATTR_MAXREG_COUNT
	.align		4
        /*004c*/ 	.byte	0x03, 0x1b
        /*004e*/ 	.short	0x0040


	//----- nvinfo : EIATTR_NUM_BARRIERS
	.align		4
        /*0050*/ 	.byte	0x02, 0x4c
        /*0052*/ 	.byte	0x01
	.zero		1


	//----- nvinfo : EIATTR_MERCURY_ISA_VERSION
	.align		4
        /*0054*/ 	.byte	0x03, 0x5f
        /*0056*/ 	.short	0x0101


	//----- nvinfo : EIATTR_VRC_CTA_INIT_COUNT
	.align		4
        /*0058*/ 	.byte	0x02, 0x4a
	.zero		1
	.zero		1


	//----- nvinfo : EIATTR_EXIT_INSTR_OFFSETS
	.align		4
        /*005c*/ 	.byte	0x04, 0x1c
        /*005e*/ 	.short	(.L_332 - .L_331)


	//   ....[0]....
.L_331:
        /*0060*/ 	.word	0x000007d0


	//   ....[1]....
        /*0064*/ 	.word	0x00002d90


	//----- nvinfo : EIATTR_MAX_THREADS
	.align		4
.L_332:
        /*0068*/ 	.byte	0x04, 0x05
        /*006a*/ 	.short	(.L_334 - .L_333)
.L_333:
        /*006c*/ 	.word	0x00000100
        /*0070*/ 	.word	0x00000001
        /*0074*/ 	.word	0x00000001


	//----- nvinfo : EIATTR_CRS_STACK_SIZE
	.align		4
.L_334:
        /*0078*/ 	.byte	0x04, 0x1e
        /*007a*/ 	.short	(.L_336 - .L_335)
.L_335:
        /*007c*/ 	.word	0x00000000


	//----- nvinfo : EIATTR_CBANK_PARAM_SIZE
	.align		4
.L_336:
        /*0080*/ 	.byte	0x03, 0x19
        /*0082*/ 	.short	0x0040


	//----- nvinfo : EIATTR_PARAM_CBANK
	.align		4
        /*0084*/ 	.byte	0x04, 0x0a
        /*0086*/ 	.short	(.L_338 - .L_337)
	.align		4
.L_337:
        /*0088*/ 	.word	index@(.nv.constant0._ZN2at6native63_GLOBAL__N__11d61d08_30_DistributionLogNormalKernel_cu_e7567be543distribution_elementwise_grid_stride_kernelIfLi4EZNS0_9templates4cuda20normal_and_transformIN3c104HalfEfPNS_17CUDAGeneratorImplEZZZNS4_17log_normal_kernelIS9_EEvRNS_18TensorIteratorBaseEddT_ENKUlvE_clEvENKUlvE1_clEvEUlfE_EEvSC_T1_T2_EUlP24curandStatePhilox4_32_10E_ZNS1_27distribution_nullary_kernelIS7_f7double2S9_SL_SG_EEvSC_SI_RKT3_T4_EUlifE_EEvlNS_15PhiloxCudaStateESH_SI_)
        /*008c*/ 	.short	0x0380
        /*008e*/ 	.short	0x0040


	//----- nvinfo : EIATTR_SW_WAR
	.align		4
.L_338:
        /*0090*/ 	.byte	0x04, 0x36
        /*0092*/ 	.short	(.L_340 - .L_339)
.L_339:
        /*0094*/ 	.word	0x00000008
.L_340:


//--------------------- .nv.info._ZN2at6native63_GLOBAL__N__11d61d08_30_DistributionLogNormalKernel_cu_e7567be543distribution_elementwise_grid_stride_kernelIfLi4EZNS0_9templates4cuda20normal_and_transformIffPNS_17CUDAGeneratorImplEZZZNS4_17log_normal_kernelIS7_EEvRNS_18TensorIteratorBaseEddT_ENKUlvE_clEvENKUlvE0_clEvEUlfE_EEvSA_T1_T2_EUlP24curandStatePhilox4_32_10E0_ZNS1_27distribution_nullary_kernelIff6float4S7_SJ_SE_EEvSA_SG_RKT3_T4_EUlifE0_EEvlNS_15PhiloxCudaStateESF_SG_ --------------------------
	.section	.nv.info._ZN2at6native63_GLOBAL__N__11d61d08_30_DistributionLogNormalKernel_cu_e7567be543distribution_elementwise_grid_stride_kernelIfLi4EZNS0_9templates4cuda20normal_and_transformIffPNS_17CUDAGeneratorImplEZZZNS4_17log_normal_kernelIS7_EEvRNS_18TensorIteratorBaseEddT_ENKUlvE_clEvENKUlvE0_clEvEUlfE_EEvSA_T1_T2_EUlP24curandStatePhilox4_32_10E0_ZNS1_27distribution_nullary_kernelIff6float4S7_SJ_SE_EEvSA_SG_RKT3_T4_EUlifE0_EEvlNS_15PhiloxCudaStateESF_SG_,"",@"SHT_CUDA_INFO"
	.sectionflags	@""
	.align	4


	//----- nvinfo : EIATTR_CUDA_API_VERSION
	.align		4
        /*0000*/ 	.byte	0x04, 0x37
        /*0002*/ 	.short	(.L_342 - .L_341)
.L_341:
        /*0004*/ 	.word	0x00000082


	//----- nvinfo : EIATTR_KPARAM_INFO
	.align		4
.L_342:
        /*0008*/ 	.byte	0x04, 0x17
        /*000a*/ 	.short	(.L_344 - .L_343)
.L_343:
        /*000c*/ 	.word	0x00000000
        /*0010*/ 	.short	0x0003
        /*0012*/ 	.short	0x0028
        /*0014*/ 	.byte	0x00, 0xf0, 0xa1, 0x06


	//----- nvinfo : EIATTR_KPARAM_INFO
	.align		4
.L_344:
        /*0018*/ 	.byte	0x04, 0x17
        /*001a*/ 	.short	(.L_346 - .L_345)
.L_345:
        /*001c*/ 	.word	0x00000000
        /*0020*/ 	.short	0x0002
        /*0022*/ 	.short	0x0020
        /*0024*/ 	.byte	0x00, 0xf0, 0x05, 0x00


	//----- nvinfo : EIATTR_KPARAM_INFO
	.align		4
.L_346:
        /*0028*/ 	.byte	0x04, 0x17
        /*002a*/ 	.short	(.L_348 - .L_347)
.L_347:
        /*002c*/ 	.word	0x00000000
        /*0030*/ 	.short	0x0001
        /*0032*/ 	.short	0x0008
        /*0034*/ 	.byte	0x00, 0xf0, 0x61, 0x00


	//----- nvinfo : EIATTR_KPARAM_INFO
	.align		4
.L_348:
        /*0038*/ 	.byte	0x04, 0x17
        /*003a*/ 	.short	(.L_350 - .L_349)
.L_349:
        /*003c*/ 	.word	0x00000000
        /*0040*/ 	.short	0x0000
        /*0042*/ 	.short	0x0000
        /*0044*/ 	.byte	0x00, 0xf0, 0x21, 0x00


	//----- nvinfo : EIATTR_SPARSE_MMA_MASK
	.align		4
.L_350:
        /*0048*/ 	.byte	0x03, 0x50
        /*004a*/ 	.short	0x0000


	//----- nvinfo : EIATTR_MAXREG_COUNT
	.align		4
        /*004c*/ 	.byte	0x03, 0x1b
        /*004e*/ 	.short	0x0040


	//----- nvinfo : EIATTR_NUM_BARRIERS
	.align		4
        /*0050*/ 	.byte	0x02, 0x4c
        /*0052*/ 	.byte	0x01
	.zero		1


	//----- nvinfo : EIATTR_MERCURY_ISA_VERSION
	.align		4
        /*0054*/ 	.byte	0x03, 0x5f
        /*0056*/ 	.short	0x0101


	//----- nvinfo : EIATTR_VRC_CTA_INIT_COUNT
	.align		4
        /*0058*/ 	.byte	0x02, 0x4a
	.zero		1
	.zero		1


	//----- nvinfo : EIATTR_EXIT_INSTR_OFFSETS
	.align		4
        /*005c*/ 	.byte	0x04, 0x1c
        /*005e*/ 	.short	(.L_352 - .L_351)


	//   ....[0]....
.L_351:
        /*0060*/ 	.word	0x000007b0


	//   ....[1]....
        /*0064*/ 	.word	0x000052b0


	//----- nvinfo : EIATTR_MAX_THREADS
	.align		4
.L_352:
        /*0068*/ 	.byte	0x04, 0x05
        /*006a*/ 	.short	(.L_354 - .L_353)
.L_353:
        /*006c*/ 	.word	0x00000100
        /*0070*/ 	.word	0x00000001
        /*0074*/ 	.word	0x00000001


	//----- nvinfo : EIATTR_CRS_STACK_SIZE
	.align		4
.L_354:
        /*0078*/ 	.byte	0x04, 0x1e
        /*007a*/ 	.short	(.L_356 - .L_355)
.L_355:
        /*007c*/ 	.word	0x00000000


	//----- nvinfo : EIATTR_CBANK_PARAM_SIZE
	.align		4
.L_356:
        /*0080*/ 	.byte	0x03, 0x19
        /*0082*/ 	.short	0x01d0


	//----- nvinfo : EIATTR_PARAM_CBANK
	.align		4
        /*0084*/ 	.byte	0x04, 0x0a
        /*0086*/ 	.short	(.L_358 - .L_357)
	.align		4
.L_357:
        /*0088*/ 	.word	index@(.nv.constant0._ZN2at6native63_GLOBAL__N__11d61d08_30_DistributionLogNormalKernel_cu_e7567be543distribution_elementwise_grid_stride_kernelIfLi4EZNS0_9templates4cuda20normal_and_transformIffPNS_17CUDAGeneratorImplEZZZNS4_17log_normal_kernelIS7_EEvRNS_18TensorIteratorBaseEddT_ENKUlvE_clEvENKUlvE0_clEvEUlfE_EEvSA_T1_T2_EUlP24curandStatePhilox4_32_10E0_ZNS1_27distribution_nullary_kernelIff6float4S7_SJ_SE_EEvSA_SG_RKT3_T4_EUlifE0_EEvlNS_15PhiloxCudaStateESF_SG_)
        /*008c*/ 	.short	0x0380
        /*008e*/ 	.short	0x01d0


	//----- nvinfo : EIATTR_SW_WAR
	.align		4
.L_358:
        /*0090*/ 	.byte	0x04, 0x36
        /*0092*/ 	.short	(.L_360 - .L_359)
.L_359:
        /*0094*/ 	.word	0x00000008
.L_360:


//--------------------- .nv.info._ZN2at6native63_GLOBAL__N__11d61d08_30_DistributionLogNormalKernel_cu_e7567be543distribution_elementwise_grid_stride_kernelIfLi4EZNS0_9templates4cuda20normal_and_transformIffPNS_17CUDAGeneratorImplEZZZNS4_17log_normal_kernelIS7_EEvRNS_18TensorIteratorBaseEddT_ENKUlvE_clEvENKUlvE0_clEvEUlfE_EEvSA_T1_T2_EUlP24curandStatePhilox4_32_10E0_ZNS1_27distribution_nullary_kernelIff6float4S7_SJ_SE_EEvSA_SG_RKT3_T4_EUlifE_EEvlNS_15PhiloxCudaStateESF_SG_ --------------------------
	.section	.nv.info._ZN2at6native63_GLOBAL__N__11d61d08_30_DistributionLogNormalKernel_cu_e7567be543distribution_elementwise_grid_stride_kernelIfLi4EZNS0_9templates4cuda20normal_and_transformIffPNS_17CUDAGeneratorImplEZZZNS4_17log_normal_kernelIS7_EEvRNS_18TensorIteratorBaseEddT_ENKUlvE_clEvENKUlvE0_clEvEUlfE_EEvSA_T1_T2_EUlP24curandStatePhilox4_32_10E0_ZNS1_27distribution_nullary_kernelIff6float4S7_SJ_SE_EEvSA_SG_RKT3_T4_EUlifE_EEvlNS_15PhiloxCudaStateESF_SG_,"",@"SHT_CUDA_INFO"
	.sectionflags	@""
	.align	4


	//----- nvinfo : EIATTR_CUDA_API_VERSION
	.align		4
        /*0000*/ 	.byte	0x04, 0x37
        /*0002*/ 	.short	(.L_362 - .L_361)
.L_361:
        /*0004*/ 	.word	0x00000082


	//----- nvinfo : EIATTR_KPARAM_INFO
	.align		4
.L_362:
        /*0008*/ 	.byte	0x04, 0x17
        /*000a*/ 	.short	(.L_364 - .L_363)
.L_363:
        /*000c*/ 	.word	0x00000000
        /*0010*/ 	.short	0x0003
        /*0012*/ 	.short	0x0028
        /*0014*/ 	.byte	0x00, 0xf0, 0x61, 0x00


	//----- nvinfo : EIATTR_KPARAM_INFO
	.align		4
.L_364:
        /*0018*/ 	.byte	0x04, 0x17
        /*001a*/ 	.short	(.L_366 - .L_365)
.L_365:
        /*001c*/ 	.word	0x00000000
        /*0020*/ 	.short	0x0002
        /*0022*/ 	.short	0x0020
        /*0024*/ 	.byte	0x00, 0xf0, 0x05, 0x00


	//----- nvinfo : EIATTR_KPARAM_INFO
	.align		4
.L_366:
        /*0028*/ 	.byte	0x04, 0x17
        /*002a*/ 	.short	(.L_368 - .L_367)
.L_367:
        /*002c*/ 	.word	0x00000000
        /*0030*/ 	.short	0x0001
        /*0032*/ 	.short	0x0008
        /*0034*/ 	.byte	0x00, 0xf0, 0x61, 0x00


	//----- nvinfo : EIATTR_KPARAM_INFO
	.align		4
.L_368:
        /*0038*/ 	.byte	0x04, 0x17
        /*003a*/ 	.short	(.L_370 - .L_369)
.L_369:
        /*003c*/ 	.word	0x00000000
        /*0040*/ 	.short	0x0000
        /*0042*/ 	.short	0x0000
        /*0044*/ 	.byte	0x00, 0xf0, 0x21, 0x00


	//----- nvinfo : EIATTR_SPARSE_MMA_MASK
	.align		4
.L_370:
        /*0048*/ 	.byte	0x03, 0x50
        /*004a*/ 	.short	0x0000


	//----- nvinfo : EIATTR_MAXREG_COUNT
	.align		4
        /*004c*/ 	.byte	0x03, 0x1b
        /*004e*/ 	.short	0x0040


	//----- nvinfo : EIATTR_NUM_BARRIERS
	.align		4
        /*0050*/ 	.byte	0x02, 0x4c
        /*0052*/ 	.byte	0x01
	.zero		1


	//----- nvinfo : EIATTR_MERCURY_ISA_VERSION
	.align		4
        /*0054*/ 	.byte	0x03, 0x5f
        /*0056*/ 	.short	0x0101


	//----- nvinfo : EIATTR_VRC_CTA_INIT_COUNT
	.align		4
        /*0058*/ 	.byte	0x02, 0x4a
	.zero		1
	.zero		1


	//----- nvinfo : EIATTR_EXIT_INSTR_OFFSETS
	.align		4
        /*005c*/ 	.byte	0x04, 0x1c
        /*005e*/ 	.short	(.L_372 - .L_371)


	//   ....[0]....
.L_371:
        /*0060*/ 	.word	0x000007d0


	//   ....[1]....
        /*0064*/ 	.word	0x000012c0


	//----- nvinfo : EIATTR_MAX_THREADS
	.align		4
.L_372:
        /*0068*/ 	.byte	0x04, 0x05
        /*006a*/ 	.short	(.L_374 - .L_373)
.L_373:
        /*006c*/ 	.word	0x00000100
        /*0070*/ 	.word	0x00000001
        /*0074*/ 	.word	0x00000001


	//----- nvinfo : EIATTR_CRS_STACK_SIZE
	.align		4
.L_374:
        /*0078*/ 	.byte	0x04, 0x1e
        /*007a*/ 	.short	(.L_376 - .L_375)
.L_375:
        /*007c*/ 	.word	0x00000000


	//----- nvinfo : EIATTR_CBANK_PARAM_SIZE
	.align		4
.L_376:
        /*0080*/ 	.byte	0x03, 0x19
        /*0082*/ 	.short	0x0040


	//----- nvinfo : EIATTR_PARAM_CBANK
	.align		4
        /*0084*/ 	.byte	0x04, 0x0a
        /*0086*/ 	.short	(.L_378 - .L_377)
	.align		4
.L_377:
        /*0088*/ 	.word	index@(.nv.constant0._ZN2at6native63_GLOBAL__N__11d61d08_30_DistributionLogNormalKernel_cu_e7567be543distribution_elementwise_grid_stride_kernelIfLi4EZNS0_9templates4cuda20normal_and_transformIffPNS_17CUDAGeneratorImplEZZZNS4_17log_normal_kernelIS7_EEvRNS_18TensorIteratorBaseEddT_ENKUlvE_clEvENKUlvE0_clEvEUlfE_EEvSA_T1_T2_EUlP24curandStatePhilox4_32_10E0_ZNS1_27distribution_nullary_kernelIff6float4S7_SJ_SE_EEvSA_SG_RKT3_T4_EUlifE_EEvlNS_15PhiloxCudaStateESF_SG_)
        /*008c*/ 	.short	0x0380
        /*008e*/ 	.short	0x0040


	//----- nvinfo : EIATTR_SW_WAR
	.align		4
.L_378:
        /*0090*/ 	.byte	0x04, 0x36
        /*0092*/ 	.short	(.L_380 - .L_379)
.L_379:
        /*0094*/ 	.word	0x00000008
.L_380:


//--------------------- .nv.info._ZN2at6native63_GLOBAL__N__11d61d08_30_DistributionLogNormalKernel_cu_e7567be543distribution_elementwise_grid_stride_kernelIfLi4EZNS0_9templates4cuda20normal_and_transformIffPNS_17CUDAGeneratorImplEZZZNS4_17log_normal_kernelIS7_EEvRNS_18TensorIteratorBaseEddT_ENKUlvE_clEvENKUlvE0_clEvEUlfE_EEvSA_T1_T2_EUlP24curandStatePhilox4_32_10E_ZNS1_27distribution_nullary_kernelIff7double2S7_SJ_SE_EEvSA_SG_RKT3_T4_EUlifE0_EEvlNS_15PhiloxCudaStateESF_SG_ --------------------------
	.section	.nv.info._ZN2at6native63_GLOBAL__N__11d61d08_30_DistributionLogNormalKernel_cu_e7567be543distribution_elementwise_grid_stride_kernelIfLi4EZNS0_9templates4cuda20normal_and_transformIffPNS_17CUDAGeneratorImplEZZZNS4_17log_normal_kernelIS7_EEvRNS_18TensorIteratorBaseEddT_ENKUlvE_clEvENKUlvE0_clEvEUlfE_EEvSA_T1_T2_EUlP24curandStatePhilox4_32_10E_ZNS1_27distribution_nullary_kernelIff7double2S7_SJ_SE_EEvSA_SG_RKT3_T4_EUlifE0_EEvlNS_15PhiloxCudaStateESF_SG_,"",@"SHT_CUDA_INFO"
	.sectionflags	@""
	.align	4


	//----- nvinfo : EIATTR_CUDA_API_VERSION
	.align		4
        /*0000*/ 	.byte	0x04, 0x37
        /*0002*/ 	.short	(.L_382 - .L_381)
.L_381:
        /*0004*/ 	.word	0x00000082


	//----- nvinfo : EIATTR_KPARAM_INFO
	.align		4
.L_382:
        /*0008*/ 	.byte	0x04, 0x17
        /*000a*/ 	.short	(.L_384 - .L_383)
.L_383:
        /*000c*/ 	.word	0x00000000
        /*0010*/ 	.short	0x0003
        /*0012*/ 	.short	0x0028
        /*0014*/ 	.byte	0x00, 0xf0, 0xa1, 0x06


	//----- nvinfo : EIATTR_KPARAM_INFO
	.align		4
.L_384:
        /*0018*/ 	.byte	0x04, 0x17
        /*001a*/ 	.short	(.L_386 - .L_385)
.L_385:
        /*001c*/ 	.word	0x00000000
        /*0020*/ 	.short	0x0002
        /*0022*/ 	.short	0x0020
        /*0024*/ 	.byte	0x00, 0xf0, 0x05, 0x00


	//----- nvinfo : EIATTR_KPARAM_INFO
	.align		4
.L_386:
        /*0028*/ 	.byte	0x04, 0x17
        /*002a*/ 	.short	(.L_388 - .L_387)
.L_387:
        /*002c*/ 	.word	0x00000000
        /*0030*/ 	.short	0x0001
        /*0032*/ 	.short	0x0008
        /*0034*/ 	.byte	0x00, 0xf0, 0x61, 0x00


	//----- nvinfo : EIATTR_KPARAM_INFO
	.align		4
.L_388:
        /*0038*/ 	.byte	0x04, 0x17
        /*003a*/ 	.short	(.L_390 - .L_389)
.L_389:
        /*003c*/ 	.word	0x00000000
        /*0040*/ 	.short	0x0000
        /*0042*/ 	.short	0x0000
        /*0044*/ 	.byte	0x00, 0xf0, 0x21, 0x00


	//----- nvinfo : EIATTR_SPARSE_MMA_MASK
	.align		4
.L_390:
        /*0048*/ 	.byte	0x03, 0x50
        /*004a*/ 	.short	0x0000


	//----- nvinfo : EIATTR_MAXREG_COUNT
	.align		4
        /*004c*/ 	.byte	0x03, 0x1b
        /*004e*/ 	.short	0x0040


	//----- nvinfo : EIATTR_NUM_BARRIERS
	.align		4
        /*0050*/ 	.byte	0x02, 0x4c
        /*0052*/ 	.byte	0x01
	.zero		1


	//----- nvinfo : EIATTR_MERCURY_ISA_VERSION
	.align		4
        /*0054*/ 	.byte	0x03, 0x5f
        /*0056*/ 	.short	0x0101


	//----- nvinfo : EIATTR_VRC_CTA_INIT_COUNT
	.align		4
        /*0058*/ 	.byte	0x02, 0x4a
	.zero		1
	.zero		1


	//----- nvinfo : EIATTR_EXIT_INSTR_OFFSETS
	.align		4
        /*005c*/ 	.byte	0x04, 0x1c
        /*005e*/ 	.short	(.L_392 - .L_391)


	//   ....[0]....
.L_391:
        /*0060*/ 	.word	0x000007c0


	//   ....[1]....
        /*0064*/ 	.word	0x00006ee0


	//----- nvinfo : EIATTR_MAX_THREADS
	.align		4
.L_392:
        /*0068*/ 	.byte	0x04, 0x05
        /*006a*/ 	.short	(.L_394 - .L_393)
.L_393:
        /*006c*/ 	.word	0x00000100
        /*0070*/ 	.word	0x00000001
        /*0074*/ 	.word	0x00000001


	//----- nvinfo : EIATTR_CRS_STACK_SIZE
	.align		4
.L_394:
        /*0078*/ 	.byte	0x04, 0x1e
        /*007a*/ 	.short	(.L_396 - .L_395)
.L_395:
        /*007c*/ 	.word	0x00000000


	//----- nvinfo : EIATTR_CBANK_PARAM_SIZE
	.align		4
.L_396:
        /*0080*/ 	.byte	0x03, 0x19
        /*0082*/ 	.short	0x01d0


	//----- nvinfo : EIATTR_PARAM_CBANK
	.align		4
        /*0084*/ 	.byte	0x04, 0x0a
        /*0086*/ 	.short	(.L_398 - .L_397)
	.align		4
.L_397:
        /*0088*/ 	.word	index@(.nv.constant0._ZN2at6native63_GLOBAL__N__11d61d08_30_DistributionLogNormalKernel_cu_e7567be543distribution_elementwise_grid_stride_kernelIfLi4EZNS0_9templates4cuda20normal_and_transformIffPNS_17CUDAGeneratorImplEZZZNS4_17log_normal_kernelIS7_EEvRNS_18TensorIteratorBaseEddT_ENKUlvE_clEvENKUlvE0_clEvEUlfE_EEvSA_T1_T2_EUlP24curandStatePhilox4_32_10E_ZNS1_27distribution_nullary_kernelIff7double2S7_SJ_SE_EEvSA_SG_RKT3_T4_EUlifE0_EEvlNS_15PhiloxCudaStateESF_SG_)
        /*008c*/ 	.short	0x0380
        /*008e*/ 	.short	0x01d0


	//----- nvinfo : EIATTR_SW_WAR
	.align		4
.L_398:
        /*0090*/ 	.byte	0x04, 0x36
        /*0092*/ 	.short	(.L_400 - .L_399)
.L_399:
        /*0094*/ 	.word	0x00000008
.L_400:


//--------------------- .nv.info._ZN2at6native63_GLOBAL__N__11d61d08_30_DistributionLogNormalKernel_cu_e7567be543distribution_elementwise_grid_stride_kernelIfLi4EZNS0_9templates4cuda20normal_and_transformIffPNS_17CUDAGeneratorImplEZZZNS4_17log_normal_kernelIS7_EEvRNS_18TensorIteratorBaseEddT_ENKUlvE_clEvENKUlvE0_clEvEUlfE_EEvSA_T1_T2_EUlP24curandStatePhilox4_32_10E_ZNS1_27distribution_nullary_kernelIff7double2S7_SJ_SE_EEvSA_SG_RKT3_T4_EUlifE_EEvlNS_15PhiloxCudaStateESF_SG_ --------------------------
	.section	.nv.info._ZN2at6native63_GLOBAL__N__11d61d08_30_DistributionLogNormalKernel_cu_e7567be543distribution_elementwise_grid_stride_kernelIfLi4EZNS0_9templates4cuda20normal_and_transformIffPNS_17CUDAGeneratorImplEZZZNS4_17log_normal_kernelIS7_EEvRNS_18TensorIteratorBaseEddT_ENKUlvE_clEvENKUlvE0_clEvEUlfE_EEvSA_T1_T2_EUlP24curandStatePhilox4_32_10E_ZNS1_27distribution_nullary_kernelIff7double2S7_SJ_SE_EEvSA_SG_RKT3_T4_EUlifE_EEvlNS_15PhiloxCudaStateESF_SG_,"",@"SHT_CUDA_INFO"
	.sectionflags	@""
	.align	4


	//----- nvinfo : EIATTR_CUDA_API_VERSION
	.align		4
        /*0000*/ 	.byte	0x04, 0x37
        /*0002*/ 	.short	(.L_402 - .L_401)
.L_401:
        /*0004*/ 	.word	0x00000082


	//----- nvinfo : EIATTR_KPARAM_INFO
	.align		4
.L_402:
        /*0008*/ 	.byte	0x04, 0x17
        /*000a*/ 	.short	(.L_404 - .L_403)
.L_403:
        /*000c*/ 	.word	0x00000000
        /*0010*/ 	.short	0x0003
        /*0012*/ 	.short	0x0028
        /*0014*/ 	.byte	0x00, 0xf0, 0x61, 0x00


	//----- nvinfo : EIATTR_KPARAM_INFO
	.align		4
.L_404:
        /*0018*/ 	.byte	0x04, 0x17
        /*001a*/ 	.short	(.L_406 - .L_405)
.L_405:
        /*001c*/ 	.word	0x00000000
        /*0020*/ 	.short	0x0002
        /*0022*/ 	.short	0x0020
        /*0024*/ 	.byte	0x00, 0xf0, 0x05, 0x00


	//----- nvinfo : EIATTR_KPARAM_INFO
	.align		4
.L_406:
        /*0028*/ 	.byte	0x04, 0x17
        /*002a*/ 	.short	(.L_408 - .L_407)
.L_407:
        /*002c*/ 	.word	0x00000000
        /*0030*/ 	.short	0x0001
        /*0032*/ 	.short	0x0008
        /*0034*/ 	.byte	0x00, 0xf0, 0x61, 0x00


	//----- nvinfo : EIATTR_KPARAM_INFO
	.align		4
.L_408:
        /*0038*/ 	.byte	0x04, 0x17
        /*003a*/ 	.short	(.L_410 - .L_409)
.L_409:
        /*003c*/ 	.word	0x00000000
        /*0040*/ 	.short	0x0000
        /*0042*/ 	.short	0x0000
        /*0044*/ 	.byte	0x00, 0xf0, 0x21, 0x00


	//----- nvinfo : EIATTR_SPARSE_MMA_MASK
	.align		4
.L_410:
        /*0048*/ 	.byte	0x03, 0x50
        /*004a*/ 	.short	0x0000


	//----- nvinfo : EIATTR_MAXREG_COUNT
	.align		4
        /*004c*/ 	.byte	0x03, 0x1b
        /*004e*/ 	.short	0x0040


	//----- nvinfo : EIATTR_NUM_BARRIERS
	.align		4
        /*0050*/ 	.byte	0x02, 0x4c
        /*0052*/ 	.byte	0x01
	.zero		1


	//----- nvinfo : EIATTR_MERCURY_ISA_VERSION
	.align		4
        /*0054*/ 	.byte	0x03, 0x5f
        /*0056*/ 	.short	0x0101


	//----- nvinfo : EIATTR_VRC_CTA_INIT_COUNT
	.align		4
        /*0058*/ 	.byte	0x02, 0x4a
	.zero		1
	.zero		1


	//----- nvinfo : EIATTR_EXIT_INSTR_OFFSETS
	.align		4
        /*005c*/ 	.byte	0x04, 0x1c
        /*005e*/ 	.short	(.L_412 - .L_411)


	//   ....[0]....
.L_411:
        /*0060*/ 	.word	0x000007d0


	//   ....[1]....
        /*0064*/ 	.word	0x00002d50


	//----- nvinfo : EIATTR_MAX_THREADS
	.align		4
.L_412:
        /*0068*/ 	.byte	0x04, 0x05
        /*006a*/ 	.short	(.L_414 - .L_413)
.L_413:
        /*006c*/ 	.word	0x00000100
        /*0070*/ 	.word	0x00000001
        /*0074*/ 	.word	0x00000001


	//----- nvinfo : EIATTR_CRS_STACK_SIZE
	.align		4
.L_414:
        /*0078*/ 	.byte	0x04, 0x1e
        /*007a*/ 	.short	(.L_416 - .L_415)
.L_415:
        /*007c*/ 	.word	0x00000000


	//----- nvinfo : EIATTR_CBANK_PARAM_SIZE
	.align		4
.L_416:
        /*0080*/ 	.byte	0x03, 0x19
        /*0082*/ 	.short	0x0040


	//----- nvinfo : EIATTR_PARAM_CBANK
	.align		4
        /*0084*/ 	.byte	0x04, 0x0a
        /*0086*/ 	.short	(.L_418 - .L_417)
	.align		4
.L_417:
        /*0088*/ 	.word	index@(.nv.constant0._ZN2at6native63_GLOBAL__N__11d61d08_30_DistributionLogNormalKernel_cu_e7567be543distribution_elementwise_grid_stride_kernelIfLi4EZNS0_9templates4cuda20normal_and_transformIffPNS_17CUDAGeneratorImplEZZZNS4_17log_normal_kernelIS7_EEvRNS_18TensorIteratorBaseEddT_ENKUlvE_clEvENKUlvE0_clEvEUlfE_EEvSA_T1_T2_EUlP24curandStatePhilox4_32_10E_ZNS1_27distribution_nullary_kernelIff7double2S7_SJ_SE_EEvSA_SG_RKT3_T4_EUlifE_EEvlNS_15PhiloxCudaStateESF_SG_)
        /*008c*/ 	.short	0x0380
        /*008e*/ 	.short	0x0040


	//----- nvinfo : EIATTR_SW_WAR
	.align		4
.L_418:
        /*0090*/ 	.byte	0x04, 0x36
        /*0092*/ 	.short	(.L_420 - .L_419)
.L_419:
        /*0094*/ 	.word	0x00000008
.L_420:


//--------------------- .nv.info._ZN2at6native63_GLOBAL__N__11d61d08_30_DistributionLogNormalKernel_cu_e7567be543distribution_elementwise_grid_stride_kernelIdLi2EZNS0_9templates4cuda20normal_and_transformIddPNS_17CUDAGeneratorImplEZZZNS4_17log_normal_kernelIS7_EEvRNS_18TensorIteratorBaseEddT_ENKUlvE_clEvENKUlvE_clEvEUldE_EEvSA_T1_T2_EUlP24curandStatePhilox4_32_10E0_ZNS1_27distribution_nullary_kernelIdd6float4S7_SJ_SE_EEvSA_SG_RKT3_T4_EUlidE0_EEvlNS_15PhiloxCudaStateESF_SG_ --------------------------
	.section	.nv.info._ZN2at6native63_GLOBAL__N__11d61d08_30_DistributionLogNormalKernel_cu_e7567be543distribution_elementwise_grid_stride_kernelIdLi2EZNS0_9templates4cuda20normal_and_transformIddPNS_17CUDAGeneratorImplEZZZNS4_17log_normal_kernelIS7_EEvRNS_18TensorIteratorBaseEddT_ENKUlvE_clEvENKUlvE_clEvEUldE_EEvSA_T1_T2_EUlP24curandStatePhilox4_32_10E0_ZNS1_27distribution_nullary_kernelIdd6float4S7_SJ_SE_EEvSA_SG_RKT3_T4_EUlidE0_EEvlNS_15PhiloxCudaStateESF_SG_,"",@"SHT_CUDA_INFO"
	.sectionflags	@""
	.align	4


	//----- nvinfo : EIATTR_CUDA_API_VERSION
	.align		4
        /*0000*/ 	.byte	0x04, 0x37
        /*0002*/ 	.short	(.L_422 - .L_421)
.L_421:
        /*0004*/ 	.word	0x00000082


	//----- nvinfo : EIATTR_KPARAM_INFO
	.align		4
.L_422:
        /*0008*/ 	.byte	0x04, 0x17
        /*000a*/ 	.short	(.L_424 - .L_423)
.L_423:
        /*000c*/ 	.word	0x00000000
        /*0010*/ 	.short	0x0003
        /*0012*/ 	.short	0x0028
        /*0014*/ 	.byte	0x00, 0xf0, 0xc1, 0x06


	//----- nvinfo : EIATTR_KPARAM_INFO
	.align		4
.L_424:
        /*0018*/ 	.byte	0x04, 0x17
        /*001a*/ 	.short	(.L_426 - .L_425)
.L_425:
        /*001c*/ 	.word	0x00000000
        /*0020*/ 	.short	0x0002
        /*0022*/ 	.short	0x0020
        /*0024*/ 	.byte	0x00, 0xf0, 0x05, 0x00


	//----- nvinfo : EIATTR_KPARAM_INFO
	.align		4
.L_426:
        /*0028*/ 	.byte	0x04, 0x17
        /*002a*/ 	.short	(.L_428 - .L_427)
.L_427:
        /*002c*/ 	.word	0x00000000
        /*0030*/ 	.short	0x0001
        /*0032*/ 	.short	0x0008
        /*0034*/ 	.byte	0x00, 0xf0, 0x61, 0x00


	//----- nvinfo : EIATTR_KPARAM_INFO
	.align		4
.L_428:
        /*0038*/ 	.byte	0x04, 0x17
        /*003a*/ 	.short	(.L_430 - .L_429)
.L_429:
        /*003c*/ 	.word	0x00000000
        /*0040*/ 	.short	0x0000
        /*0042*/ 	.short	0x0000
        /*0044*/ 	.byte	0x00, 0xf0, 0x21, 0x00


	//----- nvinfo : EIATTR_SPARSE_MMA_MASK
	.align		4
.L_430:
        /*0048*/ 	.byte	0x03, 0x50
        /*004a*/ 	.short	0x0000


	//----- nvinfo : EIATTR_MAXREG_COUNT
	.align		4
        /*004c*/ 	.byte	0x03, 0x1b
        /*004e*/ 	.short	0x0040


	//----- nvinfo : EIATTR_NUM_BARRIERS
	.align		4
        /*0050*/ 	.byte	0x02, 0x4c
        /*0052*/ 	.byte	0x01
	.zero		1


	//----- nvinfo : EIATTR_MERCURY_ISA_VERSION
	.align		4
        /*0054*/ 	.byte	0x03, 0x5f
        /*0056*/ 	.short	0x0101


	//----- nvinfo : EIATTR_VRC_CTA_INIT_COUNT
	.align		4
        /*0058*/ 	.byte	0x02, 0x4a
	.zero		1
	.zero		1


	//----- nvinfo : EIATTR_EXIT_INSTR_OFFSETS
	.align		4
        /*005c*/ 	.byte	0x04, 0x1c
        /*005e*/ 	.short	(.L_432 - .L_431)


	//   ....[0]....
.L_431:
        /*0060*/ 	.word	0x00000770


	//   ....[1]....
        /*0064*/ 	.word	0x000052d0


	//----- nvinfo : EIATTR_MAX_THREADS
	.align		4
.L_432:
        /*0068*/ 	.byte	0x04, 0x05
        /*006a*/ 	.short	(.L_434 - .L_433)
.L_433:
        /*006c*/ 	.word	0x00000100
        /*0070*/ 	.word	0x00000001
        /*0074*/ 	.word	0x00000001


	//----- nvinfo : EIATTR_CRS_STACK_SIZE
	.align		4
.L_434:
        /*0078*/ 	.byte	0x04, 0x1e
        /*007a*/ 	.short	(.L_436 - .L_435)
.L_435:
        /*007c*/ 	.word	0x00000000


	//----- nvinfo : EIATTR_CBANK_PARAM_SIZE
	.align		4
.L_436:
        /*0080*/ 	.byte	0x03, 0x19
        /*0082*/ 	.short	0x01d8


	//----- nvinfo : EIATTR_PARAM_CBANK
	.align		4
        /*0084*/ 	.byte	0x04, 0x0a
        /*0086*/ 	.short	(.L_438 - .L_437)
	.align		4
.L_437:
        /*0088*/ 	.word	index@(.nv.constant0._ZN2at6native63_GLOBAL__N__11d61d08_30_DistributionLogNormalKernel_cu_e7567be543distribution_elementwise_grid_stride_kernelIdLi2EZNS0_9templates4cuda20normal_and_transformIddPNS_17CUDAGeneratorImplEZZZNS4_17log_normal_kernelIS7_EEvRNS_18TensorIteratorBaseEddT_ENKUlvE_clEvENKUlvE_clEvEUldE_EEvSA_T1_T2_EUlP24curandStatePhilox4_32_10E0_ZNS1_27distribution_nullary_kernelIdd6float4S7_SJ_SE_EEvSA_SG_RKT3_T4_EUlidE0_EEvlNS_15PhiloxCudaStateESF_SG_)
        /*008c*/ 	.short	0x0380
        /*008e*/ 	.short	0x01d8


	//----- nvinfo : EIATTR_SW_WAR
	.align		4
.L_438:
        /*0090*/ 	.byte	0x04, 0x36
        /*0092*/ 	.short	(.L_440 - .L_439)
.L_439:
        /*0094*/ 	.word	0x00000008
.L_440:


//--------------------- .nv.info._ZN2at6native63_GLOBAL__N__11d61d08_30_DistributionLogNormalKernel_cu_e7567be543distribution_elementwise_grid_stride_kernelIdLi2EZNS0_9templates4cuda20normal_and_transformIddPNS_17CUDAGeneratorImplEZZZNS4_17log_normal_kernelIS7_EEvRNS_18TensorIteratorBaseEddT_ENKUlvE_clEvENKUlvE_clEvEUldE_EEvSA_T1_T2_EUlP24curandStatePhilox4_32_10E0_ZNS1_27distribution_nullary_kernelIdd6float4S7_SJ_SE_EEvSA_SG_RKT3_T4_EUlidE_EEvlNS_15PhiloxCudaStateESF_SG_ --------------------------
	.section	.nv.info._ZN2at6native63_GLOBAL__N__11d61d08_30_DistributionLogNormalKernel_cu_e7567be543distribution_elementwise_grid_stride_kernelIdLi2EZNS0_9templates4cuda20normal_and_transformIddPNS_17CUDAGeneratorImplEZZZNS4_17log_normal_kernelIS7_EEvRNS_18TensorIteratorBaseEddT_ENKUlvE_clEvENKUlvE_clEvEUldE_EEvSA_T1_T2_EUlP24curandStatePhilox4_32_10E0_ZNS1_27distribution_nullary_kernelIdd6float4S7_SJ_SE_EEvSA_SG_RKT3_T4_EUlidE_EEvlNS_15PhiloxCudaStateESF_SG_,"",@"SHT_CUDA_INFO"
	.sectionflags	@""
	.align	4


	//----- nvinfo : EIATTR_CUDA_API_VERSION
	.align		4
        /*0000*/ 	.byte	0x04, 0x37
        /*0002*/ 	.short	(.L_442 - .L_441)
.L_441:
        /*0004*/ 	.word	0x00000082


	//----- nvinfo : EIATTR_KPARAM_INFO
	.align		4
.L_442:
        /*0008*/ 	.byte	0x04, 0x17
        /*000a*/ 	.short	(.L_444 - .L_443)
.L_443:
        /*000c*/ 	.word	0x00000000
        /*0010*/ 	.short	0x0003
        /*0012*/ 	.short	0x0028
        /*0014*/ 	.byte	0x00, 0xf0, 0x81, 0x00


	//----- nvinfo : EIATTR_KPARAM_INFO
	.align		4
.L_444:
        /*0018*/ 	.byte	0x04, 0x17
        /*001a*/ 	.short	(.L_446 - .L_445)
.L_445:
        /*001c*/ 	.word	0x00000000
        /*0020*/ 	.short	0x0002
        /*0022*/ 	.short	0x0020
        /*0024*/ 	.byte	0x00, 0xf0, 0x05, 0x00


	//----- nvinfo : EIATTR_KPARAM_INFO
	.align		4
.L_446:
        /*0028*/ 	.byte	0x04, 0x17
        /*002a*/ 	.short	(.L_448 - .L_447)
.L_447:
        /*002c*/ 	.word	0x00000000
        /*0030*/ 	.short	0x0001
        /*0032*/ 	.short	0x0008
        /*0034*/ 	.byte	0x00, 0xf0, 0x61, 0x00


	//----- nvinfo : EIATTR_KPARAM_INFO
	.align		4
.L_448:
        /*0038*/ 	.byte	0x04, 0x17
        /*003a*/ 	.short	(.L_450 - .L_449)
.L_449:
        /*003c*/ 	.word	0x00000000
        /*0040*/ 	.short	0x0000
        /*0042*/ 	.short	0x0000
        /*0044*/ 	.byte	0x00, 0xf0, 0x21, 0x00


	//----- nvinfo : EIATTR_SPARSE_MMA_MASK
	.align		4
.L_450:
        /*0048*/ 	.byte	0x03, 0x50
        /*004a*/ 	.short	0x0000


	//----- nvinfo : EIATTR_MAXREG_COUNT
	.align		4
        /*004c*/ 	.byte	0x03, 0x1b
        /*004e*/ 	.short	0x0040


	//----- nvinfo : EIATTR_NUM_BARRIERS
	.align		4
        /*0050*/ 	.byte	0x02, 0x4c
        /*0052*/ 	.byte	0x01
	.zero		1


	//----- nvinfo : EIATTR_MERCURY_ISA_VERSION
	.align		4
        /*0054*/ 	.byte	0x03, 0x5f
        /*0056*/ 	.short	0x0101


	//----- nvinfo : EIATTR_VRC_CTA_INIT_COUNT
	.align		4
        /*0058*/ 	.byte	0x02, 0x4a
	.zero		1
	.zero		1


	//----- nvinfo : EIATTR_EXIT_INSTR_OFFSETS
	.align		4
        /*005c*/ 	.byte	0x04, 0x1c
        /*005e*/ 	.short	(.L_452 - .L_451)


	//   ....[0]....
.L_451:
        /*0060*/ 	.word	0x00000780


	//   ....[1]....
        /*0064*/ 	.word	0x00001f70


	//----- nvinfo : EIATTR_MAX_THREADS
	.align		4
.L_452:
        /*0068*/ 	.byte	0x04, 0x05
        /*006a*/ 	.short	(.L_454 - .L_453)
.L_453:
        /*006c*/ 	.word	0x00000100
        /*0070*/ 	.word	0x00000001
        /*0074*/ 	.word	0x00000001


	//----- nvinfo : EIATTR_CRS_STACK_SIZE
	.align		4
.L_454:
        /*0078*/ 	.byte	0x04, 0x1e
        /*007a*/ 	.short	(.L_456 - .L_455)
.L_455:
        /*007c*/ 	.word	0x00000000


	//----- nvinfo : EIATTR_CBANK_PARAM_SIZE
	.align		4
.L_456:
        /*0080*/ 	.byte	0x03, 0x19
        /*0082*/ 	.short	0x0048


	//----- nvinfo : EIATTR_PARAM_CBANK
	.align		4
        /*0084*/ 	.byte	0x04, 0x0a
        /*0086*/ 	.short	(.L_458 - .L_457)
	.align		4
.L_457:
        /*0088*/ 	.word	index@(.nv.constant0._ZN2at6native63_GLOBAL__N__11d61d08_30_DistributionLogNormalKernel_cu_e7567be543distribution_elementwise_grid_stride_kernelIdLi2EZNS0_9templates4cuda20normal_and_transformIddPNS_17CUDAGeneratorImplEZZZNS4_17log_normal_kernelIS7_EEvRNS_18TensorIteratorBaseEddT_ENKUlvE_clEvENKUlvE_clEvEUldE_EEvSA_T1_T2_EUlP24curandStatePhilox4_32_10E0_ZNS1_27distribution_nullary_kernelIdd6float4S7_SJ_SE_EEvSA_SG_RKT3_T4_EUlidE_EEvlNS_15PhiloxCudaStateESF_SG_)
        /*008c*/ 	.short	0x0380
        /*008e*/ 	.short	0x0048


	//----- nvinfo : EIATTR_SW_WAR
	.align		4
.L_458:
        /*0090*/ 	.byte	0x04, 0x36
        /*0092*/ 	.short	(.L_460 - .L_459)
.L_459:
        /*0094*/ 	.word	0x00000008
.L_460:


//--------------------- .nv.info._ZN2at6native63_GLOBAL__N__11d61d08_30_DistributionLogNormalKernel_cu_e7567be543distribution_elementwise_grid_stride_kernelIdLi2EZNS0_9templates4cuda20normal_and_transformIddPNS_17CUDAGeneratorImplEZZZNS4_17log_normal_kernelIS7_EEvRNS_18TensorIteratorBaseEddT_ENKUlvE_clEvENKUlvE_clEvEUldE_EEvSA_T1_T2_EUlP24curandStatePhilox4_32_10E_ZNS1_27distribution_nullary_kernelIdd7double2S7_SJ_SE_EEvSA_SG_RKT3_T4_EUlidE0_EEvlNS_15PhiloxCudaStateESF_SG_ --------------------------
	.section	.nv.info._ZN2at6native63_GLOBAL__N__11d61d08_30_DistributionLogNormalKernel_cu_e7567be543distribution_elementwise_grid_stride_kernelIdLi2EZNS0_9templates4cuda20normal_and_transformIddPNS_17CUDAGeneratorImplEZZZNS4_17log_normal_kernelIS7_EEvRNS_18TensorIteratorBaseEddT_ENKUlvE_clEvENKUlvE_clEvEUldE_EEvSA_T1_T2_EUlP24curandStatePhilox4_32_10E_ZNS1_27distribution_nullary_kernelIdd7double2S7_SJ_SE_EEvSA_SG_RKT3_T4_EUlidE0_EEvlNS_15PhiloxCudaStateESF_SG_,"",@"SHT_CUDA_INFO"
	.sectionflags	@""
	.align	4


	//----- nvinfo : EIATTR_CUDA_API_VERSION
	.align		4
        /*0000*/ 	.byte	0x04, 0x37
        /*0002*/ 	.short	(.L_462 - .L_461)
.L_461:
        /*0004*/ 	.word	0x00000082


	//----- nvinfo : EIATTR_KPARAM_INFO
	.align		4
.L_462:
        /*0008*/ 	.byte	0x04, 0x17
        /*000a*/ 	.short	(.L_464 - .L_463)
.L_463:
        /*000c*/ 	.word	0x00000000
        /*0010*/ 	.short	0x0003
        /*0012*/ 	.short	0x0028
        /*0014*/ 	.byte	0x00, 0xf0, 0xc1, 0x06


	//----- nvinfo : EIATTR_KPARAM_INFO
	.align		4
.L_464:
        /*0018*/ 	.byte	0x04, 0x17
        /*001a*/ 	.short	(.L_466 - .L_465)
.L_465:
        /*001c*/ 	.word	0x00000000
        /*0020*/ 	.short	0x0002
        /*0022*/ 	.short	0x0020
        /*0024*/ 	.byte	0x00, 0xf0, 0x05, 0x00


	//----- nvinfo : EIATTR_KPARAM_INFO
	.align		4
.L_466:
        /*0028*/ 	.byte	0x04, 0x17
        /*002a*/ 	.short	(.L_468 - .L_467)
.L_467:
        /*002c*/ 	.word	0x00000000
        /*0030*/ 	.short	0x0001
        /*0032*/ 	.short	0x0008
        /*0034*/ 	.byte	0x00, 0xf0, 0x61, 0x00


	//----- nvinfo : EIATTR_KPARAM_INFO
	.align		4
.L_468:
        /*0038*/ 	.byte	0x04, 0x17
        /*003a*/ 	.short	(.L_470 - .L_469)
.L_469:
        /*003c*/ 	.word	0x00000000
        /*0040*/ 	.short	0x0000
        /*0042*/ 	.short	0x0000
        /*0044*/ 	.byte	0x00, 0xf0, 0x21, 0x00


	//----- nvinfo : EIATTR_SPARSE_MMA_MASK
	.align		4
.L_470:
        /*0048*/ 	.byte	0x03, 0x50
        /*004a*/ 	.short	0x0000


	//----- nvinfo : EIATTR_MAXREG_COUNT
	.align		4
        /*004c*/ 	.byte	0x03, 0x1b
        /*004e*/ 	.short	0x0040


	//----- nvinfo : EIATTR_NUM_BARRIERS
	.align		4
        /*0050*/ 	.byte	0x02, 0x4c
        /*0052*/ 	.byte	0x01
	.zero		1


	//----- nvinfo : EIATTR_MERCURY_ISA_VERSION
	.align		4
        /*0054*/ 	.byte	0x03, 0x5f
        /*0056*/ 	.short	0x0101


	//----- nvinfo : EIATTR_VRC_CTA_INIT_COUNT
	.align		4
        /*0058*/ 	.byte	0x02, 0x4a
	.zero		1
	.zero		1


	//----- nvinfo : EIATTR_EXIT_INSTR_OFFSETS
	.align		4
        /*005c*/ 	.byte	0x04, 0x1c
        /*005e*/ 	.short	(.L_472 - .L_471)


	//   ....[0]....
.L_471:
        /*0060*/ 	.word	0x000007b0


	//   ....[1]....
        /*0064*/ 	.word	0x00006d30


	//----- nvinfo : EIATTR_MAX_THREADS
	.align		4
.L_472:
        /*0068*/ 	.byte	0x04, 0x05
        /*006a*/ 	.short	(.L_474 - .L_473)
.L_473:
        /*006c*/ 	.word	0x00000100
        /*0070*/ 	.word	0x00000001
        /*0074*/ 	.word	0x00000001


	//----- nvinfo : EIATTR_CRS_STACK_SIZE
	.align		4
.L_474:
        /*0078*/ 	.byte	0x04, 0x1e
        /*007a*/ 	.short	(.L_476 - .L_475)
.L_475:
        /*007c*/ 	.word	0x00000000


	//----- nvinfo : EIATTR_CBANK_PARAM_SIZE
	.align		4
.L_476:
        /*0080*/ 	.byte	0x03, 0x19
        /*0082*/ 	.short	0x01d8


	//----- nvinfo : EIATTR_PARAM_CBANK
	.align		4
        /*0084*/ 	.byte	0x04, 0x0a
        /*0086*/ 	.short	(.L_478 - .L_477)
	.align		4
.L_477:
        /*0088*/ 	.word	index@(.nv.constant0._ZN2at6native63_GLOBAL__N__11d61d08_30_DistributionLogNormalKernel_cu_e7567be543distribution_elementwise_grid_stride_kernelIdLi2EZNS0_9templates4cuda20normal_and_transformIddPNS_17CUDAGeneratorImplEZZZNS4_17log_normal_kernelIS7_EEvRNS_18TensorIteratorBaseEddT_ENKUlvE_clEvENKUlvE_clEvEUldE_EEvSA_T1_T2_EUlP24curandStatePhilox4_32_10E_ZNS1_27distribution_nullary_kernelIdd7double2S7_SJ_SE_EEvSA_SG_RKT3_T4_EUlidE0_EEvlNS_15PhiloxCudaStateESF_SG_)
        /*008c*/ 	.short	0x0380
        /*008e*/ 	.short	0x01d8


	//----- nvinfo : EIATTR_SW_WAR
	.align		4
.L_478:
        /*0090*/ 	.byte	0x04, 0x36
        /*0092*/ 	.short	(.L_480 - .L_479)
.L_479:
        /*0094*/ 	.word	0x00000008
.L_480:


//--------------------- .nv.info._ZN2at6native63_GLOBAL__N__11d61d08_30_DistributionLogNormalKernel_cu_e7567be543distribution_elementwise_grid_stride_kernelIdLi2EZNS0_9templates4cuda20normal_and_transformIddPNS_17CUDAGeneratorImplEZZZNS4_17log_normal_kernelIS7_EEvRNS_18TensorIteratorBaseEddT_ENKUlvE_clEvENKUlvE_clEvEUldE_EEvSA_T1_T2_EUlP24curandStatePhilox4_32_10E_ZNS1_27distribution_nullary_kernelIdd7double2S7_SJ_SE_EEvSA_SG_RKT3_T4_EUlidE_EEvlNS_15PhiloxCudaStateESF_SG_ --------------------------
	.section	.nv.info._ZN2at6native63_GLOBAL__N__11d61d08_30_DistributionLogNormalKernel_cu_e7567be543distribution_elementwise_grid_stride_kernelIdLi2EZNS0_9templates4cuda20normal_and_transformIddPNS_17CUDAGeneratorImplEZZZNS4_17log_normal_kernelIS7_EEvRNS_18TensorIteratorBaseEddT_ENKUlvE_clEvENKUlvE_clEvEUldE_EEvSA_T1_T2_EUlP24curandStatePhilox4_32_10E_ZNS1_27distribution_nullary_kernelIdd7double2S7_SJ_SE_EEvSA_SG_RKT3_T4_EUlidE_EEvlNS_15PhiloxCudaStateESF_SG_,"",@"SHT_CUDA_INFO"
	.sectionflags	@""
	.align	4


	//----- nvinfo : EIATTR_CUDA_API_VERSION
	.align		4
        /*0000*/ 	.byte	0x04, 0x37
        /*0002*/ 	.short	(.L_482 - .L_481)
.L_481:
        /*0004*/ 	.word	0x00000082


	//----- nvinfo : EIATTR_KPARAM_INFO
	.align		4
.L_482:
        /*0008*/ 	.byte	0x04, 0x17
        /*000a*/ 	.short	(.L_484 - .L_483)
.L_483:
        /*000c*/ 	.word	0x00000000
        /*0010*/ 	.short	0x0003
        /*0012*/ 	.short	0x0028
        /*0014*/ 	.byte	0x00, 0xf0, 0x81, 0x00


	//----- nvinfo : EIATTR_KPARAM_INFO
	.align		4
.L_484:
        /*0018*/ 	.byte	0x04, 0x17
        /*001a*/ 	.short	(.L_486 - .L_485)
.L_485:
        /*001c*/ 	.word	0x00000000
        /*0020*/ 	.short	0x0002
        /*0022*/ 	.short	0x0020
        /*0024*/ 	.byte	0x00, 0xf0, 0x05, 0x00


	//----- nvinfo : EIATTR_KPARAM_INFO
	.align		4
.L_486:
        /*0028*/ 	.byte	0x04, 0x17
        /*002a*/ 	.short	(.L_488 - .L_487)
.L_487:
        /*002c*/ 	.word	0x00000000
        /*0030*/ 	.short	0x0001
        /*0032*/ 	.short	0x0008
        /*0034*/ 	.byte	0x00, 0xf0, 0x61, 0x00


	//----- nvinfo : EIATTR_KPARAM_INFO
	.align		4
.L_488:
        /*0038*/ 	.byte	0x04, 0x17
        /*003a*/ 	.short	(.L_490 - .L_489)
.L_489:
        /*003c*/ 	.word	0x00000000
        /*0040*/ 	.short	0x0000
        /*0042*/ 	.short	0x0000
        /*0044*/ 	.byte	0x00, 0xf0, 0x21, 0x00


	//----- nvinfo : EIATTR_SPARSE_MMA_MASK
	.align		4
.L_490:
        /*0048*/ 	.byte	0x03, 0x50
        /*004a*/ 	.short	0x0000


	//----- nvinfo : EIATTR_MAXREG_COUNT
	.align		4
        /*004c*/ 	.byte	0x03, 0x1b
        /*004e*/ 	.short	0x0040


	//----- nvinfo : EIATTR_NUM_BARRIERS
	.align		4
        /*0050*/ 	.byte	0x02, 0x4c
        /*0052*/ 	.byte	0x01
	.zero		1


	//----- nvinfo : EIATTR_MERCURY_ISA_VERSION
	.align		4
        /*0054*/ 	.byte	0x03, 0x5f
        /*0056*/ 	.short	0x0101


	//----- nvinfo : EIATTR_VRC_CTA_INIT_COUNT
	.align		4
        /*0058*/ 	.byte	0x02, 0x4a
	.zero		1
	.zero		1


	//----- nvinfo : EIATTR_EXIT_INSTR_OFFSETS
	.align		4
        /*005c*/ 	.byte	0x04, 0x1c
        /*005e*/ 	.short	(.L_492 - .L_491)


	//   ....[0]....
.L_491:
        /*0060*/ 	.word	0x000007b0


	//   ....[1]....
        /*0064*/ 	.word	0x000039d0


	//----- nvinfo : EIATTR_MAX_THREADS
	.align		4
.L_492:
        /*0068*/ 	.byte	0x04, 0x05
        /*006a*/ 	.short	(.L_494 - .L_493)
.L_493:
        /*006c*/ 	.word	0x00000100
        /*0070*/ 	.word	0x00000001
        /*0074*/ 	.word	0x00000001


	//----- nvinfo : EIATTR_CRS_STACK_SIZE
	.align		4
.L_494:
        /*0078*/ 	.byte	0x04, 0x1e
        /*007a*/ 	.short	(.L_496 - .L_495)
.L_495:
        /*007c*/ 	.word	0x00000000


	//----- nvinfo : EIATTR_CBANK_PARAM_SIZE
	.align		4
.L_496:
        /*0080*/ 	.byte	0x03, 0x19
        /*0082*/ 	.short	0x0048


	//----- nvinfo : EIATTR_PARAM_CBANK
	.align		4
        /*0084*/ 	.byte	0x04, 0x0a
        /*0086*/ 	.short	(.L_498 - .L_497)
	.align		4
.L_497:
        /*0088*/ 	.word	index@(.nv.constant0._ZN2at6native63_GLOBAL__N__11d61d08_30_DistributionLogNormalKernel_cu_e7567be543distribution_elementwise_grid_stride_kernelIdLi2EZNS0_9templates4cuda20normal_and_transformIddPNS_17CUDAGeneratorImplEZZZNS4_17log_normal_kernelIS7_EEvRNS_18TensorIteratorBaseEddT_ENKUlvE_clEvENKUlvE_clEvEUldE_EEvSA_T1_T2_EUlP24curandStatePhilox4_32_10E_ZNS1_27distribution_nullary_kernelIdd7double2S7_SJ_SE_EEvSA_SG_RKT3_T4_EUlidE_EEvlNS_15PhiloxCudaStateESF_SG_)
        /*008c*/ 	.short	0x0380
        /*008e*/ 	.short	0x0048


	//----- nvinfo : EIATTR_SW_WAR
	.align		4
.L_498:
        /*0090*/ 	.byte	0x04, 0x36
        /*0092*/ 	.short	(.L_500 - .L_499)
.L_499:
        /*0094*/ 	.word	0x00000008
.L_500:


//--------------------- .nv.callgraph             --------------------------
	.section	.nv.callgraph,"",@"SHT_CUDA_CALLGRAPH"
	.align	4
	.sectionentsize	8
	.align		4
        /*0000*/ 	.word	0x00000000
	.align		4
        /*0004*/ 	.word	0xffffffff
	.align		4
        /*0008*/ 	.word	0x00000000
	.align		4
        /*000c*/ 	.word	0xfffffffe
	.align		4
        /*0010*/ 	.word	0x00000000
	.align		4
        /*0014*/ 	.word	0xfffffffd
	.align		4
        /*0018*/ 	.word	0x00000000
	.align		4
        /*001c*/ 	.word	0xfffffffc


//--------------------- .nv.constant4             --------------------------
	.section	.nv.constant4,"a",@progbits
	.align	8
	.align		8
.nv.constant4:
        /*0000*/ 	.dword	precalc_xorwow_matrix
	.align		8
        /*0008*/ 	.dword	precalc_xorwow_offset_matrix
	.align		8
        /*0010*/ 	.dword	mrg32k3aM1
	.align		8
        /*0018*/ 	.dword	mrg32k3aM2
	.align		8
        /*0020*/ 	.dword	mrg32k3aM1SubSeq
	.align		8
        /*0028*/ 	.dword	mrg32k3aM2SubSeq
	.align		8
        /*0030*/ 	.dword	mrg32k3aM1Seq
	.align		8
        /*0038*/ 	.dword	mrg32k3aM2Seq
	.align		8
        /*0040*/ 	.dword	_ZN61_INTERNAL_11d61d08_30_DistributionLogNormalKernel_cu_e7567be54cuda3std3__45__cpo5beginE
	.align		8
        /*0048*/ 	.dword	_ZN61_INTERNAL_11d61d08_30_DistributionLogNormalKernel_cu_e7567be54cuda3std3__45__cpo3endE
	.align		8
        /*0050*/ 	.dword	_ZN61_INTERNAL_11d61d08_30_DistributionLogNormalKernel_cu_e7567be54cuda3std3__45__cpo6cbeginE
	.align		8
        /*0058*/ 	.dword	_ZN61_INTERNAL_11d61d08_30_DistributionLogNormalKernel_cu_e7567be54cuda3std3__45__cpo4cendE
	.align		8
        /*0060*/ 	.dword	_ZN61_INTERNAL_11d61d08_30_DistributionLogNormalKernel_cu_e7567be54cuda3std3__45__cpo6rbeginE
	.align		8
        /*0068*/ 	.dword	_ZN61_INTERNAL_11d61d08_30_DistributionLogNormalKernel_cu_e7567be54cuda3std3__45__cpo4rendE
	.align		8
        /*0070*/ 	.dword	_ZN61_INTERNAL_11d61d08_30_DistributionLogNormalKernel_cu_e7567be54cuda3std3__45__cpo7crbeginE
	.align		8
        /*0078*/ 	.dword	_ZN61_INTERNAL_11d61d08_30_DistributionLogNormalKernel_cu_e7567be54cuda3std3__45__cpo5crendE
	.align		8
        /*0080*/ 	.dword	_ZN61_INTERNAL_11d61d08_30_DistributionLogNormalKernel_cu_e7567be54cuda3std3__463_GLOBAL__N__11d61d08_30_DistributionLogNormalKernel_cu_e7567be56ignoreE
	.align		8
        /*0088*/ 	.dword	_ZN61_INTERNAL_11d61d08_30_DistributionLogNormalKernel_cu_e7567be54cuda3std3__419piecewise_constructE
	.align		8
        /*0090*/ 	.dword	_ZN61_INTERNAL_11d61d08_30_DistributionLogNormalKernel_cu_e7567be54cuda3std3__48in_placeE
	.align		8
        /*0098*/ 	.dword	_ZN61_INTERNAL_11d61d08_30_DistributionLogNormalKernel_cu_e7567be54cuda3std3__420unreachable_sentinelE
	.align		8
        /*00a0*/ 	.dword	_ZN61_INTERNAL_11d61d08_30_DistributionLogNormalKernel_cu_e7567be54cuda3std6ranges3__45__cpo4swapE
	.align		8
        /*00a8*/ 	.dword	_ZN61_INTERNAL_11d61d08_30_DistributionLogNormalKernel_cu_e7567be54cuda3std6ranges3__45__cpo9iter_moveE
	.align		8
        /*00b0*/ 	.dword	_ZN61_INTERNAL_11d61d08_30_DistributionLogNormalKernel_cu_e7567be54cuda3std6ranges3__45__cpo5beginE
	.align		8
        /*00b8*/ 	.dword	_ZN61_INTERNAL_11d61d08_30_DistributionLogNormalKernel_cu_e7567be54cuda3std6ranges3__45__cpo3endE
	.align		8
        /*00c0*/ 	.dword	_ZN61_INTERNAL_11d61d08_30_DistributionLogNormalKernel_cu_e7567be54cuda3std6ranges3__45__cpo6cbeginE
	.align		8
        /*00c8*/ 	.dword	_ZN61_INTERNAL_11d61d08_30_DistributionLogNormalKernel_cu_e7567be54cuda3std6ranges3__45__cpo4cendE
	.align		8
        /*00d0*/ 	.dword	_ZN61_INTERNAL_11d61d08_30_DistributionLogNormalKernel_cu_e7567be54cuda3std6ranges3__45__cpo7advanceE
	.align		8
        /*00d8*/ 	.dword	_ZN61_INTERNAL_11d61d08_30_DistributionLogNormalKernel_cu_e7567be54cuda3std6ranges3__45__cpo9iter_swapE
	.align		8
        /*00e0*/ 	.dword	_ZN61_INTERNAL_11d61d08_30_DistributionLogNormalKernel_cu_e7567be54cuda3std6ranges3__45__cpo4nextE
	.align		8
        /*00e8*/ 	.dword	_ZN61_INTERNAL_11d61d08_30_DistributionLogNormalKernel_cu_e7567be54cuda3std6ranges3__45__cpo4prevE
	.align		8
        /*00f0*/ 	.dword	_ZN61_INTERNAL_11d61d08_30_DistributionLogNormalKernel_cu_e7567be54cuda3std6ranges3__45__cpo4dataE
	.align		8
        /*00f8*/ 	.dword	_ZN61_INTERNAL_11d61d08_30_DistributionLogNormalKernel_cu_e7567be54cuda3std6ranges3__45__cpo5cdataE
	.align		8
        /*0100*/ 	.dword	_ZN61_INTERNAL_11d61d08_30_DistributionLogNormalKernel_cu_e7567be54cuda3std6ranges3__45__cpo4sizeE
	.align		8
        /*0108*/ 	.dword	_ZN61_INTERNAL_11d61d08_30_DistributionLogNormalKernel_cu_e7567be54cuda3std6ranges3__45__cpo5ssizeE
	.align		8
        /*0110*/ 	.dword	_ZN61_INTERNAL_11d61d08_30_DistributionLogNormalKernel_cu_e7567be54cuda3std6ranges3__45__cpo8distanceE
	.align		8
        /*0118*/ 	.dword	_ZN61_INTERNAL_11d61d08_30_DistributionLogNormalKernel_cu_e7567be56thrust24THRUST_300001_SM_1030_NS6system6detail10sequential3seqE


//--------------------- .nv.constant3             --------------------------
	.section	.nv.constant3,"a",@progbits
	.align	8
.nv.constant3:
	.type		__cr_lgamma_table,@object
	.size		__cr_lgamma_table,(.L_8 - __cr_lgamma_table)
__cr_lgamma_table:
        /*0000*/ 	.byte	0x00, 0x00, 0x00, 0x00, 0x00, 0x00, 0x00, 0x00, 0x00, 0x00, 0x00, 0x00, 0x00, 0x00, 0x00, 0x00
        /*0010*/ 	.byte	0xef, 0x39, 0xfa, 0xfe, 0x42, 0x2e, 0xe6, 0x3f, 0x02, 0x20, 0x2a, 0xfa, 0x0b, 0xab, 0xfc, 0x3f
        /*0020*/ 	.byte	0xf9, 0x2c, 0x92, 0x7c, 0xa7, 0x6c, 0x09, 0x40, 0xc9, 0x79, 0x44, 0x3c, 0x64, 0x26, 0x13, 0x40
        /*0030*/ 	.byte	0xca, 0x01, 0xcf, 0x3a, 0x27, 0x51, 0x1a, 0x40, 0x30, 0xcc, 0x2d, 0xf3, 0xe1, 0x0c, 0x21, 0x40
        /*0040*/ 	.byte	0x0d, 0xb7, 0xfc, 0x82, 0x8e, 0x35, 0x25, 0x40
.L_8:


//--------------------- .text._ZN2at6native63_GLOBAL__N__11d61d08_30_DistributionLogNormalKernel_cu_e7567be543distribution_elementwise_grid_stride_kernelIfLi4EZNS0_9templates4cuda20normal_and_transformIN3c108BFloat16EfPNS_17CUDAGeneratorImplEZZZNS4_17log_normal_kernelIS9_EEvRNS_18TensorIteratorBaseEddT_ENKUlvE_clEvENKUlvE2_clEvEUlfE_EEvSC_T1_T2_EUlP24curandStatePhilox4_32_10E0_ZNS1_27distribution_nullary_kernelIS7_f6float4S9_SL_SG_EEvSC_SI_RKT3_T4_EUlifE0_EEvlNS_15PhiloxCudaStateESH_SI_ --------------------------
	.section	.text._ZN2at6native63_GLOBAL__N__11d61d08_30_DistributionLogNormalKernel_cu_e7567be543distribution_elementwise_grid_stride_kernelIfLi4EZNS0_9templates4cuda20normal_and_transformIN3c108BFloat16EfPNS_17CUDAGeneratorImplEZZZNS4_17log_normal_kernelIS9_EEvRNS_18TensorIteratorBaseEddT_ENKUlvE_clEvENKUlvE2_clEvEUlfE_EEvSC_T1_T2_EUlP24curandStatePhilox4_32_10E0_ZNS1_27distribution_nullary_kernelIS7_f6float4S9_SL_SG_EEvSC_SI_RKT3_T4_EUlifE0_EEvlNS_15PhiloxCudaStateESH_SI_,"ax",@progbits
	.align	128
.text._ZN2at6native63_GLOBAL__N__11d61d08_30_DistributionLogNormalKernel_cu_e7567be543distribution_elementwise_grid_stride_kernelIfLi4EZNS0_9templates4cuda20normal_and_transformIN3c108BFloat16EfPNS_17CUDAGeneratorImplEZZZNS4_17log_normal_kernelIS9_EEvRNS_18TensorIteratorBaseEddT_ENKUlvE_clEvENKUlvE2_clEvEUlfE_EEvSC_T1_T2_EUlP24curandStatePhilox4_32_10E0_ZNS1_27distribution_nullary_kernelIS7_f6float4S9_SL_SG_EEvSC_SI_RKT3_T4_EUlifE0_EEvlNS_15PhiloxCudaStateESH_SI_:
        .type           _ZN2at6native63_GLOBAL__N__11d61d08_30_DistributionLogNormalKernel_cu_e7567be543distribution_elementwise_grid_stride_kernelIfLi4EZNS0_9templates4cuda20normal_and_transformIN3c108BFloat16EfPNS_17CUDAGeneratorImplEZZZNS4_17log_normal_kernelIS9_EEvRNS_18TensorIteratorBaseEddT_ENKUlvE_clEvENKUlvE2_clEvEUlfE_EEvSC_T1_T2_EUlP24curandStatePhilox4_32_10E0_ZNS1_27distribution_nullary_kernelIS7_f6float4S9_SL_SG_EEvSC_SI_RKT3_T4_EUlifE0_EEvlNS_15PhiloxCudaStateESH_SI_,@function
        .size           _ZN2at6native63_GLOBAL__N__11d61d08_30_DistributionLogNormalKernel_cu_e7567be543distribution_elementwise_grid_stride_kernelIfLi4EZNS0_9templates4cuda20normal_and_transformIN3c108BFloat16EfPNS_17CUDAGeneratorImplEZZZNS4_17log_normal_kernelIS9_EEvRNS_18TensorIteratorBaseEddT_ENKUlvE_clEvENKUlvE2_clEvEUlfE_EEvSC_T1_T2_EUlP24curandStatePhilox4_32_10E0_ZNS1_27distribution_nullary_kernelIS7_f6float4S9_SL_SG_EEvSC_SI_RKT3_T4_EUlifE0_EEvlNS_15PhiloxCudaStateESH_SI_,(.L_x_363 - _ZN2at6native63_GLOBAL__N__11d61d08_30_DistributionLogNormalKernel_cu_e7567be543distribution_elementwise_grid_stride_kernelIfLi4EZNS0_9templates4cuda20normal_and_transformIN3c108BFloat16EfPNS_17CUDAGeneratorImplEZZZNS4_17log_normal_kernelIS9_EEvRNS_18TensorIteratorBaseEddT_ENKUlvE_clEvENKUlvE2_clEvEUlfE_EEvSC_T1_T2_EUlP24curandStatePhilox4_32_10E0_ZNS1_27distribution_nullary_kernelIS7_f6float4S9_SL_SG_EEvSC_SI_RKT3_T4_EUlifE0_EEvlNS_15PhiloxCudaStateESH_SI_)
        .other          _ZN2at6native63_GLOBAL__N__11d61d08_30_DistributionLogNormalKernel_cu_e7567be543distribution_elementwise_grid_stride_kernelIfLi4EZNS0_9templates4cuda20normal_and_transformIN3c108BFloat16EfPNS_17CUDAGeneratorImplEZZZNS4_17log_normal_kernelIS9_EEvRNS_18TensorIteratorBaseEddT_ENKUlvE_clEvENKUlvE2_clEvEUlfE_EEvSC_T1_T2_EUlP24curandStatePhilox4_32_10E0_ZNS1_27distribution_nullary_kernelIS7_f6float4S9_SL_SG_EEvSC_SI_RKT3_T4_EUlifE0_EEvlNS_15PhiloxCudaStateESH_SI_,@"STO_CUDA_ENTRY STV_DEFAULT"
_ZN2at6native63_GLOBAL__N__11d61d08_30_DistributionLogNormalKernel_cu_e7567be543distribution_elementwise_grid_stride_kernelIfLi4EZNS0_9templates4cuda20normal_and_transformIN3c108BFloat16EfPNS_17CUDAGeneratorImplEZZZNS4_17log_normal_kernelIS9_EEvRNS_18TensorIteratorBaseEddT_ENKUlvE_clEvENKUlvE2_clEvEUlfE_EEvSC_T1_T2_EUlP24curandStatePhilox4_32_10E0_ZNS1_27distribution_nullary_kernelIS7_f6float4S9_SL_SG_EEvSC_SI_RKT3_T4_EUlifE0_EEvlNS_15PhiloxCudaStateESH_SI_:
[----:B------:R-:W-:Y:S01]  /*0000*/  LDC R1, c[0x0][0x37c] ;  /* 0x0000df00ff017b82 */ /* 0x000fe20000000800 */
[----:B------:R-:W0:Y:S07]  /*0010*/  LDCU UR4, c[0x0][0x39c] ;  /* 0x00007380ff0477ac */ /* 0x000e2e0008000800 */
[----:B------:R-:W1:Y:S01]  /*0020*/  LDC R30, c[0x0][0x390] ;  /* 0x0000e400ff1e7b82 */ /* 0x000e620000000800 */
[----:B------:R-:W2:Y:S07]  /*0030*/  LDCU.64 UR76, c[0x0][0x358] ;  /* 0x00006b00ff4c77ac */ /* 0x000eae0008000a00 */
[----:B------:R-:W3:Y:S01]  /*0040*/  LDC R31, c[0x0][0x394] ;  /* 0x0000e500ff1f7b82 */ /* 0x000ee20000000800 */
[----:B0-----:R-:W-:-:S06]  /*0050*/  UPRMT UR4, UR4, 0x7770, URZ ;  /* 0x0000777004047896 */ /* 0x001fcc00080000ff */
[----:B------:R-:W-:-:S05]  /*0060*/  ISETP.NE.AND P0, PT, RZ, UR4, PT ;  /* 0x00000004ff007c0c */ /* 0x000fca000bf05270 */
[----:B------:R-:W0:Y:S08]  /*0070*/  LDCU.64 UR4, c[0x0][0x388] ;  /* 0x00007100ff0477ac */ /* 0x000e300008000a00 */
[----:B-1----:R-:W-:Y:S01]  /*0080*/  @P0 MOV R2, R30 ;  /* 0x0000001e00020202 */ /* 0x002fe20000000f00 */
[----:B------:R-:W1:Y:S01]  /*0090*/  S2R R36, SR_TID.X ;  /* 0x0000000000247919 */ /* 0x000e620000002100 */
[----:B---3--:R-:W-:Y:S01]  /*00a0*/  @P0 MOV R3, R31 ;  /* 0x0000001f00030202 */ /* 0x008fe20000000f00 */
[----:B------:R-:W3:Y:S05]  /*00b0*/  @P0 LDC R5, c[0x0][0x398] ;  /* 0x0000e600ff050b82 */ /* 0x000eea0000000800 */
[----:B--2---:R-:W3:Y:S01]  /*00c0*/  @P0 LDG.E.64 R2, desc[UR76][R2.64] ;  /* 0x0000004c02020981 */ /* 0x004ee2000c1e1b00 */
[----:B0-----:R-:W-:Y:S01]  /*00d0*/  IMAD.U32 R18, RZ, RZ, UR4 ;  /* 0x00000004ff127e24 */ /* 0x001fe2000f8e00ff */
[----:B------:R-:W-:-:S06]  /*00e0*/  MOV R19, UR5 ;  /* 0x0000000500137c02 */ /* 0x000fcc0008000f00 */
[----:B------:R-:W2:Y:S01]  /*00f0*/  @P0 LDG.E.64 R18, desc[UR76][R18.64] ;  /* 0x0000004c12120981 */ /* 0x000ea2000c1e1b00 */
[----:B------:R-:W1:Y:S01]  /*0100*/  S2UR UR4, SR_CTAID.X ;  /* 0x00000000000479c3 */ /* 0x000e620000002500 */
[----:B------:R-:W-:-:S07]  /*0110*/  IMAD.MOV.U32 R37, RZ, RZ, RZ ;  /* 0x000000ffff257224 */ /* 0x000fce00078e00ff */
[----:B------:R-:W1:Y:S01]  /*0120*/  LDC R24, c[0x0][0x360] ;  /* 0x0000d800ff187b82 */ /* 0x000e620000000800 */
[----:B------:R-:W0:Y:S01]  /*0130*/  LDCU UR6, c[0x0][0x370] ;  /* 0x00006e00ff0677ac */ /* 0x000e220008000800 */
[----:B-1----:R-:W-:Y:S01]  /*0140*/  IMAD.WIDE.U32 R36, R24, UR4, R36 ;  /* 0x0000000418247c25 */ /* 0x002fe2000f8e0024 */
[----:B------:R-:W1:Y:S03]  /*0150*/  LDCU.64 UR4, c[0x0][0x380] ;  /* 0x00007000ff0477ac */ /* 0x000e660008000a00 */
[----:B------:R-:W-:Y:S01]  /*0160*/  IMAD.WIDE.U32 R8, R36, -0x326172a9, RZ ;  /* 0xcd9e8d5724087825 */ /* 0x000fe200078e00ff */
[----:B-1----:R-:W-:-:S04]  /*0170*/  UIADD3 UR4, UP0, UPT, UR4, -0x1, URZ ;  /* 0xffffffff04047890 */ /* 0x002fc8000ff1e0ff */
[----:B------:R-:W-:-:S04]  /*0180*/  UIADD3.X UR5, UPT, UPT, UR5, -0x1, URZ, UP0, !UPT ;  /* 0xffffffff05057890 */ /* 0x000fc800087fe4ff */
[----:B------:R-:W-:Y:S01]  /*0190*/  UISETP.NE.U32.AND UP0, UPT, UR5, URZ, UPT ;  /* 0x000000ff0500728c */ /* 0x000fe2000bf05070 */
[----:B---3--:R-:W-:-:S04]  /*01a0*/  @P0 IADD3 R30, P1, PT, R2, R5, RZ ;  /* 0x00000005021e0210 */ /* 0x008fc80007f3e0ff */
[----:B------:R-:W-:-:S04]  /*01b0*/  @P0 IADD3.X R31, PT, PT, RZ, R3, RZ, P1, !PT ;  /* 0x00000003ff1f0210 */ /* 0x000fc80000ffe4ff */
[--C-:B------:R-:W-:Y:S01]  /*01c0*/  SHF.R.U64 R0, R30, 0x2, R31.reuse ;  /* 0x000000021e007819 */ /* 0x100fe2000000121f */
[----:B--2---:R-:W-:Y:S01]  /*01d0*/  VIADD R5, R18, 0x3c6ef372 ;  /* 0x3c6ef37212057836 */ /* 0x004fe20000000000 */
[----:B------:R-:W-:Y:S02]  /*01e0*/  SHF.R.U32.HI R2, RZ, 0x2, R31 ;  /* 0x00000002ff027819 */ /* 0x000fe4000001161f */
[C---:B------:R-:W-:Y:S01]  /*01f0*/  IADD3 R3, PT, PT, R19.reuse, -0x4498517b, RZ ;  /* 0xbb67ae8513037810 */ /* 0x040fe20007ffe0ff */
[----:B------:R-:W-:Y:S01]  /*0200*/  IMAD.WIDE.U32 R6, R0, -0x2daee0ad, RZ ;  /* 0xd2511f5300067825 */ /* 0x000fe200078e00ff */
[----:B------:R-:W-:Y:S02]  /*0210*/  LOP3.LUT R10, R2, R9, R18, 0x96, !PT ;  /* 0x00000009020a7212 */ /* 0x000fe400078e9612 */
[----:B------:R-:W-:Y:S02]  /*0220*/  IADD3 R4, PT, PT, R18, -0x61c88647, RZ ;  /* 0x9e3779b912047810 */ /* 0x000fe40007ffe0ff */
[C---:B------:R-:W-:Y:S01]  /*0230*/  LOP3.LUT R12, R19.reuse, R7, R37, 0x96, !PT ;  /* 0x00000007130c7212 */ /* 0x040fe200078e9625 */
[----:B------:R-:W-:Y:S01]  /*0240*/  IMAD.WIDE.U32 R10, R10, -0x2daee0ad, RZ ;  /* 0xd2511f530a0a7825 */ /* 0x000fe200078e00ff */
[----:B------:R-:W-:-:S02]  /*0250*/  IADD3 R7, PT, PT, R19, 0x32370b8f, RZ ;  /* 0x32370b8f13077810 */ /* 0x000fc40007ffe0ff */
[----:B------:R-:W-:Y:S01]  /*0260*/  IADD3 R9, PT, PT, R18, 0x78dde6e4, RZ ;  /* 0x78dde6e412097810 */ /* 0x000fe20007ffe0ff */
[----:B------:R-:W-:Y:S01]  /*0270*/  IMAD.WIDE.U32 R12, R12, -0x326172a9, RZ ;  /* 0xcd9e8d570c0c7825 */ /* 0x000fe200078e00ff */
[----:B------:R-:W-:Y:S02]  /*0280*/  LOP3.LUT R16, R3, R6, R11, 0x96, !PT ;  /* 0x0000000603107212 */ /* 0x000fe400078e960b */
[C---:B------:R-:W-:Y:S01]  /*0290*/  IADD3 R6, PT, PT, R19.reuse, 0x76cf5d0a, RZ ;  /* 0x76cf5d0a13067810 */ /* 0x040fe20007ffe0ff */
[----:B------:R-:W-:Y:S01]  /*02a0*/  VIADD R11, R19, 0xa9066899 ;  /* 0xa9066899130b7836 */ /* 0x000fe20000000000 */
[----:B------:R-:W-:Y:S01]  /*02b0*/  LOP3.LUT R14, R4, R8, R13, 0x96, !PT ;  /* 0x00000008040e7212 */ /* 0x000fe200078e960d */
[----:B------:R-:W-:-:S04]  /*02c0*/  IMAD.WIDE.U32 R16, R16, -0x326172a9, RZ ;  /* 0xcd9e8d5710107825 */ /* 0x000fc800078e00ff */
[----:B------:R-:W-:Y:S01]  /*02d0*/  IMAD.WIDE.U32 R14, R14, -0x2daee0ad, RZ ;  /* 0xd2511f530e0e7825 */ /* 0x000fe200078e00ff */
[----:B------:R-:W-:-:S03]  /*02e0*/  LOP3.LUT R12, R5, R12, R17, 0x96, !PT ;  /* 0x0000000c050c7212 */ /* 0x000fc600078e9611 */
[----:B------:R-:W-:Y:S01]  /*02f0*/  VIADD R8, R18, 0xdaa66d2b ;  /* 0xdaa66d2b12087836 */ /* 0x000fe20000000000 */
[----:B------:R-:W-:Y:S01]  /*0300*/  LOP3.LUT R20, R6, R10, R15, 0x96, !PT ;  /* 0x0000000a06147212 */ /* 0x000fe200078e960f */
[----:B------:R-:W-:Y:S01]  /*0310*/  IMAD.WIDE.U32 R12, R12, -0x2daee0ad, RZ ;  /* 0xd2511f530c0c7825 */ /* 0x000fe200078e00ff */
[----:B------:R-:W-:-:S03]  /*0320*/  IADD3 R10, PT, PT, R19, -0x126145ec, RZ ;  /* 0xed9eba14130a7810 */ /* 0x000fc60007ffe0ff */
[----:B------:R-:W-:Y:S01]  /*0330*/  IMAD.WIDE.U32 R20, R20, -0x326172a9, RZ ;  /* 0xcd9e8d5714147825 */ /* 0x000fe200078e00ff */
[----:B------:R-:W-:Y:S02]  /*0340*/  LOP3.LUT R22, R7, R14, R13, 0x96, !PT ;  /* 0x0000000e07167212 */ /* 0x000fe400078e960d */
[----:B------:R-:W-:Y:S02]  /*0350*/  IADD3 R13, PT, PT, R18, -0x4ab325aa, RZ ;  /* 0xb54cda56120d7810 */ /* 0x000fe40007ffe0ff */
[----:B------:R-:W-:Y:S01]  /*0360*/  LOP3.LUT R16, R8, R16, R21, 0x96, !PT ;  /* 0x0000001008107212 */ /* 0x000fe200078e9615 */
[----:B------:R-:W-:-:S04]  /*0370*/  IMAD.WIDE.U32 R22, R22, -0x326172a9, RZ ;  /* 0xcd9e8d5716167825 */ /* 0x000fc800078e00ff */
[----:B------:R-:W-:Y:S01]  /*0380*/  IMAD.WIDE.U32 R16, R16, -0x2daee0ad, RZ ;  /* 0xd2511f5310107825 */ /* 0x000fe200078e00ff */
[----:B------:R-:W-:-:S04]  /*0390*/  LOP3.LUT R14, R9, R20, R23, 0x96, !PT ;  /* 0x00000014090e7212 */ /* 0x000fc800078e9617 */
[----:B------:R-:W-:Y:S01]  /*03a0*/  LOP3.LUT R26, R10, R12, R17, 0x96, !PT ;  /* 0x0000000c0a1a7212 */ /* 0x000fe200078e9611 */
[----:B------:R-:W-:Y:S01]  /*03b0*/  IMAD.WIDE.U32 R14, R14, -0x2daee0ad, RZ ;  /* 0xd2511f530e0e7825 */ /* 0x000fe200078e00ff */
[----:B------:R-:W-:-:S03]  /*03c0*/  IADD3 R12, PT, PT, R18, 0x1715609d, RZ ;  /* 0x1715609d120c7810 */ /* 0x000fc60007ffe0ff */
[----:B------:R-:W-:Y:S01]  /*03d0*/  IMAD.WIDE.U32 R26, R26, -0x326172a9, RZ ;  /* 0xcd9e8d571a1a7825 */ /* 0x000fe200078e00ff */
[----:B------:R-:W-:-:S03]  /*03e0*/  LOP3.LUT R16, R11, R16, R15, 0x96, !PT ;  /* 0x000000100b107212 */ /* 0x000fc600078e960f */
[----:B------:R-:W-:Y:S01]  /*03f0*/  VIADD R15, R19, 0x646e171e ;  /* 0x646e171e130f7836 */ /* 0x000fe20000000000 */
[----:B------:R-:W-:Y:S01]  /*0400*/  LOP3.LUT R20, R12, R22, R27, 0x96, !PT ;  /* 0x000000160c147212 */ /* 0x000fe200078e961b */
[----:B------:R-:W-:-:S04]  /*0410*/  IMAD.WIDE.U32 R16, R16, -0x326172a9, RZ ;  /* 0xcd9e8d5710107825 */ /* 0x000fc800078e00ff */
[----:B------:R-:W-:Y:S01]  /*0420*/  IMAD.WIDE.U32 R20, R20, -0x2daee0ad, RZ ;  /* 0xd2511f5314147825 */ /* 0x000fe200078e00ff */
[----:B------:R-:W-:Y:S02]  /*0430*/  LOP3.LUT R42, R13, R26, R17, 0x96, !PT ;  /* 0x0000001a0d2a7212 */ /* 0x000fe400078e9611 */
[----:B------:R-:W-:Y:S02]  /*0440*/  IADD3 R17, PT, PT, R18, 0x5384540f, RZ ;  /* 0x5384540f12117810 */ /* 0x000fe40007ffe0ff */
[----:B------:R-:W-:Y:S01]  /*0450*/  LOP3.LUT R15, R15, R14, R21, 0x96, !PT ;  /* 0x0000000e0f0f7212 */ /* 0x000fe200078e9615 */
[----:B------:R-:W-:Y:S01]  /*0460*/  IMAD.WIDE.U32 R42, R42, -0x2daee0ad, RZ ;  /* 0xd2511f532a2a7825 */ /* 0x000fe200078e00ff */
[----:B------:R-:W-:-:S03]  /*0470*/  IADD3 R21, PT, PT, R19, 0x1fd5c5a3, RZ ;  /* 0x1fd5c5a313157810 */ /* 0x000fc60007ffe0ff */
[----:B------:R-:W-:Y:S01]  /*0480*/  IMAD.WIDE.U32 R14, R15, -0x326172a9, RZ ;  /* 0xcd9e8d570f0e7825 */ /* 0x000fe200078e00ff */
[----:B------:R-:W-:-:S04]  /*0490*/  LOP3.LUT R21, R21, R20, R43, 0x96, !PT ;  /* 0x0000001415157212 */ /* 0x000fc800078e962b */
[----:B------:R-:W-:Y:S01]  /*04a0*/  LOP3.LUT R17, R17, R16, R15, 0x96, !PT ;  /* 0x0000001011117212 */ /* 0x000fe200078e960f */
[----:B------:R-:W-:Y:S01]  /*04b0*/  IMAD.WIDE.U32 R38, R21, -0x326172a9, RZ ;  /* 0xcd9e8d5715267825 */ /* 0x000fe200078e00ff */
[----:B------:R-:W-:-:S03]  /*04c0*/  MOV R16, R36 ;  /* 0x0000002400107202 */ /* 0x000fc60000000f00 */
[----:B------:R-:W-:Y:S02]  /*04d0*/  VIADD R15, R18, 0xf1bbcdc8 ;  /* 0xf1bbcdc8120f7836 */ /* 0x000fe40000000000 */
[----:B------:R-:W-:Y:S01]  /*04e0*/  IMAD.WIDE.U32 R20, R17, -0x2daee0ad, RZ ;  /* 0xd2511f5311147825 */ /* 0x000fe200078e00ff */
[----:B------:R-:W-:Y:S02]  /*04f0*/  IADD3 R17, PT, PT, R19, -0x24c28bd8, RZ ;  /* 0xdb3d742813117810 */ /* 0x000fe40007ffe0ff */
[----:B------:R-:W-:Y:S01]  /*0500*/  LOP3.LUT R14, R15, R14, R39, 0x96, !PT ;  /* 0x0000000e0f0e7212 */ /* 0x000fe200078e9627 */
[----:B0-----:R-:W-:Y:S01]  /*0510*/  IMAD R15, R24, UR6, RZ ;  /* 0x00000006180f7c24 */ /* 0x001fe2000f8e02ff */
[----:B------:R-:W-:Y:S01]  /*0520*/  LOP3.LUT R42, R17, R42, R21, 0x96, !PT ;  /* 0x0000002a112a7212 */ /* 0x000fe200078e9615 */
[----:B------:R-:W-:Y:S01]  /*0530*/  IMAD.MOV.U32 R17, RZ, RZ, R37 ;  /* 0x000000ffff117224 */ /* 0x000fe200078e0025 */
[----:B------:R-:W-:Y:S01]  /*0540*/  IADD3 R21, PT, PT, R18, -0x700cb87f, RZ ;  /* 0x8ff3478112157810 */ /* 0x000fe20007ffe0ff */
[----:B------:R-:W-:Y:S01]  /*0550*/  IMAD.HI.U32 R39, R14, -0x2daee0ad, RZ ;  /* 0xd2511f530e277827 */ /* 0x000fe200078e00ff */
[----:B------:R-:W-:-:S03]  /*0560*/  SHF.L.U32 R25, R15, 0x2, RZ ;  /* 0x000000020f197819 */ /* 0x000fc600000006ff */
[----:B------:R-:W-:Y:S01]  /*0570*/  IMAD.HI.U32 R22, R42, -0x326172a9, RZ ;  /* 0xcd9e8d572a167827 */ /* 0x000fe200078e00ff */
[----:B------:R-:W-:-:S04]  /*0580*/  LOP3.LUT R39, R20, R39, RZ, 0x3c, !PT ;  /* 0x0000002714277212 */ /* 0x000fc800078e3cff */
[----:B------:R-:W-:Y:S01]  /*0590*/  LOP3.LUT R38, R21, R38, R22, 0x96, !PT ;  /* 0x0000002615267212 */ /* 0x000fe200078e9616 */
[----:B------:R-:W-:Y:S06]  /*05a0*/  BRA.U UP0, `(.L_x_0) ;  /* 0x0000000100547547 */ /* 0x000fec000b800000 */
[----:B------:R-:W0:Y:S01]  /*05b0*/  I2F.U32.RP R22, R25 ;  /* 0x0000001900167306 */ /* 0x000e220000209000 */
[----:B------:R-:W-:Y:S02]  /*05c0*/  IADD3 R23, PT, PT, RZ, -R25, RZ ;  /* 0x80000019ff177210 */ /* 0x000fe40007ffe0ff */
[----:B------:R-:W-:-:S05]  /*05d0*/  ISETP.NE.U32.AND P2, PT, R25, RZ, PT ;  /* 0x000000ff1900720c */ /* 0x000fca0003f45070 */
[----:B0-----:R-:W0:Y:S02]  /*05e0*/  MUFU.RCP R22, R22 ;  /* 0x0000001600167308 */ /* 0x001e240000001000 */
[----:B0-----:R-:W-:-:S06]  /*05f0*/  VIADD R20, R22, 0xffffffe ;  /* 0x0ffffffe16147836 */ /* 0x001fcc0000000000 */
[----:B------:R0:W1:Y:S02]  /*0600*/  F2I.FTZ.U32.TRUNC.NTZ R21, R20 ;  /* 0x0000001400157305 */ /* 0x000064000021f000 */
[----:B0-----:R-:W-:Y:S02]  /*0610*/  HFMA2 R20, -RZ, RZ, 0, 0 ;  /* 0x00000000ff147431 */ /* 0x001fe400000001ff */
[----:B-1----:R-:W-:-:S04]  /*0620*/  IMAD R23, R23, R21, RZ ;  /* 0x0000001517177224 */ /* 0x002fc800078e02ff */
[----:B------:R-:W-:-:S04]  /*0630*/  IMAD.HI.U32 R21, R21, R23, R20 ;  /* 0x0000001715157227 */ /* 0x000fc800078e0014 */
[----:B------:R-:W-:Y:S02]  /*0640*/  HFMA2 R23, -RZ, RZ, 0, 0 ;  /* 0x00000000ff177431 */ /* 0x000fe400000001ff */
[----:B------:R-:W-:-:S04]  /*0650*/  IMAD.HI.U32 R21, R21, UR4, RZ ;  /* 0x0000000415157c27 */ /* 0x000fc8000f8e00ff */
[----:B------:R-:W-:-:S04]  /*0660*/  IMAD.MOV R26, RZ, RZ, -R21 ;  /* 0x000000ffff1a7224 */ /* 0x000fc800078e0a15 */
[----:B------:R-:W-:-:S05]  /*0670*/  IMAD R26, R25, R26, UR4 ;  /* 0x00000004191a7e24 */ /* 0x000fca000f8e021a */
[----:B------:R-:W-:-:S13]  /*0680*/  ISETP.GE.U32.AND P0, PT, R26, R25, PT ;  /* 0x000000191a00720c */ /* 0x000fda0003f06070 */
[----:B------:R-:W-:Y:S02]  /*0690*/  @P0 IADD3 R26, PT, PT, -R25, R26, RZ ;  /* 0x0000001a191a0210 */ /* 0x000fe40007ffe1ff */
[----:B------:R-:W-:Y:S02]  /*06a0*/  @P0 IADD3 R21, PT, PT, R21, 0x1, RZ ;  /* 0x0000000115150810 */ /* 0x000fe40007ffe0ff */
[----:B------:R-:W-:-:S13]  /*06b0*/  ISETP.GE.U32.AND P1, PT, R26, R25, PT ;  /* 0x000000191a00720c */ /* 0x000fda0003f26070 */
[----:B------:R-:W-:Y:S01]  /*06c0*/  @P1 VIADD R21, R21, 0x1 ;  /* 0x0000000115151836 */ /* 0x000fe20000000000 */
[----:B------:R-:W-:-:S04]  /*06d0*/  @!P2 LOP3.LUT R21, RZ, R25, RZ, 0x33, !PT ;  /* 0x00000019ff15a212 */ /* 0x000fc800078e33ff */
[----:B------:R-:W-:Y:S01]  /*06e0*/  MOV R22, R21 ;  /* 0x0000001500167202 */ /* 0x000fe20000000f00 */
[----:B------:R-:W-:Y:S06]  /*06f0*/  BRA `(.L_x_1) ;  /* 0x0000000000087947 */ /* 0x000fec0003800000 */
.L_x_0:
[----:B------:R-:W-:-:S07]  /*0700*/  MOV R28, 0x720 ;  /* 0x00000720001c7802 */ /* 0x000fce0000000f00 */
[----:B------:R-:W-:Y:S05]  /*0710*/  CALL.REL.NOINC `($__internal_0_$__cuda_sm20_div_s64) ;  /* 0x0000004c00087944 */ /* 0x000fea0003c00000 */
.L_x_1:
[----:B------:R-:W-:-:S05]  /*0720*/  IMAD.WIDE.U32 R24, R24, UR6, RZ ;  /* 0x0000000618187c25 */ /* 0x000fca000f8e00ff */
[C---:B------:R-:W-:Y:S01]  /*0730*/  SHF.L.U64.HI R25, R24.reuse, 0x2, R25 ;  /* 0x0000000218197819 */ /* 0x040fe20000010219 */
[----:B------:R-:W-:-:S04]  /*0740*/  IMAD.SHL.U32 R24, R24, 0x4, RZ ;  /* 0x0000000418187824 */ /* 0x000fc800078e00ff */
[----:B------:R-:W-:Y:S02]  /*0750*/  IMAD R27, R25, R22, RZ ;  /* 0x00000016191b7224 */ /* 0x000fe400078e02ff */
[----:B------:R-:W-:-:S04]  /*0760*/  IMAD.WIDE.U32 R20, R22, R24, R24 ;  /* 0x0000001816147225 */ /* 0x000fc800078e0018 */
[----:B------:R-:W-:Y:S01]  /*0770*/  IMAD R27, R23, R24, R27 ;  /* 0x00000018171b7224 */ /* 0x000fe200078e021b */
[----:B------:R-:W-:-:S04]  /*0780*/  ISETP.GE.U32.AND P0, PT, R16, R20, PT ;  /* 0x000000141000720c */ /* 0x000fc80003f06070 */
[----:B------:R-:W-:-:S04]  /*0790*/  IADD3 R40, PT, PT, R21, R27, RZ ;  /* 0x0000001b15287210 */ /* 0x000fc80007ffe0ff */
[----:B------:R-:W-:-:S13]  /*07a0*/  ISETP.GE.AND.EX P0, PT, R17, R40, PT, P0 ;  /* 0x000000281100720c */ /* 0x000fda0003f06300 */
[----:B------:R-:W-:Y:S05]  /*07b0*/  @P0 EXIT ;  /* 0x000000000000094d */ /* 0x000fea0003800000 */
[----:B------:R-:W0:Y:S01]  /*07c0*/  LDCU UR74, c[0x0][0x3a8] ;  /* 0x00007500ff4a77ac */ /* 0x000e220008000800 */
[----:B------:R-:W1:Y:S01]  /*07d0*/  LDC.64 R22, c[0x0][0x540] ;  /* 0x00015000ff167b82 */ /* 0x000e620000000a00 */
[----:B------:R-:W-:Y:S01]  /*07e0*/  IADD3 R32, PT, PT, R19, -0x695add53, RZ ;  /* 0x96a522ad13207810 */ /* 0x000fe20007ffe0ff */
[----:B------:R-:W-:Y:S01]  /*07f0*/  IMAD R42, R42, -0x326172a9, RZ ;  /* 0xcd9e8d572a2a7824 */ /* 0x000fe200078e02ff */
[----:B------:R-:W-:Y:S01]  /*0800*/  LOP3.LUT R41, R30, 0x3, RZ, 0xc0, !PT ;  /* 0x000000031e297812 */ /* 0x000fe200078ec0ff */
[----:B------:R-:W-:Y:S01]  /*0810*/  IMAD.SHL.U32 R43, R15, 0x2, RZ ;  /* 0x000000020f2b7824 */ /* 0x000fe200078e00ff */
[----:B------:R-:W-:Y:S01]  /*0820*/  LOP3.LUT R39, R39, R32, RZ, 0x3c, !PT ;  /* 0x0000002027277212 */ /* 0x000fe200078e3cff */
[----:B------:R-:W-:Y:S01]  /*0830*/  IMAD R45, R15, 0x3, RZ ;  /* 0x000000030f2d7824 */ /* 0x000fe200078e02ff */
[----:B------:R-:W2:Y:S01]  /*0840*/  LDCU UR72, c[0x0][0x3ac] ;  /* 0x00007580ff4877ac */ /* 0x000ea20008000800 */
[----:B------:R-:W3:Y:S01]  /*0850*/  LDC.64 R24, c[0x0][0x548] ;  /* 0x00015200ff187b82 */ /* 0x000ee20000000a00 */
[----:B------:R-:W4:Y:S01]  /*0860*/  LDCU UR71, c[0x0][0x4d8] ;  /* 0x00009b00ff4777ac */ /* 0x000f220008000800 */
[----:B------:R-:W1:Y:S06]  /*0870*/  LDCU UR70, c[0x0][0x3c0] ;  /* 0x00007800ff4677ac */ /* 0x000e6c0008000800 */
[----:B------:R-:W1:Y:S01]  /*0880*/  LDC.64 R26, c[0x0][0x380] ;  /* 0x0000e000ff1a7b82 */ /* 0x000e620000000a00 */
[----:B0-----:R-:W-:Y:S01]  /*0890*/  UIADD3 UR74, UPT, UPT, UR74, -0x1, URZ ;  /* 0xffffffff4a4a7890 */ /* 0x001fe2000fffe0ff */
[----:B------:R-:W0:Y:S06]  /*08a0*/  LDCU UR69, c[0x0][0x4dc] ;  /* 0x00009b80ff4577ac */ /* 0x000e2c0008000800 */
[----:B------:R-:W0:Y:S01]  /*08b0*/  LDC.64 R28, c[0x0][0x548] ;  /* 0x00015200ff1c7b82 */ /* 0x000e220000000a00 */
[----:B------:R-:W-:Y:S01]  /*08c0*/  UISETP.LT.U32.AND UP0, UPT, UR74, 0x18, UPT ;  /* 0x000000184a00788c */ /* 0x000fe2000bf01070 */
[----:B------:R-:W0:Y:S03]  /*08d0*/  LDCU UR68, c[0x0][0x3c4] ;  /* 0x00007880ff4477ac */ /* 0x000e260008000800 */
[----:B------:R-:W-:Y:S01]  /*08e0*/  USEL UR73, UR74, 0x18, UP0 ;  /* 0x000000184a497887 */ /* 0x000fe20008000000 */
[----:B------:R-:W0:Y:S01]  /*08f0*/  LDCU UR67, c[0x0][0x4e0] ;  /* 0x00009c00ff4377ac */ /* 0x000e220008000800 */
        /* <DEDUP_REMOVED lines=45> */
[----:B------:R-:W0:Y:S01]  /*0bd0*/  LDCU.64 UR32, c[0x0][0x3b0] ;  /* 0x00007600ff2077ac */ /* 0x000e220008000a00 */
[----:B------:R-:W0:Y:S01]  /*0be0*/  LDCU.64 UR34, c[0x0][0x3b8] ;  /* 0x00007700ff2277ac */ /* 0x000e220008000a00 */
[----:B------:R-:W0:Y:S01]  /*0bf0*/  LDCU.64 UR36, c[0x0][0x3c8] ;  /* 0x00007900ff2477ac */ /* 0x000e220008000a00 */
[----:B------:R-:W0:Y:S01]  /*0c00*/  LDCU.64 UR38, c[0x0][0x3d0] ;  /* 0x00007a00ff2677ac */ /* 0x000e220008000a00 */
[----:B------:R-:W0:Y:S01]  /*0c10*/  LDCU.64 UR40, c[0x0][0x3e0] ;  /* 0x00007c00ff2877ac */ /* 0x000e220008000a00 */
[----:B------:R-:W0:Y:S01]  /*0c20*/  LDCU.64 UR42, c[0x0][0x3e8] ;  /* 0x00007d00ff2a77ac */ /* 0x000e220008000a00 */
[----:B------:R-:W0:Y:S01]  /*0c30*/  LDCU.64 UR44, c[0x0][0x3f8] ;  /* 0x00007f00ff2c77ac */ /* 0x000e220008000a00 */
[----:B------:R-:W0:Y:S01]  /*0c40*/  LDCU.64 UR46, c[0x0][0x400] ;  /* 0x00008000ff2e77ac */ /* 0x000e220008000a00 */
[----:B-1234-:R-:W-:-:S12]  /*0c50*/  UIADD3 UR73, UPT, UPT, UR73, 0x1, URZ ;  /* 0x0000000149497890 */ /* 0x01efd8000fffe0ff */
.L_x_18:
[----:B------:R-:W-:Y:S01]  /*0c60*/  IADD3 R0, PT, PT, R0, 0x1, RZ ;  /* 0x0000000100007810 */ /* 0x000fe20007ffe0ff */
[----:B------:R-:W-:Y:S03]  /*0c70*/  BSSY.RECONVERGENT B0, `(.L_x_2) ;  /* 0x000000c000007945 */ /* 0x000fe60003800200 */
[C---:B------:R-:W-:Y:S01]  /*0c80*/  ISETP.NE.AND P0, PT, R0.reuse, RZ, PT ;  /* 0x000000ff0000720c */ /* 0x040fe20003f05270 */
[----:B------:R-:W-:-:S12]  /*0c90*/  IMAD.WIDE.U32 R32, R0, -0x2daee0ad, RZ ;  /* 0xd2511f5300207825 */ /* 0x000fd800078e00ff */
[----:B------:R-:W-:Y:S05]  /*0ca0*/  @P0 BRA `(.L_x_3) ;  /* 0x0000000000200947 */ /* 0x000fea0003800000 */
[----:B------:R-:W-:-:S04]  /*0cb0*/  IADD3 R2, PT, PT, R2, 0x1, RZ ;  /* 0x0000000102027810 */ /* 0x000fc80007ffe0ff */
[----:B------:R-:W-:-:S13]  /*0cc0*/  ISETP.NE.AND P0, PT, R2, RZ, PT ;  /* 0x000000ff0200720c */ /* 0x000fda0003f05270 */
[----:B------:R-:W-:Y:S01]  /*0cd0*/  @!P0 VIADD R36, R36, 0x1 ;  /* 0x0000000124248836 */ /* 0x000fe20000000000 */
[----:B------:R-:W-:Y:S02]  /*0ce0*/  @!P0 IADD3 R30, PT, PT, R37, 0x1, RZ ;  /* 0x00000001251e8810 */ /* 0x000fe40007ffe0ff */
[----:B------:R-:W-:Y:S02]  /*0cf0*/  @!P0 MOV R2, RZ ;  /* 0x000000ff00028202 */ /* 0x000fe40000000f00 */
[----:B------:R-:W-:-:S13]  /*0d00*/  ISETP.NE.AND P1, PT, R36, RZ, !P0 ;  /* 0x000000ff2400720c */ /* 0x000fda0004725270 */
[----:B------:R-:W-:-:S05]  /*0d10*/  @P1 IADD3 R30, PT, PT, R37, RZ, RZ ;  /* 0x000000ff251e1210 */ /* 0x000fca0007ffe0ff */
[----:B------:R-:W-:-:S07]  /*0d20*/  @!P0 IMAD.MOV.U32 R37, RZ, RZ, R30 ;  /* 0x000000ffff258224 */ /* 0x000fce00078e001e */
.L_x_3:
[----:B0-----:R-:W-:Y:S05]  /*0d30*/  BSYNC.RECONVERGENT B0 ;  /* 0x0000000000007941 */ /* 0x001fea0003800200 */
.L_x_2:
[----:B------:R-:W-:Y:S01]  /*0d40*/  LOP3.LUT R46, R37, R33, R19, 0x96, !PT ;  /* 0x00000021252e7212 */ /* 0x000fe200078e9613 */
[----:B------:R-:W-:Y:S01]  /*0d50*/  IMAD.WIDE.U32 R30, R36, -0x326172a9, RZ ;  /* 0xcd9e8d57241e7825 */ /* 0x000fe200078e00ff */
[----:B------:R-:W-:Y:S02]  /*0d60*/  ISETP.GT.AND P0, PT, R41, 0x1, PT ;  /* 0x000000012900780c */ /* 0x000fe40003f04270 */
[----:B------:R-:W-:Y:S01]  /*0d70*/  IADD3 R49, PT, PT, R18, -0x700cb87f, RZ ;  /* 0x8ff3478112317810 */ /* 0x000fe20007ffe0ff */
[----:B------:R-:W-:Y:S01]  /*0d80*/  IMAD.WIDE.U32 R46, R46, -0x326172a9, RZ ;  /* 0xcd9e8d572e2e7825 */ /* 0x000fe200078e00ff */
[----:B------:R-:W-:Y:S02]  /*0d90*/  LOP3.LUT R31, R2, R31, R18, 0x96, !PT ;  /* 0x0000001f021f7212 */ /* 0x000fe400078e9612 */
[----:B------:R-:W-:Y:S02]  /*0da0*/  MOV R44, R39 ;  /* 0x00000027002c7202 */ /* 0x000fe40000000f00 */
[----:B------:R-:W-:Y:S01]  /*0db0*/  LOP3.LUT R34, R4, R30, R47, 0x96, !PT ;  /* 0x0000001e04227212 */ /* 0x000fe200078e962f */
[----:B------:R-:W-:-:S04]  /*0dc0*/  IMAD.WIDE.U32 R30, R31, -0x2daee0ad, RZ ;  /* 0xd2511f531f1e7825 */ /* 0x000fc800078e00ff */
[----:B------:R-:W-:Y:S01]  /*0dd0*/  IMAD.WIDE.U32 R34, R34, -0x2daee0ad, RZ ;  /* 0xd2511f5322227825 */ /* 0x000fe200078e00ff */
[----:B------:R-:W-:-:S04]  /*0de0*/  LOP3.LUT R31, R3, R32, R31, 0x96, !PT ;  /* 0x00000020031f7212 */ /* 0x000fc800078e961f */
        /* <DEDUP_REMOVED lines=25> */
[----:B------:R-:W-:Y:S01]  /*0f80*/  VIADD R47, R19, 0xdb3d7428 ;  /* 0xdb3d7428132f7836 */ /* 0x000fe20000000000 */
[----:B------:R-:W-:Y:S01]  /*0f90*/  LOP3.LUT R32, R33, R32, R31, 0x96, !PT ;  /* 0x0000002021207212 */ /* 0x000fe200078e961f */
[----:B------:R-:W-:-:S04]  /*0fa0*/  IMAD.WIDE.U32 R34, R34, -0x2daee0ad, RZ ;  /* 0xd2511f5322227825 */ /* 0x000fc800078e00ff */
[----:B------:R-:W-:Y:S01]  /*0fb0*/  IMAD.WIDE.U32 R32, R32, -0x326172a9, RZ ;  /* 0xcd9e8d5720207825 */ /* 0x000fe200078e00ff */
[----:B------:R-:W-:Y:S02]  /*0fc0*/  LOP3.LUT R30, R47, R30, R35, 0x96, !PT ;  /* 0x0000001e2f1e7212 */ /* 0x000fe400078e9623 */
[----:B------:R-:W-:Y:S01]  /*0fd0*/  IADD3 R47, PT, PT, R18, -0xe443238, RZ ;  /* 0xf1bbcdc8122f7810 */ /* 0x000fe20007ffe0ff */
[----:B------:R-:W-:Y:S02]  /*0fe0*/  IMAD R35, R14, -0x2daee0ad, RZ ;  /* 0xd2511f530e237824 */ /* 0x000fe400078e02ff */
[----:B------:R-:W-:Y:S01]  /*0ff0*/  IMAD.WIDE.U32 R30, R30, -0x326172a9, RZ ;  /* 0xcd9e8d571e1e7825 */ /* 0x000fe200078e00ff */
[----:B------:R-:W-:Y:S02]  /*1000*/  LOP3.LUT R14, R47, R46, R33, 0x96, !PT ;  /* 0x0000002e2f0e7212 */ /* 0x000fe400078e9621 */
[----:B------:R-:W-:Y:S02]  /*1010*/  MOV R33, R38 ;  /* 0x0000002600217202 */ /* 0x000fe40000000f00 */
[----:B------:R-:W-:Y:S01]  /*1020*/  LOP3.LUT R38, R49, R32, R31, 0x96, !PT ;  /* 0x0000002031267212 */ /* 0x000fe200078e961f */
[----:B------:R-:W-:Y:S01]  /*1030*/  IMAD.HI.U32 R47, R14, -0x2daee0ad, RZ ;  /* 0xd2511f530e2f7827 */ /* 0x000fe200078e00ff */
[----:B------:R-:W-:-:S02]  /*1040*/  MOV R31, R42 ;  /* 0x0000002a001f7202 */ /* 0x000fc40000000f00 */
[----:B------:R-:W-:Y:S01]  /*1050*/  MOV R42, R30 ;  /* 0x0000001e002a7202 */ /* 0x000fe20000000f00 */
[----:B------:R-:W-:-:S05]  /*1060*/  VIADD R32, R19, 0x96a522ad ;  /* 0x96a522ad13207836 */ /* 0x000fca0000000000 */
[----:B------:R-:W-:Y:S01]  /*1070*/  LOP3.LUT R39, R32, R34, R47, 0x96, !PT ;  /* 0x0000002220277212 */ /* 0x000fe200078e962f */
[----:B------:R-:W-:Y:S06]  /*1080*/  @P0 BRA `(.L_x_4) ;  /* 0x0000000000240947 */ /* 0x000fec0003800000 */
[----:B------:R-:W-:Y:S01]  /*1090*/  ISETP.NE.AND P0, PT, R41, RZ, PT ;  /* 0x000000ff2900720c */ /* 0x000fe20003f05270 */
[----:B------:R-:W-:Y:S01]  /*10a0*/  IMAD.MOV.U32 R30, RZ, RZ, R44 ;  /* 0x000000ffff1e7224 */ /* 0x000fe200078e002c */
[----:B------:R-:W-:-:S11]  /*10b0*/  MOV R32, R35 ;  /* 0x0000002300207202 */ /* 0x000fd60000000f00 */
[----:B------:R-:W-:Y:S05]  /*10c0*/  @!P0 BRA `(.L_x_5) ;  /* 0x0000000000388947 */ /* 0x000fea0003800000 */
[----:B------:R-:W-:Y:S01]  /*10d0*/  MOV R33, R31 ;  /* 0x0000001f00217202 */ /* 0x000fe20000000f00 */
[----:B------:R-:W-:Y:S01]  /*10e0*/  IMAD.MOV.U32 R32, RZ, RZ, R38 ;  /* 0x000000ffff207224 */ /* 0x000fe200078e0026 */
[----:B------:R-:W-:Y:S02]  /*10f0*/  MOV R30, R35 ;  /* 0x00000023001e7202 */ /* 0x000fe40000000f00 */
[----:B------:R-:W-:Y:S01]  /*1100*/  MOV R31, R44 ;  /* 0x0000002c001f7202 */ /* 0x000fe20000000f00 */
[----:B------:R-:W-:Y:S06]  /*1110*/  BRA `(.L_x_5) ;  /* 0x0000000000247947 */ /* 0x000fec0003800000 */
.L_x_4:
[----:B------:R-:W-:Y:S01]  /*1120*/  ISETP.NE.AND P0, PT, R41, 0x3, PT ;  /* 0x000000032900780c */ /* 0x000fe20003f05270 */
[----:B------:R-:W-:Y:S01]  /*1130*/  IMAD.MOV.U32 R30, RZ, RZ, R42 ;  /* 0x000000ffff1e7224 */ /* 0x000fe200078e002a */
[----:B------:R-:W-:Y:S02]  /*1140*/  MOV R33, R35 ;  /* 0x0000002300217202 */ /* 0x000fe40000000f00 */
[----:B------:R-:W-:Y:S02]  /*1150*/  MOV R31, R38 ;  /* 0x00000026001f7202 */ /* 0x000fe40000000f00 */
[----:B------:R-:W-:-:S07]  /*1160*/  MOV R32, R39 ;  /* 0x0000002700207202 */ /* 0x000fce0000000f00 */
[----:B------:R-:W-:Y:S01]  /*1170*/  @P0 MOV R33, R44 ;  /* 0x0000002c00210202 */ /* 0x000fe20000000f00 */
[----:B------:R-:W-:Y:S01]  /*1180*/  @P0 IMAD.MOV.U32 R30, RZ, RZ, R38 ;  /* 0x000000ffff1e0224 */ /* 0x000fe200078e0026 */
[----:B------:R-:W-:Y:S02]  /*1190*/  @P0 MOV R31, R35 ;  /* 0x00000023001f0202 */ /* 0x000fe40000000f00 */
[----:B------:R-:W-:-:S07]  /*11a0*/  @P0 MOV R32, R42 ;  /* 0x0000002a00200202 */ /* 0x000fce0000000f00 */
.L_x_5:
[----:B------:R-:W-:Y:S01]  /*11b0*/  HFMA2 R35, -RZ, RZ, 0.1171875, 0 ;  /* 0x2f800000ff237431 */ /* 0x000fe200000001ff */
[----:B------:R-:W-:Y:S01]  /*11c0*/  I2FP.F32.U32 R34, R30 ;  /* 0x0000001e00227245 */ /* 0x000fe20000201000 */
[----:B------:R-:W-:Y:S01]  /*11d0*/  UISETP.NE.AND UP0, UPT, UR31, URZ, UPT ;  /* 0x000000ff1f00728c */ /* 0x000fe2000bf05270 */
[----:B------:R-:W-:Y:S02]  /*11e0*/  I2FP.F32.U32 R33, R33 ;  /* 0x0000002100217245 */ /* 0x000fe40000201000 */
[----:B------:R-:W-:Y:S01]  /*11f0*/  I2FP.F32.U32 R31, R31 ;  /* 0x0000001f001f7245 */ /* 0x000fe20000201000 */
[-C--:B------:R-:W-:Y:S01]  /*1200*/  FFMA.FTZ R34, R34, R35.reuse, 1.1641532182693481445e-10 ;  /* 0x2f00000022227423 */ /* 0x080fe20000010023 */
[----:B------:R-:W-:Y:S01]  /*1210*/  MOV R44, 0x30c90fdb ;  /* 0x30c90fdb002c7802 */ /* 0x000fe20000000f00 */
[----:B------:R-:W-:Y:S01]  /*1220*/  FFMA.FTZ R33, R33, R35, 1.1641532182693481445e-10 ;  /* 0x2f00000021217423 */ /* 0x000fe20000010023 */
[----:B------:R-:W-:-:S03]  /*1230*/  I2FP.F32.U32 R32, R32 ;  /* 0x0000002000207245 */ /* 0x000fc60000201000 */
[----:B------:R0:W1:Y:S01]  /*1240*/  MUFU.LG2 R30, R33 ;  /* 0x00000021001e7308 */ /* 0x0000620000000c00 */
[-C--:B------:R-:W-:Y:S01]  /*1250*/  FFMA.FTZ R31, R31, R44.reuse, 7.314590599882819788e-10 ;  /* 0x30490fdb1f1f7423 */ /* 0x080fe2000001002c */
[----:B------:R-:W-:-:S03]  /*1260*/  FFMA.FTZ R32, R32, R44, 7.314590599882819788e-10 ;  /* 0x30490fdb20207423 */ /* 0x000fc6000001002c */
[----:B------:R-:W-:-:S03]  /*1270*/  FMUL.RZ R35, R31, 0.15915493667125701904 ;  /* 0x3e22f9831f237820 */ /* 0x000fc6000040c000 */
[----:B------:R-:W2:Y:S01]  /*1280*/  MUFU.LG2 R34, R34 ;  /* 0x0000002200227308 */ /* 0x000ea20000000c00 */
[----:B0-----:R-:W-:-:S07]  /*1290*/  FMUL.RZ R33, R32, 0.15915493667125701904 ;  /* 0x3e22f98320217820 */ /* 0x001fce000040c000 */
[----:B------:R-:W-:Y:S01]  /*12a0*/  MUFU.SIN R47, R35 ;  /* 0x00000023002f7308 */ /* 0x000fe20000000400 */
[----:B-1----:R-:W-:-:S04]  /*12b0*/  FMUL.FTZ R30, R30, 0.69314718246459960938 ;  /* 0x3f3172181e1e7820 */ /* 0x002fc80000410000 */
[----:B------:R-:W-:-:S03]  /*12c0*/  FMUL.FTZ R30, R30, -2 ;  /* 0xc00000001e1e7820 */ /* 0x000fc60000410000 */
[----:B------:R-:W-:Y:S01]  /*12d0*/  MUFU.COS R49, R35 ;  /* 0x0000002300317308 */ /* 0x000fe20000000000 */
[----:B--2---:R-:W-:-:S04]  /*12e0*/  FMUL.FTZ R31, R34, 0.69314718246459960938 ;  /* 0x3f317218221f7820 */ /* 0x004fc80000410000 */
[----:B------:R-:W-:-:S03]  /*12f0*/  FMUL.FTZ R31, R31, -2 ;  /* 0xc00000001f1f7820 */ /* 0x000fc60000410000 */
[----:B------:R-:W-:Y:S08]  /*1300*/  MUFU.SIN R32, R33 ;  /* 0x0000002100207308 */ /* 0x000ff00000000400 */
[----:B------:R-:W0:Y:S08]  /*1310*/  MUFU.SQRT R30, R30 ;  /* 0x0000001e001e7308 */ /* 0x000e300000002000 */
[----:B------:R-:W1:Y:S08]  /*1320*/  MUFU.SQRT R31, R31 ;  /* 0x0000001f001f7308 */ /* 0x000e700000002000 */
[----:B------:R-:W2:Y:S01]  /*1330*/  MUFU.COS R34, R33 ;  /* 0x0000002100227308 */ /* 0x000ea20000000000 */
[C---:B0-----:R-:W-:Y:S01]  /*1340*/  FMUL.FTZ R47, R30.reuse, R47 ;  /* 0x0000002f1e2f7220 */ /* 0x041fe20000410000 */
[----:B------:R-:W-:Y:S01]  /*1350*/  FMUL.FTZ R49, R30, R49 ;  /* 0x000000311e317220 */ /* 0x000fe20000410000 */
[C---:B-1----:R-:W-:Y:S01]  /*1360*/  FMUL.FTZ R51, R31.reuse, R32 ;  /* 0x000000201f337220 */ /* 0x042fe20000410000 */
[----:B--2---:R-:W-:Y:S01]  /*1370*/  FMUL.FTZ R53, R31, R34 ;  /* 0x000000221f357220 */ /* 0x004fe20000410000 */
[----:B------:R-:W-:Y:S06]  /*1380*/  BRA.U UP0, `(.L_x_6) ;  /* 0x0000000100b07547 */ /* 0x000fec000b800000 */
[----:B------:R-:W0:Y:S01]  /*1390*/  LDCU.64 UR48, c[0x0][0x380] ;  /* 0x00007000ff3077ac */ /* 0x000e220008000a00 */
[-C--:B------:R-:W-:Y:S02]  /*13a0*/  IADD3 R31, P0, PT, R15, R16.reuse, RZ ;  /* 0x000000100f1f7210 */ /* 0x080fe40007f1e0ff */
[----:B------:R-:W-:Y:S02]  /*13b0*/  IADD3 R30, P3, PT, R43, R16, RZ ;  /* 0x000000102b1e7210 */ /* 0x000fe40007f7e0ff */
[----:B0-----:R-:W-:Y:S01]  /*13c0*/  ISETP.GE.U32.AND P2, PT, R31, UR48, PT ;  /* 0x000000301f007c0c */ /* 0x001fe2000bf46070 */
[----:B------:R-:W-:Y:S01]  /*13d0*/  IMAD.X R31, RZ, RZ, R17, P0 ;  /* 0x000000ffff1f7224 */ /* 0x000fe200000e0611 */
[----:B------:R-:W-:Y:S02]  /*13e0*/  ISETP.GE.U32.AND P0, PT, R30, UR48, PT ;  /* 0x000000301e007c0c */ /* 0x000fe4000bf06070 */
[----:B------:R-:W-:Y:S02]  /*13f0*/  IADD3.X R30, PT, PT, RZ, R17, RZ, P3, !PT ;  /* 0x00000011ff1e7210 */ /* 0x000fe40001ffe4ff */
[----:B------:R-:W-:-:S02]  /*1400*/  ISETP.GE.U32.AND P1, PT, R16, UR48, PT ;  /* 0x0000003010007c0c */ /* 0x000fc4000bf26070 */
[----:B------:R-:W-:Y:S02]  /*1410*/  ISETP.GE.AND.EX P0, PT, R30, UR49, PT, P0 ;  /* 0x000000311e007c0c */ /* 0x000fe4000bf06300 */
[----:B------:R-:W-:Y:S02]  /*1420*/  ISETP.GE.AND.EX P1, PT, R17, UR49, PT, P1 ;  /* 0x0000003111007c0c */ /* 0x000fe4000bf26310 */
[----:B------:R-:W-:-:S09]  /*1430*/  ISETP.GE.AND.EX P2, PT, R31, UR49, PT, P2 ;  /* 0x000000311f007c0c */ /* 0x000fd2000bf46320 */
[----:B------:R-:W0:Y:S08]  /*1440*/  @!P0 LDC.64 R34, c[0x0][0x548] ;  /* 0x00015200ff228b82 */ /* 0x000e300000000a00 */
[----:B------:R-:W1:Y:S08]  /*1450*/  @!P1 LDC.64 R30, c[0x0][0x548] ;  /* 0x00015200ff1e9b82 */ /* 0x000e700000000a00 */
[----:B------:R-:W2:Y:S01]  /*1460*/  @!P2 LDC.64 R32, c[0x0][0x548] ;  /* 0x00015200ff20ab82 */ /* 0x000ea20000000a00 */
[----:B0-----:R-:W-:Y:S01]  /*1470*/  @!P0 FFMA.FTZ R34, R51, R35, R34 ;  /* 0x0000002333228223 */ /* 0x001fe20000010022 */
[----:B-1----:R-:W-:-:S04]  /*1480*/  @!P1 FFMA.FTZ R30, R47, R31, R30 ;  /* 0x0000001f2f1e9223 */ /* 0x002fc8000001001e */
[----:B------:R-:W-:Y:S02]  /*1490*/  @!P1 FMUL.FTZ R44, R30, 1.4426950216293334961 ;  /* 0x3fb8aa3b1e2c9820 */ /* 0x000fe40000410000 */
[----:B------:R-:W0:Y:S01]  /*14a0*/  @!P0 LDC.64 R30, c[0x0][0x540] ;  /* 0x00015000ff1e8b82 */ /* 0x000e220000000a00 */
[----:B--2---:R-:W-:Y:S01]  /*14b0*/  @!P2 FFMA.FTZ R32, R49, R33, R32 ;  /* 0x000000213120a223 */ /* 0x004fe20000010020 */
[----:B------:R-:W-:Y:S02]  /*14c0*/  @!P0 FMUL.FTZ R49, R34, 1.4426950216293334961 ;  /* 0x3fb8aa3b22318820 */ /* 0x000fe40000410000 */
[----:B------:R-:W1:Y:S01]  /*14d0*/  @!P1 MUFU.EX2 R44, R44 ;  /* 0x0000002c002c9308 */ /* 0x000e620000000800 */
[----:B------:R-:W-:-:S03]  /*14e0*/  @!P2 FMUL.FTZ R47, R32, 1.4426950216293334961 ;  /* 0x3fb8aa3b202fa820 */ /* 0x000fc60000410000 */
[----:B------:R-:W2:Y:S01]  /*14f0*/  @!P1 LDC.64 R34, c[0x0][0x540] ;  /* 0x00015000ff229b82 */ /* 0x000ea20000000a00 */
[----:B------:R-:W3:Y:S04]  /*1500*/  @!P0 MUFU.EX2 R49, R49 ;  /* 0x0000003100318308 */ /* 0x000ee80000000800 */
[----:B------:R-:W4:Y:S03]  /*1510*/  @!P2 MUFU.EX2 R47, R47 ;  /* 0x0000002f002fa308 */ /* 0x000f260000000800 */
[----:B------:R-:W5:Y:S01]  /*1520*/  @!P2 LDC.64 R32, c[0x0][0x540] ;  /* 0x00015000ff20ab82 */ /* 0x000f620000000a00 */
[----:B-1----:R-:W-:Y:S02]  /*1530*/  @!P1 F2FP.BF16.F32.PACK_AB R46, RZ, R44 ;  /* 0x0000002cff2e923e */ /* 0x002fe400000010ff */
[----:B---3--:R-:W-:-:S02]  /*1540*/  @!P0 F2FP.BF16.F32.PACK_AB R50, RZ, R49 ;  /* 0x00000031ff32823e */ /* 0x008fc400000010ff */
[----:B----4-:R-:W-:Y:S01]  /*1550*/  @!P2 F2FP.BF16.F32.PACK_AB R48, RZ, R47 ;  /* 0x0000002fff30a23e */ /* 0x010fe200000010ff */
[----:B--2---:R1:W-:Y:S01]  /*1560*/  @!P1 STG.E.U16 desc[UR76][R34.64], R46 ;  /* 0x0000002e22009986 */ /* 0x0043e2000c10154c */
[----:B------:R-:W-:-:S03]  /*1570*/  IADD3 R44, P1, PT, R45, R16, RZ ;  /* 0x000000102d2c7210 */ /* 0x000fc60007f3e0ff */
[----:B-----5:R1:W-:Y:S04]  /*1580*/  @!P2 STG.E.U16 desc[UR76][R32.64], R48 ;  /* 0x000000302000a986 */ /* 0x0203e8000c10154c */
[----:B0-----:R1:W-:Y:S01]  /*1590*/  @!P0 STG.E.U16 desc[UR76][R30.64], R50 ;  /* 0x000000321e008986 */ /* 0x0013e2000c10154c */
[----:B------:R-:W-:Y:S02]  /*15a0*/  ISETP.GE.U32.AND P0, PT, R44, UR48, PT ;  /* 0x000000302c007c0c */ /* 0x000fe4000bf06070 */
[----:B------:R-:W-:-:S04]  /*15b0*/  IADD3.X R44, PT, PT, RZ, R17, RZ, P1, !PT ;  /* 0x00000011ff2c7210 */ /* 0x000fc80000ffe4ff */
[----:B------:R-:W-:-:S13]  /*15c0*/  ISETP.GE.AND.EX P0, PT, R44, UR49, PT, P0 ;  /* 0x000000312c007c0c */ /* 0x000fda000bf06300 */
[----:B-1----:R-:W-:Y:S05]  /*15d0*/  @P0 BRA `(.L_x_7) ;  /* 0x0000003c002c0947 */ /* 0x002fea0003800000 */
[----:B------:R-:W-:Y:S01]  /*15e0*/  FFMA.FTZ R53, R53, R29, R28 ;  /* 0x0000001d35357223 */ /* 0x000fe2000001001c */
[----:B------:R-:W0:Y:S03]  /*15f0*/  LDC.64 R30, c[0x0][0x540] ;  /* 0x00015000ff1e7b82 */ /* 0x000e260000000a00 */
[----:B------:R-:W-:-:S06]  /*1600*/  FMUL.FTZ R53, R53, 1.4426950216293334961 ;  /* 0x3fb8aa3b35357820 */ /* 0x000fcc0000410000 */
[----:B------:R-:W1:Y:S02]  /*1610*/  MUFU.EX2 R53, R53 ;  /* 0x0000003500357308 */ /* 0x000e640000000800 */
[----:B-1----:R-:W-:-:S05]  /*1620*/  F2FP.BF16.F32.PACK_AB R32, RZ, R53 ;  /* 0x00000035ff20723e */ /* 0x002fca00000010ff */
[----:B0-----:R1:W-:Y:S01]  /*1630*/  STG.E.U16 desc[UR76][R30.64], R32 ;  /* 0x000000201e007986 */ /* 0x0013e2000c10154c */
[----:B------:R-:W-:Y:S05]  /*1640*/  BRA `(.L_x_7) ;  /* 0x0000003c00107947 */ /* 0x000fea0003800000 */
.L_x_6:
[----:B------:R-:W-:Y:S01]  /*1650*/  ISETP.GE.U32.AND P0, PT, R16, R26, PT ;  /* 0x0000001a1000720c */ /* 0x000fe20003f06070 */
[----:B------:R-:W-:Y:S03]  /*1660*/  BSSY.RECONVERGENT B0, `(.L_x_8) ;  /* 0x00000ee000007945 */ /* 0x000fe60003800200 */
[----:B------:R-:W-:-:S13]  /*1670*/  ISETP.GE.AND.EX P0, PT, R17, R27, PT, P0 ;  /* 0x0000001b1100720c */ /* 0x000fda0003f06300 */
[----:B------:R-:W-:Y:S05]  /*1680*/  @P0 BRA `(.L_x_9) ;  /* 0x0000000c00ac0947 */ /* 0x000fea0003800000 */
[----:B------:R-:W-:Y:S02]  /*1690*/  HFMA2 R30, -RZ, RZ, 0, 0 ;  /* 0x00000000ff1e7431 */ /* 0x000fe400000001ff */
[----:B------:R-:W-:Y:S01]  /*16a0*/  IMAD.MOV.U32 R31, RZ, RZ, R16 ;  /* 0x000000ffff1f7224 */ /* 0x000fe200078e0010 */
[----:B------:R-:W-:Y:S02]  /*16b0*/  UISETP.NE.AND UP0, UPT, UR74, URZ, UPT ;  /* 0x000000ff4a00728c */ /* 0x000fe4000bf05270 */
[----:B------:R-:W-:-:S05]  /*16c0*/  IMAD.HI.U32 R30, R16, UR32, R30 ;  /* 0x00000020101e7c27 */ /* 0x000fca000f8e001e */
[----:B------:R-:W-:-:S04]  /*16d0*/  SHF.R.U32.HI R31, RZ, UR33, R30 ;  /* 0x00000021ff1f7c19 */ /* 0x000fc8000801161e */
[----:B------:R-:W-:-:S05]  /*16e0*/  IADD3 R33, PT, PT, -R31, RZ, RZ ;  /* 0x000000ff1f217210 */ /* 0x000fca0007ffe1ff */
[----:B------:R-:W-:-:S04]  /*16f0*/  IMAD R33, R33, UR72, R16 ;  /* 0x0000004821217c24 */ /* 0x000fc8000f8e0210 */
[----:B------:R-:W-:Y:S01]  /*1700*/  IMAD R33, R33, UR71, RZ ;  /* 0x0000004721217c24 */ /* 0x000fe2000f8e02ff */
[----:B------:R-:W-:Y:S06]  /*1710*/  BRA.U !UP0, `(.L_x_10) ;  /* 0x0000000d086c7547 */ /* 0x000fec000b800000 */
[----:B------:R-:W-:Y:S01]  /*1720*/  MOV R30, RZ ;  /* 0x000000ff001e7202 */ /* 0x000fe20000000f00 */
[----:B------:R-:W-:-:S04]  /*1730*/  UISETP.NE.AND UP0, UPT, UR73, 0x2, UPT ;  /* 0x000000024900788c */ /* 0x000fc8000bf05270 */
[----:B------:R-:W-:-:S05]  /*1740*/  IMAD.HI.U32 R30, R31, UR35, R30 ;  /* 0x000000231f1e7c27 */ /* 0x000fca000f8e001e */
[----:B------:R-:W-:-:S04]  /*1750*/  SHF.R.U32.HI R35, RZ, UR70, R30 ;  /* 0x00000046ff237c19 */ /* 0x000fc8000801161e */
[----:B------:R-:W-:-:S05]  /*1760*/  IADD3 R30, PT, PT, -R35, RZ, RZ ;  /* 0x000000ff231e7210 */ /* 0x000fca0007ffe1ff */
[----:B------:R-:W-:-:S04]  /*1770*/  IMAD R30, R30, UR34, R31 ;  /* 0x000000221e1e7c24 */ /* 0x000fc8000f8e021f */
[----:B------:R-:W-:Y:S01]  /*1780*/  IMAD R33, R30, UR69, R33 ;  /* 0x000000451e217c24 */ /* 0x000fe2000f8e0221 */
[----:B------:R-:W-:Y:S06]  /*1790*/  BRA.U !UP0, `(.L_x_10) ;  /* 0x0000000d084c7547 */ /* 0x000fec000b800000 */
[----:B------:R-:W-:Y:S01]  /*17a0*/  MOV R31, R35 ;  /* 0x00000023001f7202 */ /* 0x000fe20000000f00 */
[----:B------:R-:W-:Y:S01]  /*17b0*/  IMAD.MOV.U32 R30, RZ, RZ, RZ ;  /* 0x000000ffff1e7224 */ /* 0x000fe200078e00ff */
[----:B------:R-:W-:-:S03]  /*17c0*/  UISETP.NE.AND UP0, UPT, UR73, 0x3, UPT ;  /* 0x000000034900788c */ /* 0x000fc6000bf05270 */
[----:B------:R-:W-:-:S05]  /*17d0*/  IMAD.HI.U32 R30, R35, UR36, R30 ;  /* 0x00000024231e7c27 */ /* 0x000fca000f8e001e */
[----:B------:R-:W-:-:S04]  /*17e0*/  SHF.R.U32.HI R31, RZ, UR37, R30 ;  /* 0x00000025ff1f7c19 */ /* 0x000fc8000801161e */
[----:B------:R-:W-:-:S05]  /*17f0*/  IADD3 R30, PT, PT, -R31, RZ, RZ ;  /* 0x000000ff1f1e7210 */ /* 0x000fca0007ffe1ff */
[----:B------:R-:W-:-:S04]  /*1800*/  IMAD R30, R30, UR68, R35 ;  /* 0x000000441e1e7c24 */ /* 0x000fc8000f8e0223 */
[----:B------:R-:W-:Y:S01]  /*1810*/  IMAD R33, R30, UR67, R33 ;  /* 0x000000431e217c24 */ /* 0x000fe2000f8e0221 */
[----:B------:R-:W-:Y:S06]  /*1820*/  BRA.U !UP0, `(.L_x_10) ;  /* 0x0000000d08287547 */ /* 0x000fec000b800000 */
[----:B------:R-:W-:Y:S01]  /*1830*/  HFMA2 R30, -RZ, RZ, 0, 0 ;  /* 0x00000000ff1e7431 */ /* 0x000fe200000001ff */
[----:B------:R-:W-:-:S04]  /*1840*/  UISETP.NE.AND UP0, UPT, UR73, 0x4, UPT ;  /* 0x000000044900788c */ /* 0x000fc8000bf05270 */
[----:B------:R-:W-:-:S05]  /*1850*/  IMAD.HI.U32 R30, R31, UR39, R30 ;  /* 0x000000271f1e7c27 */ /* 0x000fca000f8e001e */
[----:B------:R-:W-:-:S05]  /*1860*/  SHF.R.U32.HI R35, RZ, UR66, R30 ;  /* 0x00000042ff237c19 */ /* 0x000fca000801161e */
[----:B------:R-:W-:-:S04]  /*1870*/  IMAD.MOV R30, RZ, RZ, -R35 ;  /* 0x000000ffff1e7224 */ /* 0x000fc800078e0a23 */
[----:B------:R-:W-:-:S04]  /*1880*/  IMAD R30, R30, UR38, R31 ;  /* 0x000000261e1e7c24 */ /* 0x000fc8000f8e021f */
[----:B------:R-:W-:Y:S01]  /*1890*/  IMAD R33, R30, UR65, R33 ;  /* 0x000000411e217c24 */ /* 0x000fe2000f8e0221 */
[----:B------:R-:W-:Y:S06]  /*18a0*/  BRA.U !UP0, `(.L_x_10) ;  /* 0x0000000d08087547 */ /* 0x000fec000b800000 */
[----:B------:R-:W-:Y:S01]  /*18b0*/  MOV R30, RZ ;  /* 0x000000ff001e7202 */ /* 0x000fe20000000f00 */
[----:B------:R-:W-:Y:S01]  /*18c0*/  UISETP.NE.AND UP0, UPT, UR73, 0x5, UPT ;  /* 0x000000054900788c */ /* 0x000fe2000bf05270 */
[----:B------:R-:W-:-:S03]  /*18d0*/  MOV R31, R35 ;  /* 0x00000023001f7202 */ /* 0x000fc60000000f00 */
[----:B------:R-:W-:-:S05]  /*18e0*/  IMAD.HI.U32 R30, R35, UR40, R30 ;  /* 0x00000028231e7c27 */ /* 0x000fca000f8e001e */
[----:B------:R-:W-:-:S04]  /*18f0*/  SHF.R.U32.HI R31, RZ, UR41, R30 ;  /* 0x00000029ff1f7c19 */ /* 0x000fc8000801161e */
[----:B------:R-:W-:-:S05]  /*1900*/  IADD3 R30, PT, PT, -R31, RZ, RZ ;  /* 0x000000ff1f1e7210 */ /* 0x000fca0007ffe1ff */
[----:B------:R-:W-:-:S04]  /*1910*/  IMAD R30, R30, UR64, R35 ;  /* 0x000000401e1e7c24 */ /* 0x000fc8000f8e0223 */
[----:B------:R-:W-:Y:S01]  /*1920*/  IMAD R33, R30, UR63, R33 ;  /* 0x0000003f1e217c24 */ /* 0x000fe2000f8e0221 */
[----:B------:R-:W-:Y:S06]  /*1930*/  BRA.U !UP0, `(.L_x_10) ;  /* 0x0000000908e47547 */ /* 0x000fec000b800000 */
        /* <DEDUP_REMOVED lines=8> */
[----:B------:R-:W-:Y:S01]  /*19c0*/  MOV R30, RZ ;  /* 0x000000ff001e7202 */ /* 0x000fe20000000f00 */
[----:B------:R-:W-:Y:S01]  /*19d0*/  UISETP.NE.AND UP0, UPT, UR73, 0x7, UPT ;  /* 0x000000074900788c */ /* 0x000fe2000bf05270 */
[----:B------:R-:W-:-:S03]  /*19e0*/  MOV R31, R35 ;  /* 0x00000023001f7202 */ /* 0x000fc60000000f00 */
[----:B------:R-:W-:-:S05]  /*19f0*/  IMAD.HI.U32 R30, R35, UR44, R30 ;  /* 0x0000002c231e7c27 */ /* 0x000fca000f8e001e */
[----:B------:R-:W-:-:S05]  /*1a00*/  SHF.R.U32.HI R31, RZ, UR45, R30 ;  /* 0x0000002dff1f7c19 */ /* 0x000fca000801161e */
[----:B------:R-:W-:-:S04]  /*1a10*/  IMAD.MOV R30, RZ, RZ, -R31 ;  /* 0x000000ffff1e7224 */ /* 0x000fc800078e0a1f */
[----:B------:R-:W-:-:S04]  /*1a20*/  IMAD R30, R30, UR60, R35 ;  /* 0x0000003c1e1e7c24 */ /* 0x000fc8000f8e0223 */
[----:B------:R-:W-:Y:S01]  /*1a30*/  IMAD R33, R30, UR59, R33 ;  /* 0x0000003b1e217c24 */ /* 0x000fe2000f8e0221 */
[----:B------:R-:W-:Y:S06]  /*1a40*/  BRA.U !UP0, `(.L_x_10) ;  /* 0x0000000908a07547 */ /* 0x000fec000b800000 */
[----:B------:R-:W-:Y:S01]  /*1a50*/  HFMA2 R30, -RZ, RZ, 0, 0 ;  /* 0x00000000ff1e7431 */ /* 0x000fe200000001ff */
[----:B------:R-:W-:-:S04]  /*1a60*/  UISETP.NE.AND UP0, UPT, UR73, 0x8, UPT ;  /* 0x000000084900788c */ /* 0x000fc8000bf05270 */
[----:B------:R-:W-:-:S05]  /*1a70*/  IMAD.HI.U32 R30, R31, UR47, R30 ;  /* 0x0000002f1f1e7c27 */ /* 0x000fca000f8e001e */
[----:B------:R-:W-:-:S04]  /*1a80*/  SHF.R.U32.HI R35, RZ, UR58, R30 ;  /* 0x0000003aff237c19 */ /* 0x000fc8000801161e */
[----:B------:R-:W-:-:S05]  /*1a90*/  IADD3 R30, PT, PT, -R35, RZ, RZ ;  /* 0x000000ff231e7210 */ /* 0x000fca0007ffe1ff */
[----:B------:R-:W-:-:S04]  /*1aa0*/  IMAD R30, R30, UR46, R31 ;  /* 0x0000002e1e1e7c24 */ /* 0x000fc8000f8e021f */
[----:B------:R-:W-:Y:S01]  /*1ab0*/  IMAD R33, R30, UR57, R33 ;  /* 0x000000391e217c24 */ /* 0x000fe2000f8e0221 */
[----:B------:R-:W-:Y:S06]  /*1ac0*/  BRA.U !UP0, `(.L_x_10) ;  /* 0x0000000908807547 */ /* 0x000fec000b800000 */
[----:B------:R-:W0:Y:S01]  /*1ad0*/  LDCU.64 UR48, c[0x0][0x410] ;  /* 0x00008200ff3077ac */ /* 0x000e220008000a00 */
[----:B------:R-:W-:Y:S01]  /*1ae0*/  MOV R30, RZ ;  /* 0x000000ff001e7202 */ /* 0x000fe20000000f00 */
[----:B------:R-:W-:Y:S01]  /*1af0*/  IMAD.MOV.U32 R31, RZ, RZ, R35 ;  /* 0x000000ffff1f7224 */ /* 0x000fe200078e0023 */
[----:B------:R-:W-:-:S03]  /*1b00*/  UISETP.NE.AND UP0, UPT, UR73, 0x9, UPT ;  /* 0x000000094900788c */ /* 0x000fc6000bf05270 */
[----:B0-----:R-:W-:-:S05]  /*1b10*/  IMAD.HI.U32 R30, R35, UR48, R30 ;  /* 0x00000030231e7c27 */ /* 0x001fca000f8e001e */
[----:B------:R-:W-:-:S04]  /*1b20*/  SHF.R.U32.HI R31, RZ, UR49, R30 ;  /* 0x00000031ff1f7c19 */ /* 0x000fc8000801161e */
[----:B------:R-:W-:-:S05]  /*1b30*/  IADD3 R30, PT, PT, -R31, RZ, RZ ;  /* 0x000000ff1f1e7210 */ /* 0x000fca0007ffe1ff */
[----:B------:R-:W-:-:S04]  /*1b40*/  IMAD R30, R30, UR56, R35 ;  /* 0x000000381e1e7c24 */ /* 0x000fc8000f8e0223 */
[----:B------:R-:W-:Y:S01]  /*1b50*/  IMAD R33, R30, UR55, R33 ;  /* 0x000000371e217c24 */ /* 0x000fe2000f8e0221 */
[----:B------:R-:W-:Y:S06]  /*1b60*/  BRA.U !UP0, `(.L_x_10) ;  /* 0x0000000908587547 */ /* 0x000fec000b800000 */
[----:B------:R-:W0:Y:S01]  /*1b70*/  LDCU.64 UR48, c[0x0][0x418] ;  /* 0x00008300ff3077ac */ /* 0x000e220008000a00 */
[----:B------:R-:W-:Y:S01]  /*1b80*/  MOV R30, RZ ;  /* 0x000000ff001e7202 */ /* 0x000fe20000000f00 */
[----:B------:R-:W-:-:S04]  /*1b90*/  UISETP.NE.AND UP0, UPT, UR73, 0xa, UPT ;  /* 0x0000000a4900788c */ /* 0x000fc8000bf05270 */
[----:B0-----:R-:W-:-:S05]  /*1ba0*/  IMAD.HI.U32 R30, R31, UR49, R30 ;  /* 0x000000311f1e7c27 */ /* 0x001fca000f8e001e */
[----:B------:R-:W-:-:S04]  /*1bb0*/  SHF.R.U32.HI R35, RZ, UR54, R30 ;  /* 0x00000036ff237c19 */ /* 0x000fc8000801161e */
[----:B------:R-:W-:-:S05]  /*1bc0*/  IADD3 R30, PT, PT, -R35, RZ, RZ ;  /* 0x000000ff231e7210 */ /* 0x000fca0007ffe1ff */
[----:B------:R-:W-:-:S04]  /*1bd0*/  IMAD R30, R30, UR48, R31 ;  /* 0x000000301e1e7c24 */ /* 0x000fc8000f8e021f */
[----:B------:R-:W-:Y:S01]  /*1be0*/  IMAD R33, R30, UR53, R33 ;  /* 0x000000351e217c24 */ /* 0x000fe2000f8e0221 */
[----:B------:R-:W-:Y:S06]  /*1bf0*/  BRA.U !UP0, `(.L_x_10) ;  /* 0x0000000908347547 */ /* 0x000fec000b800000 */
[----:B------:R-:W0:Y:S01]  /*1c00*/  LDCU.64 UR48, c[0x0][0x428] ;  /* 0x00008500ff3077ac */ /* 0x000e220008000a00 */
[----:B------:R-:W-:Y:S01]  /*1c10*/  MOV R31, R35 ;  /* 0x00000023001f7202 */ /* 0x000fe20000000f00 */
[----:B------:R-:W-:Y:S01]  /*1c20*/  IMAD.MOV.U32 R30, RZ, RZ, RZ ;  /* 0x000000ffff1e7224 */ /* 0x000fe200078e00ff */
        /* <DEDUP_REMOVED lines=8> */
[----:B------:R-:W-:Y:S01]  /*1cb0*/  HFMA2 R30, -RZ, RZ, 0, 0 ;  /* 0x00000000ff1e7431 */ /* 0x000fe200000001ff */
[----:B------:R-:W-:-:S04]  /*1cc0*/  UISETP.NE.AND UP0, UPT, UR73, 0xc, UPT ;  /* 0x0000000c4900788c */ /* 0x000fc8000bf05270 */
[----:B0-----:R-:W-:-:S05]  /*1cd0*/  IMAD.HI.U32 R30, R31, UR49, R30 ;  /* 0x000000311f1e7c27 */ /* 0x001fca000f8e001e */
[----:B------:R-:W-:-:S05]  /*1ce0*/  SHF.R.U32.HI R35, RZ, UR50, R30 ;  /* 0x00000032ff237c19 */ /* 0x000fca000801161e */
[----:B------:R-:W-:-:S04]  /*1cf0*/  IMAD.MOV R30, RZ, RZ, -R35 ;  /* 0x000000ffff1e7224 */ /* 0x000fc800078e0a23 */
[----:B------:R-:W-:-:S04]  /*1d00*/  IMAD R30, R30, UR48, R31 ;  /* 0x000000301e1e7c24 */ /* 0x000fc8000f8e021f */
[----:B------:R-:W-:Y:S01]  /*1d10*/  IMAD R33, R30, UR4, R33 ;  /* 0x000000041e217c24 */ /* 0x000fe2000f8e0221 */
[----:B------:R-:W-:Y:S06]  /*1d20*/  BRA.U !UP0, `(.L_x_10) ;  /* 0x0000000508e87547 */ /* 0x000fec000b800000 */
[----:B------:R-:W0:Y:S01]  /*1d30*/  LDCU.64 UR48, c[0x0][0x440] ;  /* 0x00008800ff3077ac */ /* 0x000e220008000a00 */
[----:B------:R-:W-:Y:S02]  /*1d40*/  MOV R30, RZ ;  /* 0x000000ff001e7202 */ /* 0x000fe40000000f00 */
[----:B------:R-:W-:Y:S01]  /*1d50*/  MOV R31, R35 ;  /* 0x00000023001f7202 */ /* 0x000fe20000000f00 */
[----:B------:R-:W-:Y:S02]  /*1d60*/  UISETP.NE.AND UP0, UPT, UR73, 0xd, UPT ;  /* 0x0000000d4900788c */ /* 0x000fe4000bf05270 */
[----:B0-----:R-:W-:-:S05]  /*1d70*/  IMAD.HI.U32 R30, R35, UR48, R30 ;  /* 0x00000030231e7c27 */ /* 0x001fca000f8e001e */
[----:B------:R-:W-:-:S04]  /*1d80*/  SHF.R.U32.HI R31, RZ, UR49, R30 ;  /* 0x00000031ff1f7c19 */ /* 0x000fc8000801161e */
[----:B------:R-:W-:-:S05]  /*1d90*/  IADD3 R30, PT, PT, -R31, RZ, RZ ;  /* 0x000000ff1f1e7210 */ /* 0x000fca0007ffe1ff */
[----:B------:R-:W-:-:S04]  /*1da0*/  IMAD R30, R30, UR5, R35 ;  /* 0x000000051e1e7c24 */ /* 0x000fc8000f8e0223 */
[----:B------:R-:W-:Y:S01]  /*1db0*/  IMAD R33, R30, UR6, R33 ;  /* 0x000000061e217c24 */ /* 0x000fe2000f8e0221 */
[----:B------:R-:W-:Y:S06]  /*1dc0*/  BRA.U !UP0, `(.L_x_10) ;  /* 0x0000000508c07547 */ /* 0x000fec000b800000 */
[----:B------:R-:W0:Y:S01]  /*1dd0*/  LDCU.64 UR48, c[0x0][0x448] ;  /* 0x00008900ff3077ac */ /* 0x000e220008000a00 */
        /* <DEDUP_REMOVED lines=13> */
[----:B------:R-:W-:-:S05]  /*1eb0*/  SHF.R.U32.HI R31, RZ, UR49, R30 ;  /* 0x00000031ff1f7c19 */ /* 0x000fca000801161e */
[----:B------:R-:W-:-:S04]  /*1ec0*/  IMAD.MOV R30, RZ, RZ, -R31 ;  /* 0x000000ffff1e7224 */ /* 0x000fc800078e0a1f */
[----:B------:R-:W-:-:S04]  /*1ed0*/  IMAD R30, R30, UR9, R35 ;  /* 0x000000091e1e7c24 */ /* 0x000fc8000f8e0223 */
[----:B------:R-:W-:Y:S01]  /*1ee0*/  IMAD R33, R30, UR10, R33 ;  /* 0x0000000a1e217c24 */ /* 0x000fe2000f8e0221 */
[----:B------:R-:W-:Y:S06]  /*1ef0*/  BRA.U !UP0, `(.L_x_10) ;  /* 0x0000000508747547 */ /* 0x000fec000b800000 */
[----:B------:R-:W0:Y:S01]  /*1f00*/  LDCU.64 UR48, c[0x0][0x460] ;  /* 0x00008c00ff3077ac */ /* 0x000e220008000a00 */
[----:B------:R-:W-:Y:S01]  /*1f10*/  HFMA2 R30, -RZ, RZ, 0, 0 ;  /* 0x00000000ff1e7431 */ /* 0x000fe200000001ff */
        /* <DEDUP_REMOVED lines=85> */
[----:B------:R-:W-:-:S04]  /*2470*/  IMAD.MOV.U32 R31, RZ, RZ, R35 ;  /* 0x000000ffff1f7224 */ /* 0x000fc800078e0023 */
[----:B0-----:R-:W-:-:S05]  /*2480*/  IMAD.HI.U32 R30, R35, UR48, R30 ;  /* 0x00000030231e7c27 */ /* 0x001fca000f8e001e */
[----:B------:R-:W-:-:S04]  /*2490*/  SHF.R.U32.HI R30, RZ, UR49, R30 ;  /* 0x00000031ff1e7c19 */ /* 0x000fc8000801161e */
[----:B------:R-:W-:-:S05]  /*24a0*/  IADD3 R30, PT, PT, -R30, RZ, RZ ;  /* 0x000000ff1e1e7210 */ /* 0x000fca0007ffe1ff */
[----:B------:R-:W-:-:S04]  /*24b0*/  IMAD R30, R30, UR29, R35 ;  /* 0x0000001d1e1e7c24 */ /* 0x000fc8000f8e0223 */
[----:B------:R-:W-:-:S07]  /*24c0*/  IMAD R33, R30, UR30, R33 ;  /* 0x0000001e1e217c24 */ /* 0x000fce000f8e0221 */
.L_x_10:
[----:B------:R-:W-:Y:S01]  /*24d0*/  FFMA.FTZ R47, R47, R25, R24 ;  /* 0x000000192f2f7223 */ /* 0x000fe20000010018 */
[----:B------:R-:W-:-:S03]  /*24e0*/  IADD3 R30, P0, PT, R33, R22, RZ ;  /* 0x00000016211e7210 */ /* 0x000fc60007f1e0ff */
[----:B------:R-:W-:Y:S01]  /*24f0*/  FMUL.FTZ R47, R47, 1.4426950216293334961 ;  /* 0x3fb8aa3b2f2f7820 */ /* 0x000fe20000410000 */
[----:B------:R-:W-:-:S05]  /*2500*/  IADD3.X R31, PT, PT, RZ, R23, RZ, P0, !PT ;  /* 0x00000017ff1f7210 */ /* 0x000fca00007fe4ff */
[----:B------:R-:W0:Y:S02]  /*2510*/  MUFU.EX2 R47, R47 ;  /* 0x0000002f002f7308 */ /* 0x000e240000000800 */
[----:B0-----:R-:W-:-:S05]  /*2520*/  F2FP.BF16.F32.PACK_AB R32, RZ, R47 ;  /* 0x0000002fff20723e */ /* 0x001fca00000010ff */
[----:B------:R0:W-:Y:S02]  /*2530*/  STG.E.U16 desc[UR76][R30.64], R32 ;  /* 0x000000201e007986 */ /* 0x0001e4000c10154c */
.L_x_9:
[----:B------:R-:W-:Y:S05]  /*2540*/  BSYNC.RECONVERGENT B0 ;  /* 0x0000000000007941 */ /* 0x000fea0003800200 */
.L_x_8:
[----:B------:R-:W-:Y:S01]  /*2550*/  IADD3 R35, P1, PT, R15, R16, RZ ;  /* 0x000000100f237210 */ /* 0x000fe20007f3e0ff */
[----:B------:R-:W-:Y:S03]  /*2560*/  BSSY.RECONVERGENT B0, `(.L_x_11) ;  /* 0x00000f0000007945 */ /* 0x000fe60003800200 */
[----:B------:R-:W-:Y:S02]  /*2570*/  ISETP.GE.U32.AND P0, PT, R35, R26, PT ;  /* 0x0000001a2300720c */ /* 0x000fe40003f06070 */
[----:B0-----:R-:W-:-:S04]  /*2580*/  IADD3.X R30, PT, PT, RZ, R17, RZ, P1, !PT ;  /* 0x00000011ff1e7210 */ /* 0x001fc80000ffe4ff */
[----:B------:R-:W-:-:S13]  /*2590*/  ISETP.GE.AND.EX P0, PT, R30, R27, PT, P0 ;  /* 0x0000001b1e00720c */ /* 0x000fda0003f06300 */
[----:B------:R-:W-:Y:S05]  /*25a0*/  @P0 BRA `(.L_x_12) ;  /* 0x0000000c00ac0947 */ /* 0x000fea0003800000 */
[----:B------:R-:W-:Y:S01]  /*25b0*/  MOV R31, R35 ;  /* 0x00000023001f7202 */ /* 0x000fe20000000f00 */
[----:B------:R-:W-:Y:S01]  /*25c0*/  IMAD.MOV.U32 R30, RZ, RZ, RZ ;  /* 0x000000ffff1e7224 */ /* 0x000fe200078e00ff */
[----:B------:R-:W-:-:S03]  /*25d0*/  UISETP.NE.AND UP0, UPT, UR74, URZ, UPT ;  /* 0x000000ff4a00728c */ /* 0x000fc6000bf05270 */
[----:B------:R-:W-:-:S05]  /*25e0*/  IMAD.HI.U32 R30, R35, UR32, R30 ;  /* 0x00000020231e7c27 */ /* 0x000fca000f8e001e */
[----:B------:R-:W-:-:S04]  /*25f0*/  SHF.R.U32.HI R31, RZ, UR33, R30 ;  /* 0x00000021ff1f7c19 */ /* 0x000fc8000801161e */
[----:B------:R-:W-:-:S05]  /*2600*/  IADD3 R33, PT, PT, -R31, RZ, RZ ;  /* 0x000000ff1f217210 */ /* 0x000fca0007ffe1ff */
[----:B------:R-:W-:-:S04]  /*2610*/  IMAD R33, R33, UR72, R35 ;  /* 0x0000004821217c24 */ /* 0x000fc8000f8e0223 */
[----:B------:R-:W-:Y:S01]  /*2620*/  IMAD R33, R33, UR71, RZ ;  /* 0x0000004721217c24 */ /* 0x000fe2000f8e02ff */
        /* <DEDUP_REMOVED lines=43> */
[----:B------:R-:W-:Y:S01]  /*28e0*/  MOV R30, RZ ;  /* 0x000000ff001e7202 */ /* 0x000fe20000000f00 */
[----:B------:R-:W-:Y:S01]  /*28f0*/  IMAD.MOV.U32 R31, RZ, RZ, R35 ;  /* 0x000000ffff1f7224 */ /* 0x000fe200078e0023 */
        /* <DEDUP_REMOVED lines=169> */
[----:B------:R-:W-:-:S04]  /*3390*/  IMAD.MOV.U32 R30, RZ, RZ, RZ ;  /* 0x000000ffff1e7224 */ /* 0x000fc800078e00ff */
[----:B0-----:R-:W-:-:S05]  /*33a0*/  IMAD.HI.U32 R30, R35, UR48, R30 ;  /* 0x00000030231e7c27 */ /* 0x001fca000f8e001e */
[----:B------:R-:W-:-:S04]  /*33b0*/  SHF.R.U32.HI R30, RZ, UR49, R30 ;  /* 0x00000031ff1e7c19 */ /* 0x000fc8000801161e */
[----:B------:R-:W-:-:S05]  /*33c0*/  IADD3 R30, PT, PT, -R30, RZ, RZ ;  /* 0x000000ff1e1e7210 */ /* 0x000fca0007ffe1ff */
[----:B------:R-:W-:-:S04]  /*33d0*/  IMAD R30, R30, UR29, R35 ;  /* 0x0000001d1e1e7c24 */ /* 0x000fc8000f8e0223 */
[----:B------:R-:W-:-:S07]  /*33e0*/  IMAD R33, R30, UR30, R33 ;  /* 0x0000001e1e217c24 */ /* 0x000fce000f8e0221 */
.L_x_13:
[----:B------:R-:W-:Y:S01]  /*33f0*/  FFMA.FTZ R49, R49, R25, R24 ;  /* 0x0000001931317223 */ /* 0x000fe20000010018 */
[----:B------:R-:W-:-:S03]  /*3400*/  IADD3 R30, P0, PT, R33, R22, RZ ;  /* 0x00000016211e7210 */ /* 0x000fc60007f1e0ff */
[----:B------:R-:W-:Y:S01]  /*3410*/  FMUL.FTZ R49, R49, 1.4426950216293334961 ;  /* 0x3fb8aa3b31317820 */ /* 0x000fe20000410000 */
[----:B------:R-:W-:-:S05]  /*3420*/  IADD3.X R31, PT, PT, RZ, R23, RZ, P0, !PT ;  /* 0x00000017ff1f7210 */ /* 0x000fca00007fe4ff */
[----:B------:R-:W0:Y:S02]  /*3430*/  MUFU.EX2 R49, R49 ;  /* 0x0000003100317308 */ /* 0x000e240000000800 */
[----:B0-----:R-:W-:-:S05]  /*3440*/  F2FP.BF16.F32.PACK_AB R32, RZ, R49 ;  /* 0x00000031ff20723e */ /* 0x001fca00000010ff */
[----:B------:R0:W-:Y:S02]  /*3450*/  STG.E.U16 desc[UR76][R30.64], R32 ;  /* 0x000000201e007986 */ /* 0x0001e4000c10154c */
.L_x_12:
[----:B------:R-:W-:Y:S05]  /*3460*/  BSYNC.RECONVERGENT B0 ;  /* 0x0000000000007941 */ /* 0x000fea0003800200 */
.L_x_11:
[----:B------:R-:W-:Y:S01]  /*3470*/  IADD3 R35, P1, PT, R43, R16, RZ ;  /* 0x000000102b237210 */ /* 0x000fe20007f3e0ff */
[----:B------:R-:W-:Y:S03]  /*3480*/  BSSY.RECONVERGENT B0, `(.L_x_14) ;  /* 0x00000f0000007945 */ /* 0x000fe60003800200 */
[----:B------:R-:W-:Y:S01]  /*3490*/  ISETP.GE.U32.AND P0, PT, R35, R26, PT ;  /* 0x0000001a2300720c */ /* 0x000fe20003f06070 */
[----:B0-----:R-:W-:-:S05]  /*34a0*/  IMAD.X R30, RZ, RZ, R17, P1 ;  /* 0x000000ffff1e7224 */ /* 0x001fca00008e0611 */
[----:B------:R-:W-:-:S13]  /*34b0*/  ISETP.GE.AND.EX P0, PT, R30, R27, PT, P0 ;  /* 0x0000001b1e00720c */ /* 0x000fda0003f06300 */
[----:B------:R-:W-:Y:S05]  /*34c0*/  @P0 BRA `(.L_x_15) ;  /* 0x0000000c00ac0947 */ /* 0x000fea0003800000 */
[----:B------:R-:W-:Y:S01]  /*34d0*/  HFMA2 R30, -RZ, RZ, 0, 0 ;  /* 0x00000000ff1e7431 */ /* 0x000fe200000001ff */
[----:B------:R-:W-:Y:S01]  /*34e0*/  MOV R31, R35 ;  /* 0x00000023001f7202 */ /* 0x000fe20000000f00 */
[----:B------:R-:W-:-:S03]  /*34f0*/  UISETP.NE.AND UP0, UPT, UR74, URZ, UPT ;  /* 0x000000ff4a00728c */ /* 0x000fc6000bf05270 */
[----:B------:R-:W-:-:S05]  /*3500*/  IMAD.HI.U32 R30, R35, UR32, R30 ;  /* 0x00000020231e7c27 */ /* 0x000fca000f8e001e */
[----:B------:R-:W-:-:S04]  /*3510*/  SHF.R.U32.HI R31, RZ, UR33, R30 ;  /* 0x00000021ff1f7c19 */ /* 0x000fc8000801161e */
[----:B------:R-:W-:-:S05]  /*3520*/  IADD3 R33, PT, PT, -R31, RZ, RZ ;  /* 0x000000ff1f217210 */ /* 0x000fca0007ffe1ff */
[----:B------:R-:W-:-:S04]  /*3530*/  IMAD R33, R33, UR72, R35 ;  /* 0x0000004821217c24 */ /* 0x000fc8000f8e0223 */
[----:B------:R-:W-:Y:S01]  /*3540*/  IMAD R33, R33, UR71, RZ ;  /* 0x0000004721217c24 */ /* 0x000fe2000f8e02ff */
        /* <DEDUP_REMOVED lines=10> */
[----:B------:R-:W-:Y:S01]  /*35f0*/  MOV R31, R35 ;  /* 0x00000023001f7202 */ /* 0x000fe20000000f00 */
[----:B------:R-:W-:-:S03]  /*3600*/  UISETP.NE.AND UP0, UPT, UR73, 0x3, UPT ;  /* 0x000000034900788c */ /* 0x000fc6000bf05270 */
[----:B------:R-:W-:-:S05]  /*3610*/  IMAD.HI.U32 R30, R35, UR36, R30 ;  /* 0x00000024231e7c27 */ /* 0x000fca000f8e001e */
[----:B------:R-:W-:-:S05]  /*3620*/  SHF.R.U32.HI R31, RZ, UR37, R30 ;  /* 0x00000025ff1f7c19 */ /* 0x000fca000801161e */
[----:B------:R-:W-:-:S04]  /*3630*/  IMAD.MOV R30, RZ, RZ, -R31 ;  /* 0x000000ffff1e7224 */ /* 0x000fc800078e0a1f */
        /* <DEDUP_REMOVED lines=11> */
[----:B------:R-:W-:Y:S02]  /*36f0*/  HFMA2 R30, -RZ, RZ, 0, 0 ;  /* 0x00000000ff1e7431 */ /* 0x000fe400000001ff */
[----:B------:R-:W-:Y:S01]  /*3700*/  IMAD.MOV.U32 R31, RZ, RZ, R35 ;  /* 0x000000ffff1f7224 */ /* 0x000fe200078e0023 */
[----:B------:R-:W-:Y:S02]  /*3710*/  UISETP.NE.AND UP0, UPT, UR73, 0x5, UPT ;  /* 0x000000054900788c */ /* 0x000fe4000bf05270 */
        /* <DEDUP_REMOVED lines=185> */
[----:B------:R-:W-:-:S03]  /*42b0*/  MOV R31, R35 ;  /* 0x00000023001f7202 */ /* 0x000fc60000000f00 */
[----:B0-----:R-:W-:-:S05]  /*42c0*/  IMAD.HI.U32 R30, R35, UR48, R30 ;  /* 0x00000030231e7c27 */ /* 0x001fca000f8e001e */
[----:B------:R-:W-:-:S04]  /*42d0*/  SHF.R.U32.HI R30, RZ, UR49, R30 ;  /* 0x00000031ff1e7c19 */ /* 0x000fc8000801161e */
[----:B------:R-:W-:-:S05]  /*42e0*/  IADD3 R30, PT, PT, -R30, RZ, RZ ;  /* 0x000000ff1e1e7210 */ /* 0x000fca0007ffe1ff */
[----:B------:R-:W-:-:S04]  /*42f0*/  IMAD R30, R30, UR29, R35 ;  /* 0x0000001d1e1e7c24 */ /* 0x000fc8000f8e0223 */
[----:B------:R-:W-:-:S07]  /*4300*/  IMAD R33, R30, UR30, R33 ;  /* 0x0000001e1e217c24 */ /* 0x000fce000f8e0221 */
.L_x_16:
[----:B------:R-:W-:Y:S01]  /*4310*/  FFMA.FTZ R51, R51, R25, R24 ;  /* 0x0000001933337223 */ /* 0x000fe20000010018 */
[----:B------:R-:W-:-:S03]  /*4320*/  IADD3 R30, P0, PT, R33, R22, RZ ;  /* 0x00000016211e7210 */ /* 0x000fc60007f1e0ff */
[----:B------:R-:W-:Y:S02]  /*4330*/  FMUL.FTZ R51, R51, 1.4426950216293334961 ;  /* 0x3fb8aa3b33337820 */ /* 0x000fe40000410000 */
[----:B------:R-:W-:-:S04]  /*4340*/  IMAD.X R31, RZ, RZ, R23, P0 ;  /* 0x000000ffff1f7224 */ /* 0x000fc800000e0617 */
[----:B------:R-:W0:Y:S02]  /*4350*/  MUFU.EX2 R51, R51 ;  /* 0x0000003300337308 */ /* 0x000e240000000800 */
[----:B0-----:R-:W-:-:S05]  /*4360*/  F2FP.BF16.F32.PACK_AB R32, RZ, R51 ;  /* 0x00000033ff20723e */ /* 0x001fca00000010ff */
[----:B------:R0:W-:Y:S02]  /*4370*/  STG.E.U16 desc[UR76][R30.64], R32 ;  /* 0x000000201e007986 */ /* 0x0001e4000c10154c */
.L_x_15:
[----:B------:R-:W-:Y:S05]  /*4380*/  BSYNC.RECONVERGENT B0 ;  /* 0x0000000000007941 */ /* 0x000fea0003800200 */
.L_x_14:
[----:B------:R-:W-:-:S04]  /*4390*/  IADD3 R35, P1, PT, R45, R16, RZ ;  /* 0x000000102d237210 */ /* 0x000fc80007f3e0ff */
[----:B------:R-:W-:Y:S02]  /*43a0*/  ISETP.GE.U32.AND P0, PT, R35, R26, PT ;  /* 0x0000001a2300720c */ /* 0x000fe40003f06070 */
[----:B0-----:R-:W-:-:S04]  /*43b0*/  IADD3.X R30, PT, PT, RZ, R17, RZ, P1, !PT ;  /* 0x00000011ff1e7210 */ /* 0x001fc80000ffe4ff */
[----:B------:R-:W-:-:S13]  /*43c0*/  ISETP.GE.AND.EX P0, PT, R30, R27, PT, P0 ;  /* 0x0000001b1e00720c */ /* 0x000fda0003f06300 */
[----:B------:R-:W-:Y:S05]  /*43d0*/  @P0 BRA `(.L_x_7) ;  /* 0x0000000c00ac0947 */ /* 0x000fea0003800000 */
[----:B------:R-:W-:Y:S01]  /*43e0*/  MOV R30, RZ ;  /* 0x000000ff001e7202 */ /* 0x000fe20000000f00 */
[----:B------:R-:W-:Y:S01]  /*43f0*/  UISETP.NE.AND UP0, UPT, UR74, URZ, UPT ;  /* 0x000000ff4a00728c */ /* 0x000fe2000bf05270 */
[----:B------:R-:W-:-:S03]  /*4400*/  MOV R31, R35 ;  /* 0x00000023001f7202 */ /* 0x000fc60000000f00 */
[----:B------:R-:W-:-:S05]  /*4410*/  IMAD.HI.U32 R30, R35, UR32, R30 ;  /* 0x00000020231e7c27 */ /* 0x000fca000f8e001e */
[----:B------:R-:W-:-:S05]  /*4420*/  SHF.R.U32.HI R31, RZ, UR33, R30 ;  /* 0x00000021ff1f7c19 */ /* 0x000fca000801161e */
[----:B------:R-:W-:-:S04]  /*4430*/  IMAD.MOV R33, RZ, RZ, -R31 ;  /* 0x000000ffff217224 */ /* 0x000fc800078e0a1f */
[----:B------:R-:W-:-:S04]  /*4440*/  IMAD R33, R33, UR72, R35 ;  /* 0x0000004821217c24 */ /* 0x000fc8000f8e0223 */
[----:B------:R-:W-:Y:S01]  /*4450*/  IMAD R33, R33, UR71, RZ ;  /* 0x0000004721217c24 */ /* 0x000fe2000f8e02ff */
        /* <DEDUP_REMOVED lines=214> */
[----:B------:R-:W-:-:S03]  /*51c0*/  MOV R31, R35 ;  /* 0x00000023001f7202 */ /* 0x000fc60000000f00 */
[----:B0-----:R-:W-:-:S05]  /*51d0*/  IMAD.HI.U32 R30, R35, UR48, R30 ;  /* 0x00000030231e7c27 */ /* 0x001fca000f8e001e */
[----:B------:R-:W-:-:S05]  /*51e0*/  SHF.R.U32.HI R30, RZ, UR49, R30 ;  /* 0x00000031ff1e7c19 */ /* 0x000fca000801161e */
[----:B------:R-:W-:-:S04]  /*51f0*/  IMAD.MOV R30, RZ, RZ, -R30 ;  /* 0x000000ffff1e7224 */ /* 0x000fc800078e0a1e */
[----:B------:R-:W-:-:S04]  /*5200*/  IMAD R30, R30, UR29, R35 ;  /* 0x0000001d1e1e7c24 */ /* 0x000fc8000f8e0223 */
[----:B------:R-:W-:-:S07]  /*5210*/  IMAD R33, R30, UR30, R33 ;  /* 0x0000001e1e217c24 */ /* 0x000fce000f8e0221 */
.L_x_17:
[----:B------:R-:W-:Y:S01]  /*5220*/  FFMA.FTZ R53, R53, R25, R24 ;  /* 0x0000001935357223 */ /* 0x000fe20000010018 */
[----:B------:R-:W-:-:S03]  /*5230*/  IADD3 R30, P0, PT, R33, R22, RZ ;  /* 0x00000016211e7210 */ /* 0x000fc60007f1e0ff */
[----:B------:R-:W-:Y:S01]  /*5240*/  FMUL.FTZ R53, R53, 1.4426950216293334961 ;  /* 0x3fb8aa3b35357820 */ /* 0x000fe20000410000 */
[----:B------:R-:W-:-:S05]  /*5250*/  IADD3.X R31, PT, PT, RZ, R23, RZ, P0, !PT ;  /* 0x00000017ff1f7210 */ /* 0x000fca00007fe4ff */
[----:B------:R-:W0:Y:S02]  /*5260*/  MUFU.EX2 R53, R53 ;  /* 0x0000003500357308 */ /* 0x000e240000000800 */
[----:B0-----:R-:W-:-:S05]  /*5270*/  F2FP.BF16.F32.PACK_AB R32, RZ, R53 ;  /* 0x00000035ff20723e */ /* 0x001fca00000010ff */
[----:B------:R0:W-:Y:S02]  /*5280*/  STG.E.U16 desc[UR76][R30.64], R32 ;  /* 0x000000201e007986 */ /* 0x0001e4000c10154c */
.L_x_7:
[----:B------:R-:W-:Y:S05]  /*5290*/  WARPSYNC.ALL ;  /* 0x0000000000007948 */ /* 0x000fea0003800000 */
[----:B------:R-:W2:Y:S01]  /*52a0*/  LDCU UR48, c[0x0][0x360] ;  /* 0x00006c00ff3077ac */ /* 0x000ea20008000800 */
[----:B01----:R-:W2:Y:S08]  /*52b0*/  LDC R31, c[0x0][0x370] ;  /* 0x0000dc00ff1f7b82 */ /* 0x003eb00000000800 */
[----:B------:R-:W-:Y:S01]  /*52c0*/  BAR.SYNC.DEFER_BLOCKING 0x0 ;  /* 0x0000000000007b1d */ /* 0x000fe20000010000 */
[----:B--2---:R-:W-:-:S05]  /*52d0*/  IMAD R31, R31, UR48, RZ ;  /* 0x000000301f1f7c24 */ /* 0x004fca000f8e02ff */
[----:B------:R-:W-:-:S04]  /*52e0*/  LEA R16, P0, R31, R16, 0x2 ;  /* 0x000000101f107211 */ /* 0x000fc800078010ff */
[----:B------:R-:W-:Y:S02]  /*52f0*/  IADD3.X R17, PT, PT, RZ, R17, RZ, P0, !PT ;  /* 0x00000011ff117210 */ /* 0x000fe400007fe4ff */
[----:B------:R-:W-:-:S04]  /*5300*/  ISETP.GE.U32.AND P0, PT, R16, R20, PT ;  /* 0x000000141000720c */ /* 0x000fc80003f06070 */
[----:B------:R-:W-:-:S13]  /*5310*/  ISETP.GE.AND.EX P0, PT, R17, R40, PT, P0 ;  /* 0x000000281100720c */ /* 0x000fda0003f06300 */
[----:B------:R-:W-:Y:S05]  /*5320*/  @!P0 BRA `(.L_x_18) ;  /* 0xffffffb8004c8947 */ /* 0x000fea000383ffff */
[----:B------:R-:W-:Y:S05]  /*5330*/  EXIT ;  /* 0x000000000000794d */ /* 0x000fea0003800000 */
        .weak           $__internal_0_$__cuda_sm20_div_s64
        .type           $__internal_0_$__cuda_sm20_div_s64,@function
        .size           $__internal_0_$__cuda_sm20_div_s64,(.L_x_363 - $__internal_0_$__cuda_sm20_div_s64)
$__internal_0_$__cuda_sm20_div_s64:
[----:B------:R-:W-:Y:S01]  /*5340*/  MOV R26, R25 ;  /* 0x00000019001a7202 */ /* 0x000fe20000000f00 */
[----:B------:R-:W-:-:S05]  /*5350*/  IMAD.MOV.U32 R27, RZ, RZ, RZ ;  /* 0x000000ffff1b7224 */ /* 0x000fca00078e00ff */
[----:B------:R-:W0:Y:S02]  /*5360*/  I2F.U64.RP R26, R26 ;  /* 0x0000001a001a7312 */ /* 0x000e240000309000 */
[----:B0-----:R0:W1:Y:S02]  /*5370*/  MUFU.RCP R20, R26 ;  /* 0x0000001a00147308 */ /* 0x0010640000001000 */
[----:B0-----:R-:W-:-:S04]  /*5380*/  IADD3 R26, P4, PT, RZ, -UR4, RZ ;  /* 0x80000004ff1a7c10 */ /* 0x001fc8000ff9e0ff */
[----:B------:R-:W-:Y:S02]  /*5390*/  IADD3.X R32, PT, PT, RZ, ~UR5, RZ, P4, !PT ;  /* 0x80000005ff207c10 */ /* 0x000fe4000a7fe4ff */
[----:B-1----:R-:W-:-:S15]  /*53a0*/  IADD3 R20, PT, PT, R20, 0x1ffffffe, RZ ;  /* 0x1ffffffe14147810 */ /* 0x002fde0007ffe0ff */
[----:B------:R-:W-:-:S15]  /*53b0*/  NOP ;  /* 0x0000000000007918 */ /* 0x000fde0000000000 */
[----:B------:R-:W-:-:S15]  /*53c0*/  NOP ;  /* 0x0000000000007918 */ /* 0x000fde0000000000 */
[----:B------:R-:W-:-:S09]  /*53d0*/  NOP ;  /* 0x0000000000007918 */ /* 0x000fd20000000000 */
[----:B------:R-:W0:Y:S02]  /*53e0*/  F2I.U64.TRUNC R20, R20 ;  /* 0x0000001400147311 */ /* 0x000e24000020d800 */
[----:B0-----:R-:W-:-:S04]  /*53f0*/  IMAD.WIDE.U32 R22, R20, R25, RZ ;  /* 0x0000001914167225 */ /* 0x001fc800078e00ff */
[----:B------:R-:W-:Y:S01]  /*5400*/  IMAD R23, R21, R25, R23 ;  /* 0x0000001915177224 */ /* 0x000fe200078e0217 */
[----:B------:R-:W-:-:S04]  /*5410*/  IADD3 R29, P0, PT, RZ, -R22, RZ ;  /* 0x80000016ff1d7210 */ /* 0x000fc80007f1e0ff */
[----:B------:R-:W-:Y:S01]  /*5420*/  IADD3.X R31, PT, PT, RZ, ~R23, RZ, P0, !PT ;  /* 0x80000017ff1f7210 */ /* 0x000fe200007fe4ff */
[----:B------:R-:W-:Y:S01]  /*5430*/  IMAD.HI.U32 R22, R20, R29, RZ ;  /* 0x0000001d14167227 */ /* 0x000fe200078e00ff */
[----:B------:R-:W-:-:S03]  /*5440*/  MOV R23, R20 ;  /* 0x0000001400177202 */ /* 0x000fc60000000f00 */
[-C--:B------:R-:W-:Y:S02]  /*5450*/  IMAD R27, R21, R31.reuse, RZ ;  /* 0x0000001f151b7224 */ /* 0x080fe400078e02ff */
[----:B------:R-:W-:-:S04]  /*5460*/  IMAD.WIDE.U32 R22, P0, R20, R31, R22 ;  /* 0x0000001f14167225 */ /* 0x000fc80007800016 */
[----:B------:R-:W-:-:S04]  /*5470*/  IMAD.HI.U32 R31, R21, R31, RZ ;  /* 0x0000001f151f7227 */ /* 0x000fc800078e00ff */
[----:B------:R-:W-:-:S05]  /*5480*/  IMAD.HI.U32 R22, P1, R21, R29, R22 ;  /* 0x0000001d15167227 */ /* 0x000fca0007820016 */
[----:B------:R-:W-:Y:S01]  /*5490*/  IADD3 R23, P2, PT, R27, R22, RZ ;  /* 0x000000161b177210 */ /* 0x000fe20007f5e0ff */
[----:B------:R-:W-:-:S04]  /*54a0*/  IMAD.X R22, R31, 0x1, R21, P0 ;  /* 0x000000011f167824 */ /* 0x000fc800000e0615 */
[-C--:B------:R-:W-:Y:S01]  /*54b0*/  IMAD.WIDE.U32 R20, R23, R25.reuse, RZ ;  /* 0x0000001917147225 */ /* 0x080fe200078e00ff */
[----:B------:R-:W-:Y:S02]  /*54c0*/  IADD3.X R27, PT, PT, RZ, RZ, R22, P2, P1 ;  /* 0x000000ffff1b7210 */ /* 0x000fe400017e2416 */
[----:B------:R-:W-:Y:S02]  /*54d0*/  ISETP.LE.AND P1, PT, RZ, UR5, PT ;  /* 0x00000005ff007c0c */ /* 0x000fe4000bf23270 */
[----:B------:R-:W-:Y:S01]  /*54e0*/  IADD3 R29, P0, PT, RZ, -R20, RZ ;  /* 0x80000014ff1d7210 */ /* 0x000fe20007f1e0ff */
[----:B------:R-:W-:Y:S01]  /*54f0*/  IMAD R20, R27, R25, R21 ;  /* 0x000000191b147224 */ /* 0x000fe200078e0215 */
[----:B------:R-:W-:Y:S01]  /*5500*/  SEL R26, R26, UR4, !P1 ;  /* 0x000000041a1a7c07 */ /* 0x000fe2000c800000 */
[----:B------:R-:W-:Y:S01]  /*5510*/  IMAD.MOV.U32 R21, RZ, RZ, RZ ;  /* 0x000000ffff157224 */ /* 0x000fe200078e00ff */
[----:B------:R-:W-:Y:S01]  /*5520*/  SEL R32, R32, UR5, !P1 ;  /* 0x0000000520207c07 */ /* 0x000fe2000c800000 */
[----:B------:R-:W-:Y:S01]  /*5530*/  IMAD.HI.U32 R22, R23, R29, RZ ;  /* 0x0000001d17167227 */ /* 0x000fe200078e00ff */
[----:B------:R-:W-:-:S05]  /*5540*/  IADD3.X R20, PT, PT, RZ, ~R20, RZ, P0, !PT ;  /* 0x80000014ff147210 */ /* 0x000fca00007fe4ff */
[----:B------:R-:W-:-:S04]  /*5550*/  IMAD.WIDE.U32 R22, P0, R23, R20, R22 ;  /* 0x0000001417167225 */ /* 0x000fc80007800016 */
[----:B------:R-:W-:-:S04]  /*5560*/  IMAD.HI.U32 R23, P2, R27, R29, R22 ;  /* 0x0000001d1b177227 */ /* 0x000fc80007840016 */
[----:B------:R-:W-:Y:S02]  /*5570*/  HFMA2 R29, -RZ, RZ, 0, 0 ;  /* 0x00000000ff1d7431 */ /* 0x000fe400000001ff */
[CC--:B------:R-:W-:Y:S02]  /*5580*/  IMAD R22, R27.reuse, R20.reuse, RZ ;  /* 0x000000141b167224 */ /* 0x0c0fe400078e02ff */
[----:B------:R-:W-:-:S03]  /*5590*/  IMAD.HI.U32 R20, R27, R20, RZ ;  /* 0x000000141b147227 */ /* 0x000fc600078e00ff */
[----:B------:R-:W-:Y:S02]  /*55a0*/  IADD3 R23, P3, PT, R22, R23, RZ ;  /* 0x0000001716177210 */ /* 0x000fe40007f7e0ff */
[----:B------:R-:W-:-:S03]  /*55b0*/  IADD3.X R27, PT, PT, R20, R27, RZ, P0, !PT ;  /* 0x0000001b141b7210 */ /* 0x000fc600007fe4ff */
[----:B------:R-:W-:Y:S01]  /*55c0*/  IMAD.HI.U32 R20, R23, R26, RZ ;  /* 0x0000001a17147227 */ /* 0x000fe200078e00ff */
[----:B------:R-:W-:-:S03]  /*55d0*/  IADD3.X R27, PT, PT, RZ, RZ, R27, P3, P2 ;  /* 0x000000ffff1b7210 */ /* 0x000fc60001fe441b */
[----:B------:R-:W-:-:S04]  /*55e0*/  IMAD.WIDE.U32 R20, R23, R32, R20 ;  /* 0x0000002017147225 */ /* 0x000fc800078e0014 */
[C---:B------:R-:W-:Y:S02]  /*55f0*/  IMAD R23, R27.reuse, R32, RZ ;  /* 0x000000201b177224 */ /* 0x040fe400078e02ff */
[----:B------:R-:W-:-:S04]  /*5600*/  IMAD.HI.U32 R20, P0, R27, R26, R20 ;  /* 0x0000001a1b147227 */ /* 0x000fc80007800014 */
[----:B------:R-:W-:Y:S01]  /*5610*/  IMAD.HI.U32 R27, R27, R32, RZ ;  /* 0x000000201b1b7227 */ /* 0x000fe200078e00ff */
[----:B------:R-:W-:-:S04]  /*5620*/  IADD3 R22, P2, PT, R23, R20, RZ ;  /* 0x0000001417167210 */ /* 0x000fc80007f5e0ff */
[----:B------:R-:W-:-:S04]  /*5630*/  IADD3.X R20, PT, PT, R27, RZ, RZ, P0, !PT ;  /* 0x000000ff1b147210 */ /* 0x000fc800007fe4ff */
[----:B------:R-:W-:Y:S01]  /*5640*/  IADD3.X R23, PT, PT, RZ, R20, RZ, P2, !PT ;  /* 0x00000014ff177210 */ /* 0x000fe200017fe4ff */
[----:B------:R-:W-:-:S04]  /*5650*/  IMAD.WIDE.U32 R20, R22, R25, RZ ;  /* 0x0000001916147225 */ /* 0x000fc800078e00ff */
[----:B------:R-:W-:Y:S01]  /*5660*/  IMAD R21, R23, R25, R21 ;  /* 0x0000001917157224 */ /* 0x000fe200078e0215 */
[----:B------:R-:W-:-:S04]  /*5670*/  IADD3 R20, P0, PT, -R20, R26, RZ ;  /* 0x0000001a14147210 */ /* 0x000fc80007f1e1ff */
[----:B------:R-:W-:Y:S02]  /*5680*/  IADD3.X R32, PT, PT, ~R21, R32, RZ, P0, !PT ;  /* 0x0000002015207210 */ /* 0x000fe400007fe5ff */
[----:B------:R-:W-:Y:S02]  /*5690*/  ISETP.GE.U32.AND P0, PT, R20, R25, PT ;  /* 0x000000191400720c */ /* 0x000fe40003f06070 */
[----:B------:R-:W-:Y:S02]  /*56a0*/  IADD3 R26, P2, PT, -R25, R20, RZ ;  /* 0x00000014191a7210 */ /* 0x000fe40007f5e1ff */
[----:B------:R-:W-:Y:S02]  /*56b0*/  ISETP.GE.U32.AND.EX P0, PT, R32, RZ, PT, P0 ;  /* 0x000000ff2000720c */ /* 0x000fe40003f06100 */
[----:B------:R-:W-:Y:S02]  /*56c0*/  IADD3 R21, P3, PT, R22, 0x1, RZ ;  /* 0x0000000116157810 */ /* 0x000fe40007f7e0ff */
[----:B------:R-:W-:-:S02]  /*56d0*/  IADD3.X R27, PT, PT, R32, -0x1, RZ, P2, !PT ;  /* 0xffffffff201b7810 */ /* 0x000fc400017fe4ff */
[----:B------:R-:W-:Y:S01]  /*56e0*/  SEL R26, R26, R20, P0 ;  /* 0x000000141a1a7207 */ /* 0x000fe20000000000 */
[----:B------:R-:W-:Y:S01]  /*56f0*/  IMAD.X R20, RZ, RZ, R23, P3 ;  /* 0x000000ffff147224 */ /* 0x000fe200018e0617 */
[----:B------:R-:W-:Y:S02]  /*5700*/  SEL R27, R27, R32, P0 ;  /* 0x000000201b1b7207 */ /* 0x000fe40000000000 */
[----:B------:R-:W-:Y:S02]  /*5710*/  SEL R21, R21, R22, P0 ;  /* 0x0000001615157207 */ /* 0x000fe40000000000 */
[----:B------:R-:W-:Y:S02]  /*5720*/  ISETP.GE.U32.AND P2, PT, R26, R25, PT ;  /* 0x000000191a00720c */ /* 0x000fe40003f46070 */
[----:B------:R-:W-:Y:S02]  /*5730*/  SEL R20, R20, R23, P0 ;  /* 0x0000001714147207 */ /* 0x000fe40000000000 */
[----:B------:R-:W-:-:S02]  /*5740*/  IADD3 R22, P3, PT, R21, 0x1, RZ ;  /* 0x0000000115167810 */ /* 0x000fc40007f7e0ff */
[----:B------:R-:W-:Y:S02]  /*5750*/  ISETP.GE.U32.AND.EX P0, PT, R27, RZ, PT, P2 ;  /* 0x000000ff1b00720c */ /* 0x000fe40003f06120 */
[-C--:B------:R-:W-:Y:S02]  /*5760*/  IADD3.X R23, PT, PT, RZ, R20.reuse, RZ, P3, !PT ;  /* 0x00000014ff177210 */ /* 0x080fe40001ffe4ff */
[----:B------:R-:W-:Y:S02]  /*5770*/  SEL R22, R22, R21, P0 ;  /* 0x0000001516167207 */ /* 0x000fe40000000000 */
[----:B------:R-:W-:Y:S02]  /*5780*/  SEL R23, R23, R20, P0 ;  /* 0x0000001417177207 */ /* 0x000fe40000000000 */
[----:B------:R-:W-:Y:S02]  /*5790*/  IADD3 R21, P2, PT, RZ, -R22, RZ ;  /* 0x80000016ff157210 */ /* 0x000fe40007f5e0ff */
[----:B------:R-:W-:-:S02]  /*57a0*/  ISETP.NE.U32.AND P0, PT, R25, RZ, PT ;  /* 0x000000ff1900720c */ /* 0x000fc40003f05070 */
[-C--:B------:R-:W-:Y:S02]  /*57b0*/  IADD3.X R20, PT, PT, RZ, ~R23.reuse, RZ, P2, !PT ;  /* 0x80000017ff147210 */ /* 0x080fe400017fe4ff */
[----:B------:R-:W-:Y:S02]  /*57c0*/  ISETP.NE.AND.EX P0, PT, RZ, RZ, PT, P0 ;  /* 0x000000ffff00720c */ /* 0x000fe40003f05300 */
[----:B------:R-:W-:Y:S02]  /*57d0*/  SEL R22, R21, R22, !P1 ;  /* 0x0000001615167207 */ /* 0x000fe40004800000 */
[----:B------:R-:W-:Y:S02]  /*57e0*/  SEL R23, R20, R23, !P1 ;  /* 0x0000001714177207 */ /* 0x000fe40004800000 */
[----:B------:R-:W-:Y:S02]  /*57f0*/  SEL R22, R22, 0xffffffff, P0 ;  /* 0xffffffff16167807 */ /* 0x000fe40000000000 */
[----:B------:R-:W-:Y:S01]  /*5800*/  SEL R23, R23, 0xffffffff, P0 ;  /* 0xffffffff17177807 */ /* 0x000fe20000000000 */
[----:B------:R-:W-:Y:S06]  /*5810*/  RET.REL.NODEC R28 `(_ZN2at6native63_GLOBAL__N__11d61d08_30_DistributionLogNormalKernel_cu_e7567be543distribution_elementwise_grid_stride_kernelIfLi4EZNS0_9templates4cuda20normal_and_transformIN3c108BFloat16EfPNS_17CUDAGeneratorImplEZZZNS4_17log_normal_kernelIS9_EEvRNS_18TensorIteratorBaseEddT_ENKUlvE_clEvENKUlvE2_clEvEUlfE_EEvSC_T1_T2_EUlP24curandStatePhilox4_32_10E0_ZNS1_27distribution_nullary_kernelIS7_f6float4S9_SL_SG_EEvSC_SI_RKT3_T4_EUlifE0_EEvlNS_15PhiloxCudaStateESH_SI_) ;  /* 0xffffffa41cf87950 */ /* 0x000fec0003c3ffff */
.L_x_19:
[----:B------:R-:W-:-:S00]  /*5820*/  BRA `(.L_x_19) ;  /* 0xfffffffc00fc7947 */ /* 0x000fc0000383ffff */
[----:B------:R-:W-:-:S00]  /*5830*/  NOP ;  /* 0x0000000000007918 */ /* 0x000fc00000000000 */
        /* <DEDUP_REMOVED lines=12> */
.L_x_363:


//--------------------- .text._ZN2at6native63_GLOBAL__N__11d61d08_30_DistributionLogNormalKernel_cu_e7567be543distribution_elementwise_grid_stride_kernelIfLi4EZNS0_9templates4cuda20normal_and_transformIN3c108BFloat16EfPNS_17CUDAGeneratorImplEZZZNS4_17log_normal_kernelIS9_EEvRNS_18TensorIteratorBaseEddT_ENKUlvE_clEvENKUlvE2_clEvEUlfE_EEvSC_T1_T2_EUlP24curandStatePhilox4_32_10E0_ZNS1_27distribution_nullary_kernelIS7_f6float4S9_SL_SG_EEvSC_SI_RKT3_T4_EUlifE_EEvlNS_15PhiloxCudaStateESH_SI_ --------------------------
	.section	.text._ZN2at6native63_GLOBAL__N__11d61d08_30_DistributionLogNormalKernel_cu_e7567be543distribution_elementwise_grid_stride_kernelIfLi4EZNS0_9templates4cuda20normal_and_transformIN3c108BFloat16EfPNS_17CUDAGeneratorImplEZZZNS4_17log_normal_kernelIS9_EEvRNS_18TensorIteratorBaseEddT_ENKUlvE_clEvENKUlvE2_clEvEUlfE_EEvSC_T1_T2_EUlP24curandStatePhilox4_32_10E0_ZNS1_27distribution_nullary_kernelIS7_f6float4S9_SL_SG_EEvSC_SI_RKT3_T4_EUlifE_EEvlNS_15PhiloxCudaStateESH_SI_,"ax",@progbits
	.align	128
.text._ZN2at6native63_GLOBAL__N__11d61d08_30_DistributionLogNormalKernel_cu_e7567be543distribution_elementwise_grid_stride_kernelIfLi4EZNS0_9templates4cuda20normal_and_transformIN3c108BFloat16EfPNS_17CUDAGeneratorImplEZZZNS4_17log_normal_kernelIS9_EEvRNS_18TensorIteratorBaseEddT_ENKUlvE_clEvENKUlvE2_clEvEUlfE_EEvSC_T1_T2_EUlP24curandStatePhilox4_32_10E0_ZNS1_27distribution_nullary_kernelIS7_f6float4S9_SL_SG_EEvSC_SI_RKT3_T4_EUlifE_EEvlNS_15PhiloxCudaStateESH_SI_:
        .type           _ZN2at6native63_GLOBAL__N__11d61d08_30_DistributionLogNormalKernel_cu_e7567be543distribution_elementwise_grid_stride_kernelIfLi4EZNS0_9templates4cuda20normal_and_transformIN3c108BFloat16EfPNS_17CUDAGeneratorImplEZZZNS4_17log_normal_kernelIS9_EEvRNS_18TensorIteratorBaseEddT_ENKUlvE_clEvENKUlvE2_clEvEUlfE_EEvSC_T1_T2_EUlP24curandStatePhilox4_32_10E0_ZNS1_27distribution_nullary_kernelIS7_f6float4S9_SL_SG_EEvSC_SI_RKT3_T4_EUlifE_EEvlNS_15PhiloxCudaStateESH_SI_,@function
        .size           _ZN2at6native63_GLOBAL__N__11d61d08_30_DistributionLogNormalKernel_cu_e7567be543distribution_elementwise_grid_stride_kernelIfLi4EZNS0_9templates4cuda20normal_and_transformIN3c108BFloat16EfPNS_17CUDAGeneratorImplEZZZNS4_17log_normal_kernelIS9_EEvRNS_18TensorIteratorBaseEddT_ENKUlvE_clEvENKUlvE2_clEvEUlfE_EEvSC_T1_T2_EUlP24curandStatePhilox4_32_10E0_ZNS1_27distribution_nullary_kernelIS7_f6float4S9_SL_SG_EEvSC_SI_RKT3_T4_EUlifE_EEvlNS_15PhiloxCudaStateESH_SI_,(.L_x_365 - _ZN2at6native63_GLOBAL__N__11d61d08_30_DistributionLogNormalKernel_cu_e7567be543distribution_elementwise_grid_stride_kernelIfLi4EZNS0_9templates4cuda20normal_and_transformIN3c108BFloat16EfPNS_17CUDAGeneratorImplEZZZNS4_17log_normal_kernelIS9_EEvRNS_18TensorIteratorBaseEddT_ENKUlvE_clEvENKUlvE2_clEvEUlfE_EEvSC_T1_T2_EUlP24curandStatePhilox4_32_10E0_ZNS1_27distribution_nullary_kernelIS7_f6float4S9_SL_SG_EEvSC_SI_RKT3_T4_EUlifE_EEvlNS_15PhiloxCudaStateESH_SI_)
        .other          _ZN2at6native63_GLOBAL__N__11d61d08_30_DistributionLogNormalKernel_cu_e7567be543distribution_elementwise_grid_stride_kernelIfLi4EZNS0_9templates4cuda20normal_and_transformIN3c108BFloat16EfPNS_17CUDAGeneratorImplEZZZNS4_17log_normal_kernelIS9_EEvRNS_18TensorIteratorBaseEddT_ENKUlvE_clEvENKUlvE2_clEvEUlfE_EEvSC_T1_T2_EUlP24curandStatePhilox4_32_10E0_ZNS1_27distribution_nullary_kernelIS7_f6float4S9_SL_SG_EEvSC_SI_RKT3_T4_EUlifE_EEvlNS_15PhiloxCudaStateESH_SI_,@"STO_CUDA_ENTRY STV_DEFAULT"
_ZN2at6native63_GLOBAL__N__11d61d08_30_DistributionLogNormalKernel_cu_e7567be543distribution_elementwise_grid_stride_kernelIfLi4EZNS0_9templates4cuda20normal_and_transformIN3c108BFloat16EfPNS_17CUDAGeneratorImplEZZZNS4_17log_normal_kernelIS9_EEvRNS_18TensorIteratorBaseEddT_ENKUlvE_clEvENKUlvE2_clEvEUlfE_EEvSC_T1_T2_EUlP24curandStatePhilox4_32_10E0_ZNS1_27distribution_nullary_kernelIS7_f6float4S9_SL_SG_EEvSC_SI_RKT3_T4_EUlifE_EEvlNS_15PhiloxCudaStateESH_SI_:
        /* <DEDUP_REMOVED lines=8> */
[----:B-1----:R-:W-:Y:S01]  /*0080*/  @P0 IMAD.MOV.U32 R2, RZ, RZ, R46 ;  /* 0x000000ffff020224 */ /* 0x002fe200078e002e */
[----:B------:R-:W1:Y:S01]  /*0090*/  @P0 LDC R5, c[0x0][0x398] ;  /* 0x0000e600ff050b82 */ /* 0x000e620000000800 */
[----:B---3--:R-:W-:-:S06]  /*00a0*/  @P0 IMAD.MOV.U32 R3, RZ, RZ, R47 ;  /* 0x000000ffff030224 */ /* 0x008fcc00078e002f */
[----:B--2---:R-:W1:Y:S01]  /*00b0*/  @P0 LDG.E.64 R2, desc[UR6][R2.64] ;  /* 0x0000000602020981 */ /* 0x004e62000c1e1b00 */
[----:B0-----:R-:W-:Y:S01]  /*00c0*/  MOV R20, UR4 ;  /* 0x0000000400147c02 */ /* 0x001fe20008000f00 */
[----:B------:R-:W-:-:S06]  /*00d0*/  IMAD.U32 R21, RZ, RZ, UR5 ;  /* 0x00000005ff157e24 */ /* 0x000fcc000f8e00ff */
[----:B------:R-:W2:Y:S01]  /*00e0*/  @P0 LDG.E.64 R20, desc[UR6][R20.64] ;  /* 0x0000000614140981 */ /* 0x000ea2000c1e1b00 */
[----:B------:R-:W0:Y:S01]  /*00f0*/  S2UR UR4, SR_CTAID.X ;  /* 0x00000000000479c3 */ /* 0x000e220000002500 */
[----:B------:R-:W-:Y:S01]  /*0100*/  HFMA2 R25, -RZ, RZ, 0, 0 ;  /* 0x00000000ff197431 */ /* 0x000fe200000001ff */
[----:B------:R-:W0:Y:S06]  /*0110*/  S2R R24, SR_TID.X ;  /* 0x0000000000187919 */ /* 0x000e2c0000002100 */
[----:B------:R-:W0:Y:S01]  /*0120*/  LDC R29, c[0x0][0x360] ;  /* 0x0000d800ff1d7b82 */ /* 0x000e220000000800 */
[----:B------:R-:W3:Y:S01]  /*0130*/  LDCU UR8, c[0x0][0x370] ;  /* 0x00006e00ff0877ac */ /* 0x000ee20008000800 */
[----:B0-----:R-:W-:Y:S01]  /*0140*/  IMAD.WIDE.U32 R24, R29, UR4, R24 ;  /* 0x000000041d187c25 */ /* 0x001fe2000f8e0018 */
[----:B------:R-:W0:Y:S03]  /*0150*/  LDCU.64 UR4, c[0x0][0x380] ;  /* 0x00007000ff0477ac */ /* 0x000e260008000a00 */
[----:B------:R-:W-:Y:S01]  /*0160*/  IMAD.MOV.U32 R34, RZ, RZ, R24 ;  /* 0x000000ffff227224 */ /* 0x000fe200078e0018 */
[----:B------:R-:W-:Y:S01]  /*0170*/  MOV R35, R25 ;  /* 0x0000001900237202 */ /* 0x000fe20000000f00 */
[----:B------:R-:W-:-:S04]  /*0180*/  IMAD.WIDE.U32 R8, R24, -0x326172a9, RZ ;  /* 0xcd9e8d5718087825 */ /* 0x000fc800078e00ff */
[----:B------:R-:W-:Y:S01]  /*0190*/  IMAD.MOV.U32 R36, RZ, RZ, R24 ;  /* 0x000000ffff247224 */ /* 0x000fe200078e0018 */
[----:B0-----:R-:W-:-:S04]  /*01a0*/  UIADD3 UR4, UP0, UPT, UR4, -0x1, URZ ;  /* 0xffffffff04047890 */ /* 0x001fc8000ff1e0ff */
[----:B------:R-:W-:-:S04]  /*01b0*/  UIADD3.X UR5, UPT, UPT, UR5, -0x1, URZ, UP0, !UPT ;  /* 0xffffffff05057890 */ /* 0x000fc800087fe4ff */
[----:B------:R-:W-:Y:S01]  /*01c0*/  UISETP.NE.U32.AND UP0, UPT, UR5, URZ, UPT ;  /* 0x000000ff0500728c */ /* 0x000fe2000bf05070 */
[----:B-1----:R-:W-:-:S05]  /*01d0*/  @P0 IADD3 R46, P1, PT, R2, R5, RZ ;  /* 0x00000005022e0210 */ /* 0x002fca0007f3e0ff */
[----:B------:R-:W-:Y:S02]  /*01e0*/  @P0 IMAD.X R47, RZ, RZ, R3, P1 ;  /* 0x000000ffff2f0224 */ /* 0x000fe400008e0603 */
[----:B--2---:R-:W-:-:S03]  /*01f0*/  VIADD R3, R21, 0xbb67ae85 ;  /* 0xbb67ae8515037836 */ /* 0x004fc60000000000 */
[--C-:B------:R-:W-:Y:S01]  /*0200*/  SHF.R.U64 R0, R46, 0x2, R47.reuse ;  /* 0x000000022e007819 */ /* 0x100fe2000000122f */
[C---:B------:R-:W-:Y:S01]  /*0210*/  VIADD R4, R20.reuse, 0x9e3779b9 ;  /* 0x9e3779b914047836 */ /* 0x040fe20000000000 */
[----:B------:R-:W-:Y:S01]  /*0220*/  SHF.R.U32.HI R2, RZ, 0x2, R47 ;  /* 0x00000002ff027819 */ /* 0x000fe2000001162f */
[C---:B------:R-:W-:Y:S01]  /*0230*/  VIADD R37, R20.reuse, 0x8ff34781 ;  /* 0x8ff3478114257836 */ /* 0x040fe20000000000 */
[----:B------:R-:W-:Y:S01]  /*0240*/  IADD3 R5, PT, PT, R20, 0x3c6ef372, RZ ;  /* 0x3c6ef37214057810 */ /* 0x000fe20007ffe0ff */
[----:B------:R-:W-:Y:S01]  /*0250*/  IMAD.WIDE.U32 R6, R0, -0x2daee0ad, RZ ;  /* 0xd2511f5300067825 */ /* 0x000fe200078e00ff */
[----:B------:R-:W-:-:S03]  /*0260*/  LOP3.LUT R10, R2, R9, R20, 0x96, !PT ;  /* 0x00000009020a7212 */ /* 0x000fc600078e9614 */
[----:B------:R-:W-:Y:S01]  /*0270*/  VIADD R9, R20, 0x78dde6e4 ;  /* 0x78dde6e414097836 */ /* 0x000fe20000000000 */
[----:B------:R-:W-:Y:S01]  /*0280*/  LOP3.LUT R12, R21, R7, R25, 0x96, !PT ;  /* 0x00000007150c7212 */ /* 0x000fe200078e9619 */
[----:B------:R-:W-:-:S04]  /*0290*/  IMAD.WIDE.U32 R10, R10, -0x2daee0ad, RZ ;  /* 0xd2511f530a0a7825 */ /* 0x000fc800078e00ff */
[----:B------:R-:W-:Y:S01]  /*02a0*/  IMAD.WIDE.U32 R12, R12, -0x326172a9, RZ ;  /* 0xcd9e8d570c0c7825 */ /* 0x000fe200078e00ff */
[----:B------:R-:W-:Y:S02]  /*02b0*/  LOP3.LUT R16, R3, R6, R11, 0x96, !PT ;  /* 0x0000000603107212 */ /* 0x000fe400078e960b */
[C---:B------:R-:W-:Y:S01]  /*02c0*/  IADD3 R11, PT, PT, R21.reuse, -0x56f99767, RZ ;  /* 0xa9066899150b7810 */ /* 0x040fe20007ffe0ff */
[----:B------:R-:W-:Y:S01]  /*02d0*/  VIADD R6, R21, 0x76cf5d0a ;  /* 0x76cf5d0a15067836 */ /* 0x000fe20000000000 */
[----:B------:R-:W-:Y:S01]  /*02e0*/  LOP3.LUT R14, R4, R8, R13, 0x96, !PT ;  /* 0x00000008040e7212 */ /* 0x000fe200078e960d */
[----:B------:R-:W-:Y:S01]  /*02f0*/  IMAD.WIDE.U32 R16, R16, -0x326172a9, RZ ;  /* 0xcd9e8d5710107825 */ /* 0x000fe200078e00ff */
[----:B------:R-:W-:-:S03]  /*0300*/  IADD3 R8, PT, PT, R20, -0x255992d5, RZ ;  /* 0xdaa66d2b14087810 */ /* 0x000fc60007ffe0ff */
[----:B------:R-:W-:Y:S01]  /*0310*/  IMAD.WIDE.U32 R14, R14, -0x2daee0ad, RZ ;  /* 0xd2511f530e0e7825 */ /* 0x000fe200078e00ff */
[----:B------:R-:W-:-:S03]  /*0320*/  LOP3.LUT R12, R5, R12, R17, 0x96, !PT ;  /* 0x0000000c050c7212 */ /* 0x000fc600078e9611 */
[----:B------:R-:W-:Y:S01]  /*0330*/  VIADD R7, R21, 0x32370b8f ;  /* 0x32370b8f15077836 */ /* 0x000fe20000000000 */
[----:B------:R-:W-:Y:S01]  /*0340*/  LOP3.LUT R18, R6, R10, R15, 0x96, !PT ;  /* 0x0000000a06127212 */ /* 0x000fe200078e960f */
[----:B------:R-:W-:-:S04]  /*0350*/  IMAD.WIDE.U32 R12, R12, -0x2daee0ad, RZ ;  /* 0xd2511f530c0c7825 */ /* 0x000fc800078e00ff */
        /* <DEDUP_REMOVED lines=11> */
[----:B------:R-:W-:Y:S02]  /*0410*/  LOP3.LUT R18, R11, R14, R17, 0x96, !PT ;  /* 0x0000000e0b127212 */ /* 0x000fe400078e9611 */
[----:B------:R-:W-:Y:S01]  /*0420*/  IADD3 R14, PT, PT, R21, 0x646e171e, RZ ;  /* 0x646e171e150e7810 */ /* 0x000fe20007ffe0ff */
[C---:B------:R-:W-:Y:S01]  /*0430*/  VIADD R12, R20.reuse, 0x1715609d ;  /* 0x1715609d140c7836 */ /* 0x040fe20000000000 */
[----:B------:R-:W-:Y:S01]  /*0440*/  IADD3 R17, PT, PT, R20, -0xe443238, RZ ;  /* 0xf1bbcdc814117810 */ /* 0x000fe20007ffe0ff */
[----:B------:R-:W-:-:S03]  /*0450*/  IMAD.WIDE.U32 R18, R18, -0x326172a9, RZ ;  /* 0xcd9e8d5712127825 */ /* 0x000fc600078e00ff */
[----:B------:R-:W-:Y:S01]  /*0460*/  LOP3.LUT R22, R12, R22, R27, 0x96, !PT ;  /* 0x000000160c167212 */ /* 0x000fe200078e961b */
[----:B------:R-:W-:Y:S01]  /*0470*/  VIADD R15, R21, 0x1fd5c5a3 ;  /* 0x1fd5c5a3150f7836 */ /* 0x000fe20000000000 */
[----:B------:R-:W-:Y:S01]  /*0480*/  LOP3.LUT R44, R13, R26, R19, 0x96, !PT ;  /* 0x0000001a0d2c7212 */ /* 0x000fe200078e9613 */
[----:B---3--:R-:W-:Y:S02]  /*0490*/  IMAD R19, R29, UR8, RZ ;  /* 0x000000081d137c24 */ /* 0x008fe4000f8e02ff */
        /* <DEDUP_REMOVED lines=11> */
[----:B------:R-:W-:-:S03]  /*0550*/  MOV R39, R25 ;  /* 0x0000001900277202 */ /* 0x000fc60000000f00 */
[----:B------:R-:W-:Y:S01]  /*0560*/  IMAD.SHL.U32 R40, R19, 0x4, RZ ;  /* 0x0000000413287824 */ /* 0x000fe200078e00ff */
[----:B------:R-:W-:Y:S01]  /*0570*/  LOP3.LUT R44, R18, R44, R23, 0x96, !PT ;  /* 0x0000002c122c7212 */ /* 0x000fe200078e9617 */
[----:B------:R-:W-:-:S04]  /*0580*/  IMAD.HI.U32 R23, R47, -0x2daee0ad, RZ ;  /* 0xd2511f532f177827 */ /* 0x000fc800078e00ff */
[----:B------:R-:W-:Y:S01]  /*0590*/  IMAD.HI.U32 R24, R44, -0x326172a9, RZ ;  /* 0xcd9e8d572c187827 */ /* 0x000fe200078e00ff */
[----:B------:R-:W-:-:S03]  /*05a0*/  LOP3.LUT R28, R22, R23, RZ, 0x3c, !PT ;  /* 0x00000017161c7212 */ /* 0x000fc600078e3cff */
[----:B------:R-:W-:Y:S01]  /*05b0*/  VIADD R41, R21, 0x96a522ad ;  /* 0x96a522ad15297836 */ /* 0x000fe20000000000 */
[----:B------:R-:W-:Y:S01]  /*05c0*/  LOP3.LUT R38, R37, R38, R24, 0x96, !PT ;  /* 0x0000002625267212 */ /* 0x000fe200078e9618 */
[----:B------:R-:W-:Y:S06]  /*05d0*/  BRA.U UP0, `(.L_x_20) ;  /* 0x0000000100507547 */ /* 0x000fec000b800000 */
[----:B------:R-:W0:Y:S01]  /*05e0*/  I2F.U32.RP R24, R40 ;  /* 0x0000002800187306 */ /* 0x000e220000209000 */
[----:B------:R-:W-:Y:S01]  /*05f0*/  IMAD.MOV R25, RZ, RZ, -R40 ;  /* 0x000000ffff197224 */ /* 0x000fe200078e0a28 */
[----:B------:R-:W-:Y:S01]  /*0600*/  ISETP.NE.U32.AND P2, PT, R40, RZ, PT ;  /* 0x000000ff2800720c */ /* 0x000fe20003f45070 */
[----:B------:R-:W-:-:S05]  /*0610*/  IMAD.MOV.U32 R27, RZ, RZ, RZ ;  /* 0x000000ffff1b7224 */ /* 0x000fca00078e00ff */
[----:B0-----:R-:W0:Y:S02]  /*0620*/  MUFU.RCP R24, R24 ;  /* 0x0000001800187308 */ /* 0x001e240000001000 */
[----:B0-----:R-:W-:-:S06]  /*0630*/  IADD3 R22, PT, PT, R24, 0xffffffe, RZ ;  /* 0x0ffffffe18167810 */ /* 0x001fcc0007ffe0ff */
[----:B------:R0:W1:Y:S02]  /*0640*/  F2I.FTZ.U32.TRUNC.NTZ R23, R22 ;  /* 0x0000001600177305 */ /* 0x000064000021f000 */
[----:B0-----:R-:W-:Y:S02]  /*0650*/  IMAD.MOV.U32 R22, RZ, RZ, RZ ;  /* 0x000000ffff167224 */ /* 0x001fe400078e00ff */
[----:B-1----:R-:W-:-:S04]  /*0660*/  IMAD R25, R25, R23, RZ ;  /* 0x0000001719197224 */ /* 0x002fc800078e02ff */
[----:B------:R-:W-:-:S06]  /*0670*/  IMAD.HI.U32 R23, R23, R25, R22 ;  /* 0x0000001917177227 */ /* 0x000fcc00078e0016 */
[----:B------:R-:W-:-:S05]  /*0680*/  IMAD.HI.U32 R26, R23, UR4, RZ ;  /* 0x00000004171a7c27 */ /* 0x000fca000f8e00ff */
[----:B------:R-:W-:-:S05]  /*0690*/  IADD3 R23, PT, PT, -R26, RZ, RZ ;  /* 0x000000ff1a177210 */ /* 0x000fca0007ffe1ff */
[----:B------:R-:W-:-:S05]  /*06a0*/  IMAD R23, R40, R23, UR4 ;  /* 0x0000000428177e24 */ /* 0x000fca000f8e0217 */
[----:B------:R-:W-:-:S13]  /*06b0*/  ISETP.GE.U32.AND P0, PT, R23, R40, PT ;  /* 0x000000281700720c */ /* 0x000fda0003f06070 */
[----:B------:R-:W-:Y:S02]  /*06c0*/  @P0 IMAD.IADD R23, R23, 0x1, -R40 ;  /* 0x0000000117170824 */ /* 0x000fe400078e0a28 */
[----:B------:R-:W-:-:S03]  /*06d0*/  @P0 VIADD R26, R26, 0x1 ;  /* 0x000000011a1a0836 */ /* 0x000fc60000000000 */
[----:B------:R-:W-:-:S13]  /*06e0*/  ISETP.GE.U32.AND P1, PT, R23, R40, PT ;  /* 0x000000281700720c */ /* 0x000fda0003f26070 */
[----:B------:R-:W-:Y:S02]  /*06f0*/  @P1 IADD3 R26, PT, PT, R26, 0x1, RZ ;  /* 0x000000011a1a1810 */ /* 0x000fe40007ffe0ff */
[----:B------:R-:W-:Y:S01]  /*0700*/  @!P2 LOP3.LUT R26, RZ, R40, RZ, 0x33, !PT ;  /* 0x00000028ff1aa212 */ /* 0x000fe200078e33ff */
[----:B------:R-:W-:Y:S06]  /*0710*/  BRA `(.L_x_21) ;  /* 0x0000000000087947 */ /* 0x000fec0003800000 */
.L_x_20:
[----:B------:R-:W-:-:S07]  /*0720*/  MOV R30, 0x740 ;  /* 0x00000740001e7802 */ /* 0x000fce0000000f00 */
[----:B------:R-:W-:Y:S05]  /*0730*/  CALL.REL.NOINC `($__internal_1_$__cuda_sm20_div_s64) ;  /* 0x0000000800f47944 */ /* 0x000fea0003c00000 */
.L_x_21:
        /* <DEDUP_REMOVED lines=10> */
[----:B------:R-:W0:Y:S01]  /*07e0*/  LDC R43, c[0x0][0x3b8] ;  /* 0x0000ee00ff2b7b82 */ /* 0x000e220000000800 */
[----:B------:R-:W-:Y:S01]  /*07f0*/  IMAD R44, R44, -0x326172a9, RZ ;  /* 0xcd9e8d572c2c7824 */ /* 0x000fe200078e02ff */
[----:B------:R-:W-:Y:S01]  /*0800*/  LOP3.LUT R45, R28, R41, RZ, 0x3c, !PT ;  /* 0x000000291c2d7212 */ /* 0x000fe200078e3cff */
[----:B------:R-:W1:Y:S01]  /*0810*/  LDCU.64 UR4, c[0x0][0x3b0] ;  /* 0x00007600ff0477ac */ /* 0x000e620008000a00 */
[----:B------:R-:W-:Y:S01]  /*0820*/  LOP3.LUT R46, R46, 0x3, RZ, 0xc0, !PT ;  /* 0x000000032e2e7812 */ /* 0x000fe200078ec0ff */
[----:B------:R-:W2:Y:S03]  /*0830*/  LDCU.64 UR8, c[0x0][0x3a8] ;  /* 0x00007500ff0877ac */ /* 0x000ea60008000a00 */
[----:B------:R-:W3:Y:S03]  /*0840*/  LDC.64 R26, c[0x0][0x380] ;  /* 0x0000e000ff1a7b82 */ /* 0x000ee60000000a00 */
.L_x_33:
[----:B------:R-:W-:Y:S01]  /*0850*/  VIADD R0, R0, 0x1 ;  /* 0x0000000100007836 */ /* 0x000fe20000000000 */
[----:B------:R-:W-:Y:S03]  /*0860*/  BSSY.RECONVERGENT B0, `(.L_x_22) ;  /* 0x000000c000007945 */ /* 0x000fe60003800200 */
[C---:B------:R-:W-:Y:S01]  /*0870*/  IMAD.WIDE.U32 R32, R0.reuse, -0x2daee0ad, RZ ;  /* 0xd2511f5300207825 */ /* 0x040fe200078e00ff */
[----:B------:R-:W-:-:S13]  /*0880*/  ISETP.NE.AND P0, PT, R0, RZ, PT ;  /* 0x000000ff0000720c */ /* 0x000fda0003f05270 */
[----:B-1234-:R-:W-:Y:S05]  /*0890*/  @P0 BRA `(.L_x_23) ;  /* 0x0000000000200947 */ /* 0x01efea0003800000 */
[----:B------:R-:W-:-:S05]  /*08a0*/  VIADD R2, R2, 0x1 ;  /* 0x0000000102027836 */ /* 0x000fca0000000000 */
[----:B------:R-:W-:-:S13]  /*08b0*/  ISETP.NE.AND P0, PT, R2, RZ, PT ;  /* 0x000000ff0200720c */ /* 0x000fda0003f05270 */
[----:B------:R-:W-:Y:S01]  /*08c0*/  @!P0 IADD3 R36, PT, PT, R36, 0x1, RZ ;  /* 0x0000000124248810 */ /* 0x000fe20007ffe0ff */
[----:B------:R-:W-:Y:S01]  /*08d0*/  @!P0 VIADD R22, R39, 0x1 ;  /* 0x0000000127168836 */ /* 0x000fe20000000000 */
[----:B------:R-:W-:Y:S02]  /*08e0*/  @!P0 MOV R2, RZ ;  /* 0x000000ff00028202 */ /* 0x000fe40000000f00 */
[----:B------:R-:W-:-:S13]  /*08f0*/  ISETP.NE.AND P1, PT, R36, RZ, !P0 ;  /* 0x000000ff2400720c */ /* 0x000fda0004725270 */
[----:B------:R-:W-:-:S04]  /*0900*/  @P1 IMAD.MOV R22, RZ, RZ, R39 ;  /* 0x000000ffff161224 */ /* 0x000fc800078e0227 */
[----:B------:R-:W-:-:S07]  /*0910*/  @!P0 IMAD.MOV.U32 R39, RZ, RZ, R22 ;  /* 0x000000ffff278224 */ /* 0x000fce00078e0016 */
.L_x_23:
[----:B-12---:R-:W-:Y:S05]  /*0920*/  BSYNC.RECONVERGENT B0 ;  /* 0x0000000000007941 */ /* 0x006fea0003800200 */
.L_x_22:
[----:B------:R-:W-:Y:S01]  /*0930*/  IMAD.WIDE.U32 R30, R36, -0x326172a9, RZ ;  /* 0xcd9e8d57241e7825 */ /* 0x000fe200078e00ff */
[----:B------:R-:W-:Y:S02]  /*0940*/  LOP3.LUT R22, R39, R33, R21, 0x96, !PT ;  /* 0x0000002127167212 */ /* 0x000fe400078e9615 */
[----:B------:R-:W-:Y:S02]  /*0950*/  ISETP.GT.AND P0, PT, R46, 0x1, PT ;  /* 0x000000012e00780c */ /* 0x000fe40003f04270 */
        /* <DEDUP_REMOVED lines=31> */
[----:B------:R-:W-:-:S03]  /*0b50*/  LOP3.LUT R23, R18, R28, R31, 0x96, !PT ;  /* 0x0000001c12177212 */ /* 0x000fc600078e961f */
[----:B------:R-:W-:Y:S01]  /*0b60*/  IMAD R29, R47, -0x2daee0ad, RZ ;  /* 0xd2511f532f1d7824 */ /* 0x000fe200078e02ff */
[----:B------:R-:W-:Y:S01]  /*0b70*/  LOP3.LUT R47, R17, R22, R33, 0x96, !PT ;  /* 0x00000016112f7212 */ /* 0x000fe200078e9621 */
[----:B------:R-:W-:-:S04]  /*0b80*/  IMAD.WIDE.U32 R22, R23, -0x326172a9, RZ ;  /* 0xcd9e8d5717167825 */ /* 0x000fc800078e00ff */
[----:B------:R-:W-:Y:S01]  /*0b90*/  IMAD.HI.U32 R28, R47, -0x2daee0ad, RZ ;  /* 0xd2511f532f1c7827 */ /* 0x000fe200078e00ff */
[----:B------:R-:W-:-:S04]  /*0ba0*/  LOP3.LUT R32, R37, R32, R23, 0x96, !PT ;  /* 0x0000002025207212 */ /* 0x000fc800078e9617 */
[----:B------:R-:W-:Y:S01]  /*0bb0*/  LOP3.LUT R30, R41, R30, R28, 0x96, !PT ;  /* 0x0000001e291e7212 */ /* 0x000fe200078e961c */
[----:B------:R-:W-:Y:S06]  /*0bc0*/  @P0 BRA `(.L_x_24) ;  /* 0x0000000000240947 */ /* 0x000fec0003800000 */
[----:B------:R-:W-:Y:S01]  /*0bd0*/  ISETP.NE.AND P0, PT, R46, RZ, PT ;  /* 0x000000ff2e00720c */ /* 0x000fe20003f05270 */
[----:B------:R-:W-:Y:S01]  /*0be0*/  IMAD.MOV.U32 R31, RZ, RZ, R45 ;  /* 0x000000ffff1f7224 */ /* 0x000fe200078e002d */
[----:B------:R-:W-:-:S11]  /*0bf0*/  MOV R28, R29 ;  /* 0x0000001d001c7202 */ /* 0x000fd60000000f00 */
[----:B------:R-:W-:Y:S05]  /*0c00*/  @!P0 BRA `(.L_x_25) ;  /* 0x0000000000388947 */ /* 0x000fea0003800000 */
[----:B------:R-:W-:Y:S01]  /*0c10*/  IMAD.MOV.U32 R38, RZ, RZ, R44 ;  /* 0x000000ffff267224 */ /* 0x000fe200078e002c */
[----:B------:R-:W-:Y:S01]  /*0c20*/  MOV R28, R32 ;  /* 0x00000020001c7202 */ /* 0x000fe20000000f00 */
[----:B------:R-:W-:Y:S02]  /*0c30*/  IMAD.MOV.U32 R31, RZ, RZ, R29 ;  /* 0x000000ffff1f7224 */ /* 0x000fe400078e001d */
[----:B------:R-:W-:Y:S01]  /*0c40*/  IMAD.MOV.U32 R44, RZ, RZ, R45 ;  /* 0x000000ffff2c7224 */ /* 0x000fe200078e002d */
[----:B------:R-:W-:Y:S06]  /*0c50*/  BRA `(.L_x_25) ;  /* 0x0000000000247947 */ /* 0x000fec0003800000 */
.L_x_24:
[----:B------:R-:W-:Y:S01]  /*0c60*/  ISETP.NE.AND P0, PT, R46, 0x3, PT ;  /* 0x000000032e00780c */ /* 0x000fe20003f05270 */
[----:B------:R-:W-:Y:S01]  /*0c70*/  IMAD.MOV.U32 R38, RZ, RZ, R29 ;  /* 0x000000ffff267224 */ /* 0x000fe200078e001d */
[----:B------:R-:W-:Y:S01]  /*0c80*/  MOV R44, R32 ;  /* 0x00000020002c7202 */ /* 0x000fe20000000f00 */
[----:B------:R-:W-:Y:S01]  /*0c90*/  IMAD.MOV.U32 R31, RZ, RZ, R22 ;  /* 0x000000ffff1f7224 */ /* 0x000fe200078e0016 */
[----:B------:R-:W-:-:S09]  /*0ca0*/  MOV R28, R30 ;  /* 0x0000001e001c7202 */ /* 0x000fd20000000f00 */
[----:B------:R-:W-:Y:S01]  /*0cb0*/  @P0 IMAD.MOV.U32 R38, RZ, RZ, R45 ;  /* 0x000000ffff260224 */ /* 0x000fe200078e002d */
[----:B------:R-:W-:Y:S01]  /*0cc0*/  @P0 MOV R44, R29 ;  /* 0x0000001d002c0202 */ /* 0x000fe20000000f00 */
[----:B------:R-:W-:Y:S01]  /*0cd0*/  @P0 IMAD.MOV.U32 R31, RZ, RZ, R32 ;  /* 0x000000ffff1f0224 */ /* 0x000fe200078e0020 */
[----:B------:R-:W-:-:S07]  /*0ce0*/  @P0 MOV R28, R22 ;  /* 0x00000016001c0202 */ /* 0x000fce0000000f00 */
.L_x_25:
[----:B------:R-:W-:Y:S01]  /*0cf0*/  I2FP.F32.U32 R29, R31 ;  /* 0x0000001f001d7245 */ /* 0x000fe20000201000 */
[----:B------:R-:W-:Y:S01]  /*0d00*/  IMAD.MOV.U32 R48, RZ, RZ, 0x2f800000 ;  /* 0x2f800000ff307424 */ /* 0x000fe200078e00ff */
[CC--:B------:R-:W-:Y:S01]  /*0d10*/  IADD3 R49, P1, PT, R19.reuse, R34.reuse, RZ ;  /* 0x0000002213317210 */ /* 0x0c0fe20007f3e0ff */
[C---:B------:R-:W-:Y:S01]  /*0d20*/  IMAD R33, R19.reuse, 0x3, RZ ;  /* 0x0000000313217824 */ /* 0x040fe200078e02ff */
[----:B------:R-:W-:Y:S01]  /*0d30*/  LEA R45, P2, R19, R34, 0x1 ;  /* 0x00000022132d7211 */ /* 0x000fe200078408ff */
[----:B------:R-:W-:Y:S01]  /*0d40*/  FFMA.FTZ R31, R29, R48, 1.1641532182693481445e-10 ;  /* 0x2f0000001d1f7423 */ /* 0x000fe20000010030 */
[----:B------:R-:W-:Y:S01]  /*0d50*/  I2FP.F32.U32 R29, R38 ;  /* 0x00000026001d7245 */ /* 0x000fe20000201000 */
[----:B------:R-:W-:Y:S01]  /*0d60*/  IMAD.MOV.U32 R51, RZ, RZ, 0x30c90fdb ;  /* 0x30c90fdbff337424 */ /* 0x000fe200078e00ff */
[----:B---3--:R-:W-:Y:S01]  /*0d70*/  ISETP.GE.U32.AND P0, PT, R49, R26, PT ;  /* 0x0000001a3100720c */ /* 0x008fe20003f06070 */
[----:B------:R-:W-:Y:S01]  /*0d80*/  BSSY.RECONVERGENT B0, `(.L_x_26) ;  /* 0x0000025000007945 */ /* 0x000fe20003800200 */
[----:B------:R-:W-:Y:S01]  /*0d90*/  IADD3.X R38, PT, PT, RZ, R35, RZ, P1, !PT ;  /* 0x00000023ff267210 */ /* 0x000fe20000ffe4ff */
[----:B------:R-:W-:Y:S01]  /*0da0*/  FFMA.FTZ R29, R29, R48, 1.1641532182693481445e-10 ;  /* 0x2f0000001d1d7423 */ /* 0x000fe20000010030 */
[----:B------:R-:W1:Y:S01]  /*0db0*/  MUFU.LG2 R31, R31 ;  /* 0x0000001f001f7308 */ /* 0x000e620000000c00 */
[----:B------:R-:W-:Y:S01]  /*0dc0*/  IADD3 R33, P3, PT, R33, R34, RZ ;  /* 0x0000002221217210 */ /* 0x000fe20007f7e0ff */
[----:B------:R-:W-:Y:S01]  /*0dd0*/  IMAD.X R48, RZ, RZ, R35, P2 ;  /* 0x000000ffff307224 */ /* 0x000fe200010e0623 */
[----:B------:R-:W-:-:S02]  /*0de0*/  ISETP.GE.AND.EX P0, PT, R38, R27, PT, P0 ;  /* 0x0000001b2600720c */ /* 0x000fc40003f06300 */
[----:B------:R-:W-:Y:S02]  /*0df0*/  IADD3.X R38, PT, PT, RZ, R35, RZ, P3, !PT ;  /* 0x00000023ff267210 */ /* 0x000fe40001ffe4ff */
[-C--:B------:R-:W-:Y:S01]  /*0e00*/  ISETP.GE.U32.AND P3, PT, R34, R26.reuse, PT ;  /* 0x0000001a2200720c */ /* 0x080fe20003f66070 */
[----:B------:R-:W2:Y:S01]  /*0e10*/  MUFU.LG2 R29, R29 ;  /* 0x0000001d001d7308 */ /* 0x000ea20000000c00 */
[-C--:B------:R-:W-:Y:S02]  /*0e20*/  ISETP.GE.U32.AND P1, PT, R45, R26.reuse, PT ;  /* 0x0000001a2d00720c */ /* 0x080fe40003f26070 */
[-C--:B------:R-:W-:Y:S02]  /*0e30*/  ISETP.GE.AND.EX P3, PT, R35, R27.reuse, PT, P3 ;  /* 0x0000001b2300720c */ /* 0x080fe40003f66330 */
[----:B------:R-:W-:Y:S02]  /*0e40*/  ISETP.GE.AND.EX P1, PT, R48, R27, PT, P1 ;  /* 0x0000001b3000720c */ /* 0x000fe40003f26310 */
[----:B------:R-:W-:-:S02]  /*0e50*/  ISETP.GE.U32.AND P2, PT, R33, R26, PT ;  /* 0x0000001a2100720c */ /* 0x000fc40003f46070 */
[----:B------:R-:W-:Y:S01]  /*0e60*/  I2FP.F32.U32 R44, R44 ;  /* 0x0000002c002c7245 */ /* 0x000fe20000201000 */
[----:B-1----:R-:W-:Y:S01]  /*0e70*/  FMUL.FTZ R31, R31, 0.69314718246459960938 ;  /* 0x3f3172181f1f7820 */ /* 0x002fe20000410000 */
[----:B------:R-:W-:Y:S02]  /*0e80*/  ISETP.GE.AND.EX P2, PT, R38, R27, PT, P2 ;  /* 0x0000001b2600720c */ /* 0x000fe40003f46320 */
[----:B------:R-:W-:Y:S01]  /*0e90*/  I2FP.F32.U32 R38, R28 ;  /* 0x0000001c00267245 */ /* 0x000fe20000201000 */
[----:B------:R-:W-:Y:S01]  /*0ea0*/  FMUL.FTZ R31, R31, -2 ;  /* 0xc00000001f1f7820 */ /* 0x000fe20000410000 */
[-C--:B------:R-:W-:Y:S01]  /*0eb0*/  FFMA.FTZ R44, R44, R51.reuse, 7.314590599882819788e-10 ;  /* 0x30490fdb2c2c7423 */ /* 0x080fe20000010033 */
[----:B--2---:R-:W-:Y:S02]  /*0ec0*/  FMUL.FTZ R29, R29, 0.69314718246459960938 ;  /* 0x3f3172181d1d7820 */ /* 0x004fe40000410000 */
[----:B------:R-:W-:Y:S02]  /*0ed0*/  FFMA.FTZ R38, R38, R51, 7.314590599882819788e-10 ;  /* 0x30490fdb26267423 */ /* 0x000fe40000010033 */
[----:B------:R-:W1:Y:S01]  /*0ee0*/  MUFU.SQRT R31, R31 ;  /* 0x0000001f001f7308 */ /* 0x000e620000002000 */
[----:B------:R-:W-:-:S07]  /*0ef0*/  FMUL.FTZ R29, R29, -2 ;  /* 0xc00000001d1d7820 */ /* 0x000fce0000410000 */
[----:B------:R2:W3:Y:S01]  /*0f00*/  MUFU.SQRT R48, R29 ;  /* 0x0000001d00307308 */ /* 0x0004e20000002000 */
[----:B------:R-:W-:Y:S05]  /*0f10*/  @P3 BRA `(.L_x_27) ;  /* 0x00000000002c3947 */ /* 0x000fea0003800000 */
[----:B------:R-:W-:-:S04]  /*0f20*/  FMUL.RZ R52, R44, 0.15915493667125701904 ;  /* 0x3e22f9832c347820 */ /* 0x000fc8000040c000 */
[----:B--2---:R-:W3:Y:S02]  /*0f30*/  MUFU.SIN R29, R52 ;  /* 0x00000034001d7308 */ /* 0x004ee40000000400 */
[----:B---3--:R-:W-:Y:S01]  /*0f40*/  FMUL.FTZ R28, R48, R29 ;  /* 0x0000001d301c7220 */ /* 0x008fe20000410000 */
[----:B------:R-:W-:-:S03]  /*0f50*/  IMAD R29, R34, UR4, RZ ;  /* 0x00000004221d7c24 */ /* 0x000fc6000f8e02ff */
[----:B0-----:R-:W-:-:S04]  /*0f60*/  FFMA.FTZ R28, R28, R43, UR5 ;  /* 0x000000051c1c7e23 */ /* 0x001fc8000801002b */
[----:B------:R-:W-:Y:S01]  /*0f70*/  FMUL.FTZ R50, R28, 1.4426950216293334961 ;  /* 0x3fb8aa3b1c327820 */ /* 0x000fe20000410000 */
[----:B------:R-:W-:-:S04]  /*0f80*/  IADD3 R28, P3, PT, R29, UR8, RZ ;  /* 0x000000081d1c7c10 */ /* 0x000fc8000ff7e0ff */
[----:B------:R-:W-:Y:S01]  /*0f90*/  LEA.HI.X.SX32 R29, R29, UR9, 0x1, P3 ;  /* 0x000000091d1d7c11 */ /* 0x000fe200098f0eff */
[----:B------:R-:W0:Y:S02]  /*0fa0*/  MUFU.EX2 R50, R50 ;  /* 0x0000003200327308 */ /* 0x000e240000000800 */
[----:B0-----:R-:W-:-:S05]  /*0fb0*/  F2FP.BF16.F32.PACK_AB R51, RZ, R50 ;  /* 0x00000032ff33723e */ /* 0x001fca00000010ff */
[----:B------:R4:W-:Y:S02]  /*0fc0*/  STG.E.U16 desc[UR6][R28.64], R51 ;  /* 0x000000331c007986 */ /* 0x0009e4000c101506 */
.L_x_27:
[----:B------:R-:W-:Y:S05]  /*0fd0*/  BSYNC.RECONVERGENT B0 ;  /* 0x0000000000007941 */ /* 0x000fea0003800200 */
.L_x_26:
[----:B------:R-:W-:Y:S04]  /*0fe0*/  BSSY.RECONVERGENT B0, `(.L_x_28) ;  /* 0x000000d000007945 */ /* 0x000fe80003800200 */
[----:B------:R-:W-:Y:S05]  /*0ff0*/  @P0 BRA `(.L_x_29) ;  /* 0x00000000002c0947 */ /* 0x000fea0003800000 */
[----:B------:R-:W-:Y:S01]  /*1000*/  FMUL.RZ R50, R44, 0.15915493667125701904 ;  /* 0x3e22f9832c327820 */ /* 0x000fe2000040c000 */
[----:B------:R-:W-:-:S03]  /*1010*/  IMAD R49, R49, UR4, RZ ;  /* 0x0000000431317c24 */ /* 0x000fc6000f8e02ff */
[----:B--2-4-:R-:W3:Y:S02]  /*1020*/  MUFU.COS R29, R50 ;  /* 0x00000032001d7308 */ /* 0x014ee40000000000 */
[----:B------:R-:W-:Y:S01]  /*1030*/  IADD3 R28, P0, PT, R49, UR8, RZ ;  /* 0x00000008311c7c10 */ /* 0x000fe2000ff1e0ff */
[----:B---3--:R-:W-:-:S03]  /*1040*/  FMUL.FTZ R48, R48, R29 ;  /* 0x0000001d30307220 */ /* 0x008fc60000410000 */
[----:B------:R-:W-:Y:S01]  /*1050*/  LEA.HI.X.SX32 R29, R49, UR9, 0x1, P0 ;  /* 0x00000009311d7c11 */ /* 0x000fe200080f0eff */
[----:B0-----:R-:W-:-:S04]  /*1060*/  FFMA.FTZ R48, R48, R43, UR5 ;  /* 0x0000000530307e23 */ /* 0x001fc8000801002b */
[----:B------:R-:W-:-:S06]  /*1070*/  FMUL.FTZ R48, R48, 1.4426950216293334961 ;  /* 0x3fb8aa3b30307820 */ /* 0x000fcc0000410000 */
[----:B------:R-:W0:Y:S02]  /*1080*/  MUFU.EX2 R48, R48 ;  /* 0x0000003000307308 */ /* 0x000e240000000800 */
[----:B0-----:R-:W-:-:S05]  /*1090*/  F2FP.BF16.F32.PACK_AB R44, RZ, R48 ;  /* 0x00000030ff2c723e */ /* 0x001fca00000010ff */
[----:B------:R0:W-:Y:S02]  /*10a0*/  STG.E.U16 desc[UR6][R28.64], R44 ;  /* 0x0000002c1c007986 */ /* 0x0001e4000c101506 */
.L_x_29:
[----:B------:R-:W-:Y:S05]  /*10b0*/  BSYNC.RECONVERGENT B0 ;  /* 0x0000000000007941 */ /* 0x000fea0003800200 */
.L_x_28:
[----:B------:R-:W-:Y:S04]  /*10c0*/  BSSY.RECONVERGENT B0, `(.L_x_30) ;  /* 0x000000d000007945 */ /* 0x000fe80003800200 */
[----:B------:R-:W-:Y:S05]  /*10d0*/  @P1 BRA `(.L_x_31) ;  /* 0x00000000002c1947 */ /* 0x000fea0003800000 */
[----:B------:R-:W-:Y:S01]  /*10e0*/  FMUL.RZ R49, R38, 0.15915493667125701904 ;  /* 0x3e22f98326317820 */ /* 0x000fe2000040c000 */
[----:B------:R-:W-:-:S03]  /*10f0*/  IMAD R45, R45, UR4, RZ ;  /* 0x000000042d2d7c24 */ /* 0x000fc6000f8e02ff */
[----:B0---4-:R-:W1:Y:S02]  /*1100*/  MUFU.SIN R28, R49 ;  /* 0x00000031001c7308 */ /* 0x011e640000000400 */
[----:B-1----:R-:W-:-:S04]  /*1110*/  FMUL.FTZ R28, R31, R28 ;  /* 0x0000001c1f1c7220 */ /* 0x002fc80000410000 */
[----:B------:R-:W-:-:S04]  /*1120*/  FFMA.FTZ R28, R28, R43, UR5 ;  /* 0x000000051c1c7e23 */ /* 0x000fc8000801002b */
[----:B------:R-:W-:Y:S01]  /*1130*/  FMUL.FTZ R44, R28, 1.4426950216293334961 ;  /* 0x3fb8aa3b1c2c7820 */ /* 0x000fe20000410000 */
[----:B------:R-:W-:-:S04]  /*1140*/  IADD3 R28, P0, PT, R45, UR8, RZ ;  /* 0x000000082d1c7c10 */ /* 0x000fc8000ff1e0ff */
[----:B--2---:R-:W-:Y:S01]  /*1150*/  LEA.HI.X.SX32 R29, R45, UR9, 0x1, P0 ;  /* 0x000000092d1d7c11 */ /* 0x004fe200080f0eff */
[----:B------:R-:W3:Y:S02]  /*1160*/  MUFU.EX2 R44, R44 ;  /* 0x0000002c002c7308 */ /* 0x000ee40000000800 */
[----:B---3--:R-:W-:-:S05]  /*1170*/  F2FP.BF16.F32.PACK_AB R48, RZ, R44 ;  /* 0x0000002cff30723e */ /* 0x008fca00000010ff */
[----:B------:R0:W-:Y:S02]  /*1180*/  STG.E.U16 desc[UR6][R28.64], R48 ;  /* 0x000000301c007986 */ /* 0x0001e4000c101506 */
.L_x_31:
[----:B------:R-:W-:Y:S05]  /*1190*/  BSYNC.RECONVERGENT B0 ;  /* 0x0000000000007941 */ /* 0x000fea0003800200 */
.L_x_30:
[----:B------:R-:W-:Y:S05]  /*11a0*/  @P2 BRA `(.L_x_32) ;  /* 0x00000000002c2947 */ /* 0x000fea0003800000 */
[----:B0-----:R-:W-:Y:S01]  /*11b0*/  FMUL.RZ R44, R38, 0.15915493667125701904 ;  /* 0x3e22f983262c7820 */ /* 0x001fe2000040c000 */
[----:B------:R-:W-:-:S03]  /*11c0*/  IMAD R33, R33, UR4, RZ ;  /* 0x0000000421217c24 */ /* 0x000fc6000f8e02ff */
[----:B----4-:R-:W1:Y:S02]  /*11d0*/  MUFU.COS R28, R44 ;  /* 0x0000002c001c7308 */ /* 0x010e640000000000 */
[----:B-1----:R-:W-:-:S04]  /*11e0*/  FMUL.FTZ R28, R31, R28 ;  /* 0x0000001c1f1c7220 */ /* 0x002fc80000410000 */
[----:B------:R-:W-:-:S04]  /*11f0*/  FFMA.FTZ R28, R28, R43, UR5 ;  /* 0x000000051c1c7e23 */ /* 0x000fc8000801002b */
[----:B------:R-:W-:Y:S01]  /*1200*/  FMUL.FTZ R31, R28, 1.4426950216293334961 ;  /* 0x3fb8aa3b1c1f7820 */ /* 0x000fe20000410000 */
[----:B------:R-:W-:-:S04]  /*1210*/  IADD3 R28, P0, PT, R33, UR8, RZ ;  /* 0x00000008211c7c10 */ /* 0x000fc8000ff1e0ff */
[----:B--2---:R-:W-:Y:S01]  /*1220*/  LEA.HI.X.SX32 R29, R33, UR9, 0x1, P0 ;  /* 0x00000009211d7c11 */ /* 0x004fe200080f0eff */
[----:B------:R-:W0:Y:S02]  /*1230*/  MUFU.EX2 R31, R31 ;  /* 0x0000001f001f7308 */ /* 0x000e240000000800 */
[----:B0-----:R-:W-:-:S05]  /*1240*/  F2FP.BF16.F32.PACK_AB R38, RZ, R31 ;  /* 0x0000001fff26723e */ /* 0x001fca00000010ff */
[----:B------:R0:W-:Y:S02]  /*1250*/  STG.E.U16 desc[UR6][R28.64], R38 ;  /* 0x000000261c007986 */ /* 0x0001e4000c101506 */
.L_x_32:
[----:B------:R-:W-:Y:S01]  /*1260*/  IADD3 R34, P0, PT, R40, R34, RZ ;  /* 0x0000002228227210 */ /* 0x000fe20007f1e0ff */
[----:B------:R-:W-:Y:S05]  /*1270*/  WARPSYNC.ALL ;  /* 0x0000000000007948 */ /* 0x000fea0003800000 */
[----:B------:R-:W-:Y:S01]  /*1280*/  IADD3.X R35, PT, PT, RZ, R35, RZ, P0, !PT ;  /* 0x00000023ff237210 */ /* 0x000fe200007fe4ff */
[----:B------:R-:W-:Y:S01]  /*1290*/  BAR.SYNC.DEFER_BLOCKING 0x0 ;  /* 0x0000000000007b1d */ /* 0x000fe20000010000 */
[----:B------:R-:W-:Y:S01]  /*12a0*/  ISETP.GE.U32.AND P0, PT, R34, R24, PT ;  /* 0x000000182200720c */ /* 0x000fe20003f06070 */
[----:B0-----:R-:W-:Y:S01]  /*12b0*/  IMAD.MOV.U32 R44, RZ, RZ, R22 ;  /* 0x000000ffff2c7224 */ /* 0x001fe200078e0016 */
[----:B------:R-:W-:Y:S01]  /*12c0*/  MOV R38, R32 ;  /* 0x0000002000267202 */ /* 0x000fe20000000f00 */
[----:B------:R-:W-:Y:S01]  /*12d0*/  IMAD.MOV.U32 R45, RZ, RZ, R30 ;  /* 0x000000ffff2d7224 */ /* 0x000fe200078e001e */
[----:B------:R-:W-:-:S13]  /*12e0*/  ISETP.GE.AND.EX P0, PT, R35, R42, PT, P0 ;  /* 0x0000002a2300720c */ /* 0x000fda0003f06300 */
[----:B------:R-:W-:Y:S05]  /*12f0*/  @!P0 BRA `(.L_x_33) ;  /* 0xfffffff400548947 */ /* 0x000fea000383ffff */
[----:B------:R-:W-:Y:S05]  /*1300*/  EXIT ;  /* 0x000000000000794d */ /* 0x000fea0003800000 */
        .weak           $__internal_1_$__cuda_sm20_div_s64
        .type           $__internal_1_$__cuda_sm20_div_s64,@function
        .size           $__internal_1_$__cuda_sm20_div_s64,(.L_x_365 - $__internal_1_$__cuda_sm20_div_s64)
$__internal_1_$__cuda_sm20_div_s64:
[----:B------:R-:W-:Y:S01]  /*1310*/  MOV R26, R40 ;  /* 0x00000028001a7202 */ /* 0x000fe20000000f00 */
[----:B------:R-:W-:-:S05]  /*1320*/  IMAD.MOV.U32 R27, RZ, RZ, RZ ;  /* 0x000000ffff1b7224 */ /* 0x000fca00078e00ff */
[----:B------:R-:W0:Y:S02]  /*1330*/  I2F.U64.RP R26, R26 ;  /* 0x0000001a001a7312 */ /* 0x000e240000309000 */
[----:B0-----:R-:W0:Y:S02]  /*1340*/  MUFU.RCP R22, R26 ;  /* 0x0000001a00167308 */ /* 0x001e240000001000 */
[----:B0-----:R-:W-:-:S15]  /*1350*/  IADD3 R24, PT, PT, R22, 0x1ffffffe, RZ ;  /* 0x1ffffffe16187810 */ /* 0x001fde0007ffe0ff */
[----:B------:R-:W-:-:S15]  /*1360*/  NOP ;  /* 0x0000000000007918 */ /* 0x000fde0000000000 */
[----:B------:R-:W-:-:S15]  /*1370*/  NOP ;  /* 0x0000000000007918 */ /* 0x000fde0000000000 */
[----:B------:R-:W-:-:S15]  /*1380*/  NOP ;  /* 0x0000000000007918 */ /* 0x000fde0000000000 */
[----:B------:R-:W0:Y:S02]  /*1390*/  F2I.U64.TRUNC R24, R24 ;  /* 0x0000001800187311 */ /* 0x000e24000020d800 */
[----:B0-----:R-:W-:-:S04]  /*13a0*/  IMAD.WIDE.U32 R22, R24, R40, RZ ;  /* 0x0000002818167225 */ /* 0x001fc800078e00ff */
[----:B------:R-:W-:Y:S01]  /*13b0*/  IMAD R23, R25, R40, R23 ;  /* 0x0000002819177224 */ /* 0x000fe200078e0217 */
[----:B------:R-:W-:-:S05]  /*13c0*/  IADD3 R31, P0, PT, RZ, -R22, RZ ;  /* 0x80000016ff1f7210 */ /* 0x000fca0007f1e0ff */
[----:B------:R-:W-:-:S04]  /*13d0*/  IMAD.HI.U32 R22, R24, R31, RZ ;  /* 0x0000001f18167227 */ /* 0x000fc800078e00ff */
[----:B------:R-:W-:Y:S01]  /*13e0*/  IMAD.X R33, RZ, RZ, ~R23, P0 ;  /* 0x000000ffff217224 */ /* 0x000fe200000e0e17 */
[----:B------:R-:W-:-:S03]  /*13f0*/  MOV R23, R24 ;  /* 0x0000001800177202 */ /* 0x000fc60000000f00 */
[-C--:B------:R-:W-:Y:S02]  /*1400*/  IMAD R27, R25, R33.reuse, RZ ;  /* 0x00000021191b7224 */ /* 0x080fe400078e02ff */
[----:B------:R-:W-:-:S04]  /*1410*/  IMAD.WIDE.U32 R22, P0, R24, R33, R22 ;  /* 0x0000002118167225 */ /* 0x000fc80007800016 */
[----:B------:R-:W-:-:S04]  /*1420*/  IMAD.HI.U32 R33, R25, R33, RZ ;  /* 0x0000002119217227 */ /* 0x000fc800078e00ff */
[----:B------:R-:W-:-:S05]  /*1430*/  IMAD.HI.U32 R22, P1, R25, R31, R22 ;  /* 0x0000001f19167227 */ /* 0x000fca0007820016 */
[----:B------:R-:W-:Y:S01]  /*1440*/  IADD3 R23, P2, PT, R27, R22, RZ ;  /* 0x000000161b177210 */ /* 0x000fe20007f5e0ff */
[----:B------:R-:W-:-:S04]  /*1450*/  IMAD.X R22, R33, 0x1, R25, P0 ;  /* 0x0000000121167824 */ /* 0x000fc800000e0619 */
[----:B------:R-:W-:Y:S01]  /*1460*/  IMAD.WIDE.U32 R24, R23, R40, RZ ;  /* 0x0000002817187225 */ /* 0x000fe200078e00ff */
[----:B------:R-:W-:Y:S02]  /*1470*/  IADD3.X R27, PT, PT, RZ, RZ, R22, P2, P1 ;  /* 0x000000ffff1b7210 */ /* 0x000fe400017e2416 */
[----:B------:R-:W-:Y:S02]  /*1480*/  ISETP.LE.AND P1, PT, RZ, UR5, PT ;  /* 0x00000005ff007c0c */ /* 0x000fe4000bf23270 */
[----:B------:R-:W-:Y:S01]  /*1490*/  IADD3 R31, P0, PT, RZ, -R24, RZ ;  /* 0x80000018ff1f7210 */ /* 0x000fe20007f1e0ff */
[----:B------:R-:W-:Y:S01]  /*14a0*/  IMAD R24, R27, R40, R25 ;  /* 0x000000281b187224 */ /* 0x000fe200078e0219 */
[----:B------:R-:W-:-:S03]  /*14b0*/  IADD3 R25, P4, PT, RZ, -UR4, RZ ;  /* 0x80000004ff197c10 */ /* 0x000fc6000ff9e0ff */
[----:B------:R-:W-:Y:S01]  /*14c0*/  IMAD.HI.U32 R22, R23, R31, RZ ;  /* 0x0000001f17167227 */ /* 0x000fe200078e00ff */
[----:B------:R-:W-:Y:S02]  /*14d0*/  IADD3.X R24, PT, PT, RZ, ~R24, RZ, P0, !PT ;  /* 0x80000018ff187210 */ /* 0x000fe400007fe4ff */
[----:B------:R-:W-:Y:S01]  /*14e0*/  SEL R25, R25, UR4, !P1 ;  /* 0x0000000419197c07 */ /* 0x000fe2000c800000 */
[----:B------:R-:W-:Y:S02]  /*14f0*/  IMAD.X R26, RZ, RZ, ~UR5, P4 ;  /* 0x80000005ff1a7e24 */ /* 0x000fe4000a0e06ff */
[----:B------:R-:W-:-:S04]  /*1500*/  IMAD.WIDE.U32 R22, P0, R23, R24, R22 ;  /* 0x0000001817167225 */ /* 0x000fc80007800016 */
[----:B------:R-:W-:-:S04]  /*1510*/  IMAD.HI.U32 R32, R27, R24, RZ ;  /* 0x000000181b207227 */ /* 0x000fc800078e00ff */
[----:B------:R-:W-:-:S04]  /*1520*/  IMAD.HI.U32 R22, P2, R27, R31, R22 ;  /* 0x0000001f1b167227 */ /* 0x000fc80007840016 */
[----:B------:R-:W-:-:S05]  /*1530*/  IMAD R23, R27, R24, RZ ;  /* 0x000000181b177224 */ /* 0x000fca00078e02ff */
[----:B------:R-:W-:Y:S02]  /*1540*/  IADD3 R24, P3, PT, R23, R22, RZ ;  /* 0x0000001617187210 */ /* 0x000fe40007f7e0ff */
[----:B------:R-:W-:Y:S02]  /*1550*/  IADD3.X R23, PT, PT, R32, R27, RZ, P0, !PT ;  /* 0x0000001b20177210 */ /* 0x000fe400007fe4ff */
[----:B------:R-:W-:Y:S01]  /*1560*/  SEL R27, R26, UR5, !P1 ;  /* 0x000000051a1b7c07 */ /* 0x000fe2000c800000 */
[----:B------:R-:W-:Y:S01]  /*1570*/  IMAD.HI.U32 R22, R24, R25, RZ ;  /* 0x0000001918167227 */ /* 0x000fe200078e00ff */
[----:B------:R-:W-:-:S03]  /*1580*/  IADD3.X R26, PT, PT, RZ, RZ, R23, P3, P2 ;  /* 0x000000ffff1a7210 */ /* 0x000fc60001fe4417 */
[----:B------:R-:W-:Y:S02]  /*1590*/  IMAD.MOV.U32 R23, RZ, RZ, RZ ;  /* 0x000000ffff177224 */ /* 0x000fe400078e00ff */
[-C--:B------:R-:W-:Y:S02]  /*15a0*/  IMAD R31, R26, R27.reuse, RZ ;  /* 0x0000001b1a1f7224 */ /* 0x080fe400078e02ff */
[----:B------:R-:W-:-:S04]  /*15b0*/  IMAD.WIDE.U32 R22, R24, R27, R22 ;  /* 0x0000001b18167225 */ /* 0x000fc800078e0016 */
[----:B------:R-:W-:-:S04]  /*15c0*/  IMAD.HI.U32 R22, P0, R26, R25, R22 ;  /* 0x000000191a167227 */ /* 0x000fc80007800016 */
[----:B------:R-:W-:Y:S01]  /*15d0*/  IMAD.HI.U32 R26, R26, R27, RZ ;  /* 0x0000001b1a1a7227 */ /* 0x000fe200078e00ff */
[----:B------:R-:W-:-:S04]  /*15e0*/  IADD3 R31, P2, PT, R31, R22, RZ ;  /* 0x000000161f1f7210 */ /* 0x000fc80007f5e0ff */
[----:B------:R-:W-:-:S05]  /*15f0*/  IADD3.X R22, PT, PT, R26, RZ, RZ, P0, !PT ;  /* 0x000000ff1a167210 */ /* 0x000fca00007fe4ff */
[----:B------:R-:W-:Y:S02]  /*1600*/  IMAD.X R33, RZ, RZ, R22, P2 ;  /* 0x000000ffff217224 */ /* 0x000fe400010e0616 */
[----:B------:R-:W-:-:S04]  /*1610*/  IMAD.WIDE.U32 R22, R31, R40, RZ ;  /* 0x000000281f167225 */ /* 0x000fc800078e00ff */
[-C--:B------:R-:W-:Y:S01]  /*1620*/  IMAD R24, R33, R40.reuse, R23 ;  /* 0x0000002821187224 */ /* 0x080fe200078e0217 */
[----:B------:R-:W-:Y:S02]  /*1630*/  IADD3 R43, P0, PT, -R22, R25, RZ ;  /* 0x00000019162b7210 */ /* 0x000fe40007f1e1ff */
[----:B------:R-:W-:Y:S02]  /*1640*/  IADD3 R22, P3, PT, R31, 0x1, RZ ;  /* 0x000000011f167810 */ /* 0x000fe40007f7e0ff */
[----:B------:R-:W-:Y:S02]  /*1650*/  IADD3.X R26, PT, PT, ~R24, R27, RZ, P0, !PT ;  /* 0x0000001b181a7210 */ /* 0x000fe400007fe5ff */
[----:B------:R-:W-:Y:S01]  /*1660*/  ISETP.GE.U32.AND P0, PT, R43, R40, PT ;  /* 0x000000282b00720c */ /* 0x000fe20003f06070 */
[----:B------:R-:W-:Y:S01]  /*1670*/  IMAD.X R24, RZ, RZ, R33, P3 ;  /* 0x000000ffff187224 */ /* 0x000fe200018e0621 */
[----:B------:R-:W-:Y:S02]  /*1680*/  IADD3 R23, P2, PT, -R40, R43, RZ ;  /* 0x0000002b28177210 */ /* 0x000fe40007f5e1ff */
[----:B------:R-:W-:-:S02]  /*1690*/  ISETP.GE.U32.AND.EX P0, PT, R26, RZ, PT, P0 ;  /* 0x000000ff1a00720c */ /* 0x000fc40003f06100 */
[----:B------:R-:W-:Y:S02]  /*16a0*/  IADD3.X R25, PT, PT, R26, -0x1, RZ, P2, !PT ;  /* 0xffffffff1a197810 */ /* 0x000fe400017fe4ff */
[----:B------:R-:W-:Y:S02]  /*16b0*/  SEL R23, R23, R43, P0 ;  /* 0x0000002b17177207 */ /* 0x000fe40000000000 */
[----:B------:R-:W-:Y:S02]  /*16c0*/  SEL R25, R25, R26, P0 ;  /* 0x0000001a19197207 */ /* 0x000fe40000000000 */
[----:B------:R-:W-:Y:S02]  /*16d0*/  SEL R31, R22, R31, P0 ;  /* 0x0000001f161f7207 */ /* 0x000fe40000000000 */
[----:B------:R-:W-:Y:S02]  /*16e0*/  ISETP.GE.U32.AND P2, PT, R23, R40, PT ;  /* 0x000000281700720c */ /* 0x000fe40003f46070 */
[----:B------:R-:W-:-:S02]  /*16f0*/  SEL R22, R24, R33, P0 ;  /* 0x0000002118167207 */ /* 0x000fc40000000000 */
[----:B------:R-:W-:Y:S02]  /*1700*/  IADD3 R26, P3, PT, R31, 0x1, RZ ;  /* 0x000000011f1a7810 */ /* 0x000fe40007f7e0ff */
[----:B------:R-:W-:Y:S02]  /*1710*/  ISETP.GE.U32.AND.EX P0, PT, R25, RZ, PT, P2 ;  /* 0x000000ff1900720c */ /* 0x000fe40003f06120 */
[-C--:B------:R-:W-:Y:S02]  /*1720*/  IADD3.X R27, PT, PT, RZ, R22.reuse, RZ, P3, !PT ;  /* 0x00000016ff1b7210 */ /* 0x080fe40001ffe4ff */
[----:B------:R-:W-:Y:S01]  /*1730*/  SEL R26, R26, R31, P0 ;  /* 0x0000001f1a1a7207 */ /* 0x000fe20000000000 */
[----:B------:R-:W-:Y:S01]  /*1740*/  HFMA2 R31, -RZ, RZ, 0, 0 ;  /* 0x00000000ff1f7431 */ /* 0x000fe200000001ff */
[----:B------:R-:W-:Y:S02]  /*1750*/  SEL R27, R27, R22, P0 ;  /* 0x000000161b1b7207 */ /* 0x000fe40000000000 */
[----:B------:R-:W-:-:S02]  /*1760*/  IADD3 R23, P2, PT, RZ, -R26, RZ ;  /* 0x8000001aff177210 */ /* 0x000fc40007f5e0ff */
[----:B------:R-:W-:Y:S02]  /*1770*/  ISETP.NE.U32.AND P0, PT, R40, RZ, PT ;  /* 0x000000ff2800720c */ /* 0x000fe40003f05070 */
[----:B------:R-:W-:Y:S01]  /*1780*/  SEL R26, R23, R26, !P1 ;  /* 0x0000001a171a7207 */ /* 0x000fe20004800000 */
[----:B------:R-:W-:Y:S01]  /*1790*/  IMAD.X R22, RZ, RZ, ~R27, P2 ;  /* 0x000000ffff167224 */ /* 0x000fe200010e0e1b */
[----:B------:R-:W-:-:S04]  /*17a0*/  ISETP.NE.AND.EX P0, PT, RZ, RZ, PT, P0 ;  /* 0x000000ffff00720c */ /* 0x000fc80003f05300 */
[----:B------:R-:W-:Y:S02]  /*17b0*/  SEL R27, R22, R27, !P1 ;  /* 0x0000001b161b7207 */ /* 0x000fe40004800000 */
[----:B------:R-:W-:Y:S02]  /*17c0*/  SEL R26, R26, 0xffffffff, P0 ;  /* 0xffffffff1a1a7807 */ /* 0x000fe40000000000 */
[----:B------:R-:W-:Y:S01]  /*17d0*/  SEL R27, R27, 0xffffffff, P0 ;  /* 0xffffffff1b1b7807 */ /* 0x000fe20000000000 */
[----:B------:R-:W-:Y:S06]  /*17e0*/  RET.REL.NODEC R30 `(_ZN2at6native63_GLOBAL__N__11d61d08_30_DistributionLogNormalKernel_cu_e7567be543distribution_elementwise_grid_stride_kernelIfLi4EZNS0_9templates4cuda20normal_and_transformIN3c108BFloat16EfPNS_17CUDAGeneratorImplEZZZNS4_17log_normal_kernelIS9_EEvRNS_18TensorIteratorBaseEddT_ENKUlvE_clEvENKUlvE2_clEvEUlfE_EEvSC_T1_T2_EUlP24curandStatePhilox4_32_10E0_ZNS1_27distribution_nullary_kernelIS7_f6float4S9_SL_SG_EEvSC_SI_RKT3_T4_EUlifE_EEvlNS_15PhiloxCudaStateESH_SI_) ;  /* 0xffffffe81e047950 */ /* 0x000fec0003c3ffff */
.L_x_34:
        /* <DEDUP_REMOVED lines=9> */
.L_x_365:


//--------------------- .text._ZN2at6native63_GLOBAL__N__11d61d08_30_DistributionLogNormalKernel_cu_e7567be543distribution_elementwise_grid_stride_kernelIfLi4EZNS0_9templates4cuda20normal_and_transformIN3c108BFloat16EfPNS_17CUDAGeneratorImplEZZZNS4_17log_normal_kernelIS9_EEvRNS_18TensorIteratorBaseEddT_ENKUlvE_clEvENKUlvE2_clEvEUlfE_EEvSC_T1_T2_EUlP24curandStatePhilox4_32_10E_ZNS1_27distribution_nullary_kernelIS7_f7double2S9_SL_SG_EEvSC_SI_RKT3_T4_EUlifE0_EEvlNS_15PhiloxCudaStateESH_SI_ --------------------------
	.section	.text._ZN2at6native63_GLOBAL__N__11d61d08_30_DistributionLogNormalKernel_cu_e7567be543distribution_elementwise_grid_stride_kernelIfLi4EZNS0_9templates4cuda20normal_and_transformIN3c108BFloat16EfPNS_17CUDAGeneratorImplEZZZNS4_17log_normal_kernelIS9_EEvRNS_18TensorIteratorBaseEddT_ENKUlvE_clEvENKUlvE2_clEvEUlfE_EEvSC_T1_T2_EUlP24curandStatePhilox4_32_10E_ZNS1_27distribution_nullary_kernelIS7_f7double2S9_SL_SG_EEvSC_SI_RKT3_T4_EUlifE0_EEvlNS_15PhiloxCudaStateESH_SI_,"ax",@progbits
	.align	128
.text._ZN2at6native63_GLOBAL__N__11d61d08_30_DistributionLogNormalKernel_cu_e7567be543distribution_elementwise_grid_stride_kernelIfLi4EZNS0_9templates4cuda20normal_and_transformIN3c108BFloat16EfPNS_17CUDAGeneratorImplEZZZNS4_17log_normal_kernelIS9_EEvRNS_18TensorIteratorBaseEddT_ENKUlvE_clEvENKUlvE2_clEvEUlfE_EEvSC_T1_T2_EUlP24curandStatePhilox4_32_10E_ZNS1_27distribution_nullary_kernelIS7_f7double2S9_SL_SG_EEvSC_SI_RKT3_T4_EUlifE0_EEvlNS_15PhiloxCudaStateESH_SI_:
        .type           _ZN2at6native63_GLOBAL__N__11d61d08_30_DistributionLogNormalKernel_cu_e7567be543distribution_elementwise_grid_stride_kernelIfLi4EZNS0_9templates4cuda20normal_and_transformIN3c108BFloat16EfPNS_17CUDAGeneratorImplEZZZNS4_17log_normal_kernelIS9_EEvRNS_18TensorIteratorBaseEddT_ENKUlvE_clEvENKUlvE2_clEvEUlfE_EEvSC_T1_T2_EUlP24curandStatePhilox4_32_10E_ZNS1_27distribution_nullary_kernelIS7_f7double2S9_SL_SG_EEvSC_SI_RKT3_T4_EUlifE0_EEvlNS_15PhiloxCudaStateESH_SI_,@function
        .size           _ZN2at6native63_GLOBAL__N__11d61d08_30_DistributionLogNormalKernel_cu_e7567be543distribution_elementwise_grid_stride_kernelIfLi4EZNS0_9templates4cuda20normal_and_transformIN3c108BFloat16EfPNS_17CUDAGeneratorImplEZZZNS4_17log_normal_kernelIS9_EEvRNS_18TensorIteratorBaseEddT_ENKUlvE_clEvENKUlvE2_clEvEUlfE_EEvSC_T1_T2_EUlP24curandStatePhilox4_32_10E_ZNS1_27distribution_nullary_kernelIS7_f7double2S9_SL_SG_EEvSC_SI_RKT3_T4_EUlifE0_EEvlNS_15PhiloxCudaStateESH_SI_,(.L_x_367 - _ZN2at6native63_GLOBAL__N__11d61d08_30_DistributionLogNormalKernel_cu_e7567be543distribution_elementwise_grid_stride_kernelIfLi4EZNS0_9templates4cuda20normal_and_transformIN3c108BFloat16EfPNS_17CUDAGeneratorImplEZZZNS4_17log_normal_kernelIS9_EEvRNS_18TensorIteratorBaseEddT_ENKUlvE_clEvENKUlvE2_clEvEUlfE_EEvSC_T1_T2_EUlP24curandStatePhilox4_32_10E_ZNS1_27distribution_nullary_kernelIS7_f7double2S9_SL_SG_EEvSC_SI_RKT3_T4_EUlifE0_EEvlNS_15PhiloxCudaStateESH_SI_)
        .other          _ZN2at6native63_GLOBAL__N__11d61d08_30_DistributionLogNormalKernel_cu_e7567be543distribution_elementwise_grid_stride_kernelIfLi4EZNS0_9templates4cuda20normal_and_transformIN3c108BFloat16EfPNS_17CUDAGeneratorImplEZZZNS4_17log_normal_kernelIS9_EEvRNS_18TensorIteratorBaseEddT_ENKUlvE_clEvENKUlvE2_clEvEUlfE_EEvSC_T1_T2_EUlP24curandStatePhilox4_32_10E_ZNS1_27distribution_nullary_kernelIS7_f7double2S9_SL_SG_EEvSC_SI_RKT3_T4_EUlifE0_EEvlNS_15PhiloxCudaStateESH_SI_,@"STO_CUDA_ENTRY STV_DEFAULT"
_ZN2at6native63_GLOBAL__N__11d61d08_30_DistributionLogNormalKernel_cu_e7567be543distribution_elementwise_grid_stride_kernelIfLi4EZNS0_9templates4cuda20normal_and_transformIN3c108BFloat16EfPNS_17CUDAGeneratorImplEZZZNS4_17log_normal_kernelIS9_EEvRNS_18TensorIteratorBaseEddT_ENKUlvE_clEvENKUlvE2_clEvEUlfE_EEvSC_T1_T2_EUlP24curandStatePhilox4_32_10E_ZNS1_27distribution_nullary_kernelIS7_f7double2S9_SL_SG_EEvSC_SI_RKT3_T4_EUlifE0_EEvlNS_15PhiloxCudaStateESH_SI_:
        /* <DEDUP_REMOVED lines=9> */
[----:B---3--:R-:W-:Y:S01]  /*0090*/  @P0 IMAD.MOV.U32 R3, RZ, RZ, R25 ;  /* 0x000000ffff030224 */ /* 0x008fe200078e0019 */
[----:B------:R-:W1:Y:S01]  /*00a0*/  S2R R14, SR_TID.X ;  /* 0x00000000000e7919 */ /* 0x000e620000002100 */
[----:B------:R-:W3:Y:S04]  /*00b0*/  @P0 LDC R5, c[0x0][0x398] ;  /* 0x0000e600ff050b82 */ /* 0x000ee80000000800 */
[----:B--2---:R-:W3:Y:S01]  /*00c0*/  @P0 LDG.E.64 R2, desc[UR76][R2.64] ;  /* 0x0000004c02020981 */ /* 0x004ee2000c1e1b00 */
[----:B0-----:R-:W-:Y:S01]  /*00d0*/  MOV R16, UR4 ;  /* 0x0000000400107c02 */ /* 0x001fe20008000f00 */
[----:B------:R-:W-:-:S06]  /*00e0*/  IMAD.U32 R17, RZ, RZ, UR5 ;  /* 0x00000005ff117e24 */ /* 0x000fcc000f8e00ff */
        /* <DEDUP_REMOVED lines=13> */
[--C-:B------:R-:W-:Y:S02]  /*01c0*/  SHF.R.U64 R0, R24, 0x2, R25.reuse ;  /* 0x0000000218007819 */ /* 0x100fe40000001219 */
[----:B------:R-:W-:Y:S01]  /*01d0*/  SHF.R.U32.HI R2, RZ, 0x2, R25 ;  /* 0x00000002ff027819 */ /* 0x000fe20000011619 */
[----:B--2---:R-:W-:Y:S01]  /*01e0*/  VIADD R4, R16, 0x9e3779b9 ;  /* 0x9e3779b910047836 */ /* 0x004fe20000000000 */
[C---:B------:R-:W-:Y:S01]  /*01f0*/  IADD3 R3, PT, PT, R17.reuse, -0x4498517b, RZ ;  /* 0xbb67ae8511037810 */ /* 0x040fe20007ffe0ff */
[----:B------:R-:W-:Y:S01]  /*0200*/  IMAD.WIDE.U32 R6, R0, -0x2daee0ad, RZ ;  /* 0xd2511f5300067825 */ /* 0x000fe200078e00ff */
[----:B------:R-:W-:Y:S02]  /*0210*/  LOP3.LUT R10, R2, R9, R16, 0x96, !PT ;  /* 0x00000009020a7212 */ /* 0x000fe400078e9610 */
[----:B------:R-:W-:Y:S02]  /*0220*/  IADD3 R5, PT, PT, R16, 0x3c6ef372, RZ ;  /* 0x3c6ef37210057810 */ /* 0x000fe40007ffe0ff */
[C---:B------:R-:W-:Y:S01]  /*0230*/  LOP3.LUT R12, R17.reuse, R7, R15, 0x96, !PT ;  /* 0x00000007110c7212 */ /* 0x040fe200078e960f */
        /* <DEDUP_REMOVED lines=12> */
[----:B------:R-:W-:-:S03]  /*0300*/  IADD3 R9, PT, PT, R17, 0x32370b8f, RZ ;  /* 0x32370b8f11097810 */ /* 0x000fc60007ffe0ff */
[----:B------:R-:W-:Y:S01]  /*0310*/  IMAD.WIDE.U32 R12, R12, -0x326172a9, RZ ;  /* 0xcd9e8d570c0c7825 */ /* 0x000fe200078e00ff */
[----:B------:R-:W-:Y:S02]  /*0320*/  LOP3.LUT R9, R9, R8, R11, 0x96, !PT ;  /* 0x0000000809097212 */ /* 0x000fe400078e960b */
[----:B------:R-:W-:Y:S02]  /*0330*/  IADD3 R11, PT, PT, R16, 0x78dde6e4, RZ ;  /* 0x78dde6e4100b7810 */ /* 0x000fe40007ffe0ff */
[----:B------:R-:W-:Y:S01]  /*0340*/  LOP3.LUT R8, R7, R20, R13, 0x96, !PT ;  /* 0x0000001407087212 */ /* 0x000fe200078e960d */
[----:B------:R-:W-:-:S04]  /*0350*/  IMAD.WIDE.U32 R20, R9, -0x326172a9, RZ ;  /* 0xcd9e8d5709147825 */ /* 0x000fc800078e00ff */
[----:B------:R-:W-:Y:S01]  /*0360*/  IMAD.WIDE.U32 R8, R8, -0x2daee0ad, RZ ;  /* 0xd2511f5308087825 */ /* 0x000fe200078e00ff */
[----:B------:R-:W-:-:S03]  /*0370*/  LOP3.LUT R11, R11, R12, R21, 0x96, !PT ;  /* 0x0000000c0b0b7212 */ /* 0x000fc600078e9615 */
[----:B------:R-:W-:-:S05]  /*0380*/  VIADD R13, R17, 0xed9eba14 ;  /* 0xed9eba14110d7836 */ /* 0x000fca0000000000 */
[----:B------:R-:W-:Y:S01]  /*0390*/  LOP3.LUT R13, R13, R10, R9, 0x96, !PT ;  /* 0x0000000a0d0d7212 */ /* 0x000fe200078e9609 */
[----:B------:R-:W-:-:S04]  /*03a0*/  IMAD.WIDE.U32 R10, R11, -0x2daee0ad, RZ ;  /* 0xd2511f530b0a7825 */ /* 0x000fc800078e00ff */
[----:B------:R-:W-:Y:S01]  /*03b0*/  IMAD.WIDE.U32 R12, R13, -0x326172a9, RZ ;  /* 0xcd9e8d570d0c7825 */ /* 0x000fe200078e00ff */
[----:B------:R-:W-:Y:S02]  /*03c0*/  LOP3.LUT R19, R19, R8, R11, 0x96, !PT ;  /* 0x0000000813137212 */ /* 0x000fe400078e960b */
[C---:B------:R-:W-:Y:S01]  /*03d0*/  IADD3 R11, PT, PT, R16.reuse, -0x4ab325aa, RZ ;  /* 0xb54cda56100b7810 */ /* 0x040fe20007ffe0ff */
[----:B------:R-:W-:-:S05]  /*03e0*/  VIADD R9, R16, 0x1715609d ;  /* 0x1715609d10097836 */ /* 0x000fca0000000000 */
[----:B------:R-:W-:Y:S01]  /*03f0*/  LOP3.LUT R9, R9, R20, R13, 0x96, !PT ;  /* 0x0000001409097212 */ /* 0x000fe200078e960d */
[----:B------:R-:W-:-:S04]  /*0400*/  IMAD.WIDE.U32 R20, R19, -0x326172a9, RZ ;  /* 0xcd9e8d5713147825 */ /* 0x000fc800078e00ff */
[----:B------:R-:W-:Y:S01]  /*0410*/  IMAD.WIDE.U32 R8, R9, -0x2daee0ad, RZ ;  /* 0xd2511f5309087825 */ /* 0x000fe200078e00ff */
[----:B------:R-:W-:-:S03]  /*0420*/  LOP3.LUT R11, R11, R12, R21, 0x96, !PT ;  /* 0x0000000c0b0b7212 */ /* 0x000fc600078e9615 */
[----:B------:R-:W-:Y:S02]  /*0430*/  VIADD R13, R17, 0x646e171e ;  /* 0x646e171e110d7836 */ /* 0x000fe40000000000 */
[----:B------:R-:W-:-:S03]  /*0440*/  IMAD.WIDE.U32 R52, R11, -0x2daee0ad, RZ ;  /* 0xd2511f530b347825 */ /* 0x000fc600078e00ff */
[----:B------:R-:W-:Y:S01]  /*0450*/  LOP3.LUT R10, R13, R10, R9, 0x96, !PT ;  /* 0x0000000a0d0a7212 */ /* 0x000fe200078e9609 */
[----:B------:R-:W-:Y:S01]  /*0460*/  VIADD R9, R16, 0x5384540f ;  /* 0x5384540f10097836 */ /* 0x000fe20000000000 */
[----:B------:R-:W-:Y:S01]  /*0470*/  IADD3 R13, PT, PT, R17, 0x1fd5c5a3, RZ ;  /* 0x1fd5c5a3110d7810 */ /* 0x000fe20007ffe0ff */
[----:B------:R-:W-:Y:S02]  /*0480*/  IMAD.MOV.U32 R12, RZ, RZ, R15 ;  /* 0x000000ffff0c7224 */ /* 0x000fe400078e000f */
[----:B------:R-:W-:Y:S01]  /*0490*/  IMAD.WIDE.U32 R10, R10, -0x326172a9, RZ ;  /* 0xcd9e8d570a0a7825 */ /* 0x000fe200078e00ff */
[----:B------:R-:W-:-:S04]  /*04a0*/  LOP3.LUT R13, R13, R8, R53, 0x96, !PT ;  /* 0x000000080d0d7212 */ /* 0x000fc800078e9635 */
[----:B------:R-:W-:Y:S01]  /*04b0*/  LOP3.LUT R9, R9, R20, R11, 0x96, !PT ;  /* 0x0000001409097212 */ /* 0x000fe200078e960b */
[----:B------:R-:W-:Y:S01]  /*04c0*/  IMAD.WIDE.U32 R20, R13, -0x326172a9, RZ ;  /* 0xcd9e8d570d147825 */ /* 0x000fe200078e00ff */
[C---:B------:R-:W-:Y:S02]  /*04d0*/  IADD3 R11, PT, PT, R16.reuse, -0xe443238, RZ ;  /* 0xf1bbcdc8100b7810 */ /* 0x040fe40007ffe0ff */
[----:B------:R-:W-:Y:S01]  /*04e0*/  IADD3 R13, PT, PT, R16, -0x700cb87f, RZ ;  /* 0x8ff34781100d7810 */ /* 0x000fe20007ffe0ff */
[----:B------:R-:W-:Y:S01]  /*04f0*/  IMAD.WIDE.U32 R50, R9, -0x2daee0ad, RZ ;  /* 0xd2511f5309327825 */ /* 0x000fe200078e00ff */
[----:B------:R-:W-:Y:S02]  /*0500*/  LOP3.LUT R8, R11, R10, R21, 0x96, !PT ;  /* 0x0000000a0b087212 */ /* 0x000fe400078e9615 */
[----:B------:R-:W-:Y:S01]  /*0510*/  MOV R10, R14 ;  /* 0x0000000e000a7202 */ /* 0x000fe20000000f00 */
[----:B------:R-:W-:Y:S02]  /*0520*/  VIADD R9, R17, 0xdb3d7428 ;  /* 0xdb3d742811097836 */ /* 0x000fe40000000000 */
[----:B------:R-:W-:-:S03]  /*0530*/  IMAD.HI.U32 R19, R8, -0x2daee0ad, RZ ;  /* 0xd2511f5308137827 */ /* 0x000fc600078e00ff */
[----:B------:R-:W-:Y:S01]  /*0540*/  LOP3.LUT R52, R9, R52, R51, 0x96, !PT ;  /* 0x0000003409347212 */ /* 0x000fe200078e9633 */
[----:B0-----:R-:W-:Y:S01]  /*0550*/  IMAD R9, R18, UR6, RZ ;  /* 0x0000000612097c24 */ /* 0x001fe2000f8e02ff */
[----:B------:R-:W-:Y:S01]  /*0560*/  LOP3.LUT R50, R50, R19, RZ, 0x3c, !PT ;  /* 0x0000001332327212 */ /* 0x000fe200078e3cff */
[----:B------:R-:W-:Y:S02]  /*0570*/  IMAD.MOV.U32 R11, RZ, RZ, R15 ;  /* 0x000000ffff0b7224 */ /* 0x000fe400078e000f */
[----:B------:R-:W-:-:S05]  /*0580*/  IMAD.HI.U32 R21, R52, -0x326172a9, RZ ;  /* 0xcd9e8d5734157827 */ /* 0x000fca00078e00ff */
[----:B------:R-:W-:Y:S02]  /*0590*/  LOP3.LUT R13, R13, R20, R21, 0x96, !PT ;  /* 0x000000140d0d7212 */ /* 0x000fe400078e9615 */
[----:B------:R-:W-:Y:S01]  /*05a0*/  SHF.L.U32 R20, R9, 0x2, RZ ;  /* 0x0000000209147819 */ /* 0x000fe200000006ff */
[----:B------:R-:W-:Y:S06]  /*05b0*/  BRA.U UP0, `(.L_x_35) ;  /* 0x0000000100547547 */ /* 0x000fec000b800000 */
[----:B------:R-:W0:Y:S01]  /*05c0*/  I2F.U32.RP R15, R20 ;  /* 0x00000014000f7306 */ /* 0x000e220000209000 */
[----:B------:R-:W-:Y:S01]  /*05d0*/  IADD3 R19, PT, PT, RZ, -R20, RZ ;  /* 0x80000014ff137210 */ /* 0x000fe20007ffe0ff */
[----:B------:R-:W-:Y:S01]  /*05e0*/  IMAD.MOV.U32 R21, RZ, RZ, RZ ;  /* 0x000000ffff157224 */ /* 0x000fe200078e00ff */
[----:B------:R-:W-:-:S05]  /*05f0*/  ISETP.NE.U32.AND P2, PT, R20, RZ, PT ;  /* 0x000000ff1400720c */ /* 0x000fca0003f45070 */
[----:B0-----:R-:W0:Y:S02]  /*0600*/  MUFU.RCP R15, R15 ;  /* 0x0000000f000f7308 */ /* 0x001e240000001000 */
[----:B0-----:R-:W-:-:S06]  /*0610*/  VIADD R22, R15, 0xffffffe ;  /* 0x0ffffffe0f167836 */ /* 0x001fcc0000000000 */
        /* <DEDUP_REMOVED lines=8> */
[----:B------:R-:W-:Y:S01]  /*06a0*/  @P0 IMAD.IADD R19, R19, 0x1, -R20 ;  /* 0x0000000113130824 */ /* 0x000fe200078e0a14 */
[----:B------:R-:W-:-:S04]  /*06b0*/  @P0 IADD3 R23, PT, PT, R23, 0x1, RZ ;  /* 0x0000000117170810 */ /* 0x000fc80007ffe0ff */
[----:B------:R-:W-:-:S13]  /*06c0*/  ISETP.GE.U32.AND P1, PT, R19, R20, PT ;  /* 0x000000141300720c */ /* 0x000fda0003f26070 */
[----:B------:R-:W-:Y:S01]  /*06d0*/  @P1 VIADD R23, R23, 0x1 ;  /* 0x0000000117171836 */ /* 0x000fe20000000000 */
[----:B------:R-:W-:-:S04]  /*06e0*/  @!P2 LOP3.LUT R23, RZ, R20, RZ, 0x33, !PT ;  /* 0x00000014ff17a212 */ /* 0x000fc800078e33ff */
[----:B------:R-:W-:Y:S01]  /*06f0*/  MOV R20, R23 ;  /* 0x0000001700147202 */ /* 0x000fe20000000f00 */
[----:B------:R-:W-:Y:S06]  /*0700*/  BRA `(.L_x_36) ;  /* 0x0000000000087947 */ /* 0x000fec0003800000 */
.L_x_35:
[----:B------:R-:W-:-:S07]  /*0710*/  MOV R22, 0x730 ;  /* 0x0000073000167802 */ /* 0x000fce0000000f00 */
[----:B------:R-:W-:Y:S05]  /*0720*/  CALL.REL.NOINC `($__internal_2_$__cuda_sm20_div_s64) ;  /* 0x0000006800147944 */ /* 0x000fea0003c00000 */
.L_x_36:
[----:B------:R-:W-:-:S05]  /*0730*/  IMAD.WIDE.U32 R18, R18, UR6, RZ ;  /* 0x0000000612127c25 */ /* 0x000fca000f8e00ff */
[C---:B------:R-:W-:Y:S02]  /*0740*/  SHF.L.U64.HI R23, R18.reuse, 0x2, R19 ;  /* 0x0000000212177819 */ /* 0x040fe40000010213 */
[----:B------:R-:W-:-:S03]  /*0750*/  SHF.L.U32 R22, R18, 0x2, RZ ;  /* 0x0000000212167819 */ /* 0x000fc600000006ff */
[----:B------:R-:W-:Y:S02]  /*0760*/  IMAD R15, R23, R20, RZ ;  /* 0x00000014170f7224 */ /* 0x000fe400078e02ff */
[----:B------:R-:W-:-:S04]  /*0770*/  IMAD.WIDE.U32 R18, R20, R22, R22 ;  /* 0x0000001614127225 */ /* 0x000fc800078e0016 */
[----:B------:R-:W-:Y:S01]  /*0780*/  IMAD R15, R21, R22, R15 ;  /* 0x00000016150f7224 */ /* 0x000fe200078e020f */
[----:B------:R-:W-:-:S03]  /*0790*/  ISETP.GE.U32.AND P0, PT, R10, R18, PT ;  /* 0x000000120a00720c */ /* 0x000fc60003f06070 */
[----:B------:R-:W-:-:S05]  /*07a0*/  IMAD.IADD R15, R19, 0x1, R15 ;  /* 0x00000001130f7824 */ /* 0x000fca00078e020f */
[----:B------:R-:W-:-:S13]  /*07b0*/  ISETP.GE.AND.EX P0, PT, R12, R15, PT, P0 ;  /* 0x0000000f0c00720c */ /* 0x000fda0003f06300 */
[----:B------:R-:W-:Y:S05]  /*07c0*/  @P0 EXIT ;  /* 0x000000000000094d */ /* 0x000fea0003800000 */
[----:B------:R-:W0:Y:S01]  /*07d0*/  LDCU UR74, c[0x0][0x3a8] ;  /* 0x00007500ff4a77ac */ /* 0x000e220008000800 */
[----:B------:R-:W1:Y:S01]  /*07e0*/  LDC.64 R20, c[0x0][0x380] ;  /* 0x0000e000ff147b82 */ /* 0x000e620000000a00 */
[----:B------:R-:W2:Y:S01]  /*07f0*/  MUFU.EX2 R46, R46 ;  /* 0x0000002e002e7308 */ /* 0x000ea20000000800 */
[----:B------:R-:W-:Y:S01]  /*0800*/  IADD3 R25, PT, PT, R17, -0x695add53, RZ ;  /* 0x96a522ad11197810 */ /* 0x000fe20007ffe0ff */
[----:B------:R-:W-:Y:S01]  /*0810*/  IMAD R52, R52, -0x326172a9, RZ ;  /* 0xcd9e8d5734347824 */ /* 0x000fe200078e02ff */
[----:B------:R-:W-:Y:S01]  /*0820*/  LOP3.LUT R51, R24, 0x3, RZ, 0xc0, !PT ;  /* 0x0000000318337812 */ /* 0x000fe200078ec0ff */
[----:B------:R-:W3:Y:S01]  /*0830*/  MUFU.EX2 R47, R47 ;  /* 0x0000002f002f7308 */ /* 0x000ee20000000800 */
[----:B------:R-:W-:Y:S01]  /*0840*/  LOP3.LUT R50, R50, R25, RZ, 0x3c, !PT ;  /* 0x0000001932327212 */ /* 0x000fe200078e3cff */
[C---:B------:R-:W-:Y:S01]  /*0850*/  IMAD R55, R9.reuse, 0x3, RZ ;  /* 0x0000000309377824 */ /* 0x040fe200078e02ff */
[----:B------:R-:W4:Y:S01]  /*0860*/  LDC.64 R22, c[0x0][0x548] ;  /* 0x00015200ff167b82 */ /* 0x000f220000000a00 */
[----:B------:R-:W1:Y:S01]  /*0870*/  MUFU.EX2 R48, R48 ;  /* 0x0000003000307308 */ /* 0x000e620000000800 */
[----:B------:R-:W-:Y:S01]  /*0880*/  SHF.L.U32 R53, R9, 0x1, RZ ;  /* 0x0000000109357819 */ /* 0x000fe200000006ff */
[----:B------:R-:W1:Y:S02]  /*0890*/  LDCU UR72, c[0x0][0x3ac] ;  /* 0x00007580ff4877ac */ /* 0x000e640008000800 */
[----:B------:R-:W1:Y:S01]  /*08a0*/  MUFU.EX2 R49, R49 ;  /* 0x0000003100317308 */ /* 0x000e620000000800 */
[----:B------:R-:W1:Y:S01]  /*08b0*/  LDCU UR71, c[0x0][0x4d8] ;  /* 0x00009b00ff4777ac */ /* 0x000e620008000800 */
[----:B0-----:R-:W-:Y:S01]  /*08c0*/  UIADD3 UR74, UPT, UPT, UR74, -0x1, URZ ;  /* 0xffffffff4a4a7890 */ /* 0x001fe2000fffe0ff */
[----:B------:R-:W0:Y:S03]  /*08d0*/  LDCU UR70, c[0x0][0x3c0] ;  /* 0x00007800ff4677ac */ /* 0x000e260008000800 */
        /* <DEDUP_REMOVED lines=59> */
.L_x_62:
[----:B------:R-:W-:Y:S01]  /*0c90*/  VIADD R0, R0, 0x1 ;  /* 0x0000000100007836 */ /* 0x000fe20000000000 */
[----:B------:R-:W-:Y:S03]  /*0ca0*/  BSSY.RECONVERGENT B0, `(.L_x_37) ;  /* 0x000000c000007945 */ /* 0x000fe60003800200 */
[C---:B-1----:R-:W-:Y:S01]  /*0cb0*/  IMAD.WIDE.U32 R26, R0.reuse, -0x2daee0ad, RZ ;  /* 0xd2511f53001a7825 */ /* 0x042fe200078e00ff */
[----:B------:R-:W-:-:S13]  /*0cc0*/  ISETP.NE.AND P0, PT, R0, RZ, PT ;  /* 0x000000ff0000720c */ /* 0x000fda0003f05270 */
[----:B------:R-:W-:Y:S05]  /*0cd0*/  @P0 BRA `(.L_x_38) ;  /* 0x0000000000200947 */ /* 0x000fea0003800000 */
[----:B------:R-:W-:-:S04]  /*0ce0*/  IADD3 R2, PT, PT, R2, 0x1, RZ ;  /* 0x0000000102027810 */ /* 0x000fc80007ffe0ff */
[----:B------:R-:W-:-:S13]  /*0cf0*/  ISETP.NE.AND P0, PT, R2, RZ, PT ;  /* 0x000000ff0200720c */ /* 0x000fda0003f05270 */
[----:B------:R-:W-:Y:S01]  /*0d00*/  @!P0 IADD3 R14, PT, PT, R14, 0x1, RZ ;  /* 0x000000010e0e8810 */ /* 0x000fe20007ffe0ff */
[----:B------:R-:W-:Y:S01]  /*0d10*/  @!P0 VIADD R24, R11, 0x1 ;  /* 0x000000010b188836 */ /* 0x000fe20000000000 */
[----:B------:R-:W-:Y:S02]  /*0d20*/  @!P0 MOV R2, RZ ;  /* 0x000000ff00028202 */ /* 0x000fe40000000f00 */
[----:B------:R-:W-:-:S13]  /*0d30*/  ISETP.NE.AND P1, PT, R14, RZ, !P0 ;  /* 0x000000ff0e00720c */ /* 0x000fda0004725270 */
[----:B------:R-:W-:-:S05]  /*0d40*/  @P1 IADD3 R24, PT, PT, R11, RZ, RZ ;  /* 0x000000ff0b181210 */ /* 0x000fca0007ffe0ff */
[----:B------:R-:W-:-:S07]  /*0d50*/  @!P0 IMAD.MOV.U32 R11, RZ, RZ, R24 ;  /* 0x000000ffff0b8224 */ /* 0x000fce00078e0018 */
.L_x_38:
[----:B0-----:R-:W-:Y:S05]  /*0d60*/  BSYNC.RECONVERGENT B0 ;  /* 0x0000000000007941 */ /* 0x001fea0003800200 */
.L_x_37:
[----:B------:R-:W-:Y:S01]  /*0d70*/  LOP3.LUT R30, R11, R27, R17, 0x96, !PT ;  /* 0x0000001b0b1e7212 */ /* 0x000fe200078e9611 */
[----:B------:R-:W-:Y:S01]  /*0d80*/  IMAD.WIDE.U32 R24, R14, -0x326172a9, RZ ;  /* 0xcd9e8d570e187825 */ /* 0x000fe200078e00ff */
[----:B------:R-:W-:-:S03]  /*0d90*/  ISETP.GT.AND P0, PT, R51, 0x1, PT ;  /* 0x000000013300780c */ /* 0x000fc60003f04270 */
[----:B------:R-:W-:Y:S01]  /*0da0*/  IMAD.WIDE.U32 R30, R30, -0x326172a9, RZ ;  /* 0xcd9e8d571e1e7825 */ /* 0x000fe200078e00ff */
[----:B------:R-:W-:-:S03]  /*0db0*/  LOP3.LUT R25, R2, R25, R16, 0x96, !PT ;  /* 0x0000001902197212 */ /* 0x000fc600078e9610 */
[----:B------:R-:W-:Y:S01]  /*0dc0*/  VIADD R33, R16, 0x8ff34781 ;  /* 0x8ff3478110217836 */ /* 0x000fe20000000000 */
[----:B------:R-:W-:Y:S01]  /*0dd0*/  LOP3.LUT R28, R4, R24, R31, 0x96, !PT ;  /* 0x00000018041c7212 */ /* 0x000fe200078e961f */
[----:B------:R-:W-:-:S04]  /*0de0*/  IMAD.WIDE.U32 R24, R25, -0x2daee0ad, RZ ;  /* 0xd2511f5319187825 */ /* 0x000fc800078e00ff */
[----:B------:R-:W-:Y:S01]  /*0df0*/  IMAD.WIDE.U32 R28, R28, -0x2daee0ad, RZ ;  /* 0xd2511f531c1c7825 */ /* 0x000fe200078e00ff */
[----:B------:R-:W-:-:S04]  /*0e00*/  LOP3.LUT R25, R3, R26, R25, 0x96, !PT ;  /* 0x0000001a03197212 */ /* 0x000fc800078e9619 */
[----:B------:R-:W-:Y:S01]  /*0e10*/  LOP3.LUT R26, R6, R24, R29, 0x96, !PT ;  /* 0x00000018061a7212 */ /* 0x000fe200078e961d */
[----:B------:R-:W-:Y:S01]  /*0e20*/  IMAD.WIDE.U32 R24, R25, -0x326172a9, RZ ;  /* 0xcd9e8d5719187825 */ /* 0x000fe200078e00ff */
[----:B------:R-:W-:-:S03]  /*0e30*/  IADD3 R29, PT, PT, R17, -0x126145ec, RZ ;  /* 0xed9eba14111d7810 */ /* 0x000fc60007ffe0ff */
[----:B------:R-:W-:Y:S01]  /*0e40*/  IMAD.WIDE.U32 R26, R26, -0x326172a9, RZ ;  /* 0xcd9e8d571a1a7825 */ /* 0x000fe200078e00ff */
[----:B------:R-:W-:-:S04]  /*0e50*/  LOP3.LUT R25, R5, R30, R25, 0x96, !PT ;  /* 0x0000001e05197212 */ /* 0x000fc800078e9619 */
[----:B------:R-:W-:Y:S01]  /*0e60*/  LOP3.LUT R30, R7, R24, R27, 0x96, !PT ;  /* 0x00000018071e7212 */ /* 0x000fe200078e961b */
[----:B------:R-:W-:Y:S01]  /*0e70*/  IMAD.WIDE.U32 R24, R25, -0x2daee0ad, RZ ;  /* 0xd2511f5319187825 */ /* 0x000fe200078e00ff */
[----:B------:R-:W-:-:S03]  /*0e80*/  IADD3 R27, PT, PT, R17, 0x32370b8f, RZ ;  /* 0x32370b8f111b7810 */ /* 0x000fc60007ffe0ff */
[----:B------:R-:W-:Y:S01]  /*0e90*/  IMAD.WIDE.U32 R30, R30, -0x2daee0ad, RZ ;  /* 0xd2511f531e1e7825 */ /* 0x000fe200078e00ff */
[----:B------:R-:W-:-:S03]  /*0ea0*/  LOP3.LUT R25, R27, R28, R25, 0x96, !PT ;  /* 0x0000001c1b197212 */ /* 0x000fc600078e9619 */
[C---:B------:R-:W-:Y:S01]  /*0eb0*/  VIADD R27, R16.reuse, 0x78dde6e4 ;  /* 0x78dde6e4101b7836 */ /* 0x040fe20000000000 */
[----:B------:R-:W-:Y:S01]  /*0ec0*/  LOP3.LUT R28, R29, R24, R31, 0x96, !PT ;  /* 0x000000181d1c7212 */ /* 0x000fe200078e961f */
[----:B------:R-:W-:Y:S01]  /*0ed0*/  IMAD.WIDE.U32 R24, R25, -0x326172a9, RZ ;  /* 0xcd9e8d5719187825 */ /* 0x000fe200078e00ff */
[----:B------:R-:W-:-:S03]  /*0ee0*/  IADD3 R31, PT, PT, R16, 0x1715609d, RZ ;  /* 0x1715609d101f7810 */ /* 0x000fc60007ffe0ff */
[----:B------:R-:W-:Y:S01]  /*0ef0*/  IMAD.WIDE.U32 R28, R28, -0x326172a9, RZ ;  /* 0xcd9e8d571c1c7825 */ /* 0x000fe200078e00ff */
[----:B------:R-:W-:-:S04]  /*0f00*/  LOP3.LUT R25, R27, R26, R25, 0x96, !PT ;  /* 0x0000001a1b197212 */ /* 0x000fc800078e9619 */
[----:B------:R-:W-:Y:S01]  /*0f10*/  LOP3.LUT R26, R31, R24, R29, 0x96, !PT ;  /* 0x000000181f1a7212 */ /* 0x000fe200078e961d */
[----:B------:R-:W-:Y:S01]  /*0f20*/  IMAD.WIDE.U32 R24, R25, -0x2daee0ad, RZ ;  /* 0xd2511f5319187825 */ /* 0x000fe200078e00ff */
[----:B------:R-:W-:-:S03]  /*0f30*/  IADD3 R29, PT, PT, R17, -0x56f99767, RZ ;  /* 0xa9066899111d7810 */ /* 0x000fc60007ffe0ff */
[----:B------:R-:W-:Y:S01]  /*0f40*/  VIADD R31, R17, 0x646e171e ;  /* 0x646e171e111f7836 */ /* 0x000fe20000000000 */
[----:B------:R-:W-:Y:S01]  /*0f50*/  LOP3.LUT R25, R29, R30, R25, 0x96, !PT ;  /* 0x0000001e1d197212 */ /* 0x000fe200078e9619 */
[----:B------:R-:W-:Y:S01]  /*0f60*/  IMAD.WIDE.U32 R26, R26, -0x2daee0ad, RZ ;  /* 0xd2511f531a1a7825 */ /* 0x000fe200078e00ff */
[----:B------:R-:W-:-:S04]  /*0f70*/  IADD3 R29, PT, PT, R16, 0x5384540f, RZ ;  /* 0x5384540f101d7810 */ /* 0x000fc80007ffe0ff */
[----:B------:R-:W-:Y:S01]  /*0f80*/  LOP3.LUT R30, R31, R24, R27, 0x96, !PT ;  /* 0x000000181f1e7212 */ /* 0x000fe200078e961b */
[----:B------:R-:W-:Y:S01]  /*0f90*/  IMAD.WIDE.U32 R24, R25, -0x326172a9, RZ ;  /* 0xcd9e8d5719187825 */ /* 0x000fe200078e00ff */
[----:B------:R-:W-:-:S03]  /*0fa0*/  IADD3 R27, PT, PT, R16, -0x4ab325aa, RZ ;  /* 0xb54cda56101b7810 */ /* 0x000fc60007ffe0ff */
[----:B------:R-:W-:Y:S01]  /*0fb0*/  IMAD.WIDE.U32 R30, R30, -0x326172a9, RZ ;  /* 0xcd9e8d571e1e7825 */ /* 0x000fe200078e00ff */
[----:B------:R-:W-:-:S03]  /*0fc0*/  LOP3.LUT R25, R27, R28, R25, 0x96, !PT ;  /* 0x0000001c1b197212 */ /* 0x000fc600078e9619 */
[----:B------:R-:W-:Y:S01]  /*0fd0*/  VIADD R27, R17, 0x1fd5c5a3 ;  /* 0x1fd5c5a3111b7836 */ /* 0x000fe20000000000 */
[----:B------:R-:W-:Y:S01]  /*0fe0*/  LOP3.LUT R28, R29, R24, R31, 0x96, !PT ;  /* 0x000000181d1c7212 */ /* 0x000fe200078e961f */
[----:B------:R-:W-:Y:S01]  /*0ff0*/  IMAD.WIDE.U32 R24, R25, -0x2daee0ad, RZ ;  /* 0xd2511f5319187825 */ /* 0x000fe200078e00ff */
[----:B------:R-:W-:-:S03]  /*1000*/  IADD3 R31, PT, PT, R17, -0x24c28bd8, RZ ;  /* 0xdb3d7428111f7810 */ /* 0x000fc60007ffe0ff */
[----:B------:R-:W-:Y:S01]  /*1010*/  IMAD.WIDE.U32 R28, R28, -0x2daee0ad, RZ ;  /* 0xd2511f531c1c7825 */ /* 0x000fe200078e00ff */
[----:B------:R-:W-:-:S04]  /*1020*/  LOP3.LUT R25, R27, R26, R25, 0x96, !PT ;  /* 0x0000001a1b197212 */ /* 0x000fc800078e9619 */
[----:B------:R-:W-:Y:S01]  /*1030*/  LOP3.LUT R26, R31, R24, R29, 0x96, !PT ;  /* 0x000000181f1a7212 */ /* 0x000fe200078e961d */
[----:B------:R-:W-:Y:S01]  /*1040*/  IMAD.WIDE.U32 R24, R25, -0x326172a9, RZ ;  /* 0xcd9e8d5719187825 */ /* 0x000fe200078e00ff */
[----:B------:R-:W-:-:S03]  /*1050*/  IADD3 R29, PT, PT, R16, -0xe443238, RZ ;  /* 0xf1bbcdc8101d7810 */ /* 0x000fc60007ffe0ff */
[----:B------:R-:W-:Y:S01]  /*1060*/  IMAD R31, R8, -0x2daee0ad, RZ ;  /* 0xd2511f53081f7824 */ /* 0x000fe200078e02ff */
[----:B------:R-:W-:Y:S01]  /*1070*/  LOP3.LUT R8, R29, R30, R25, 0x96, !PT ;  /* 0x0000001e1d087212 */ /* 0x000fe200078e9619 */
[----:B------:R-:W-:Y:S01]  /*1080*/  IMAD.WIDE.U32 R26, R26, -0x326172a9, RZ ;  /* 0xcd9e8d571a1a7825 */ /* 0x000fe200078e00ff */
[----:B------:R-:W-:Y:S02]  /*1090*/  IADD3 R30, PT, PT, R17, -0x695add53, RZ ;  /* 0x96a522ad111e7810 */ /* 0x000fe40007ffe0ff */
[----:B------:R-:W-:Y:S01]  /*10a0*/  MOV R29, R13 ;  /* 0x0000000d001d7202 */ /* 0x000fe20000000f00 */
[----:B------:R-:W-:Y:S01]  /*10b0*/  IMAD.HI.U32 R25, R8, -0x2daee0ad, RZ ;  /* 0xd2511f5308197827 */ /* 0x000fe200078e00ff */
[----:B------:R-:W-:Y:S02]  /*10c0*/  LOP3.LUT R13, R33, R24, R27, 0x96, !PT ;  /* 0x00000018210d7212 */ /* 0x000fe400078e961b */
[----:B------:R-:W-:Y:S01]  /*10d0*/  MOV R27, R50 ;  /* 0x00000032001b7202 */ /* 0x000fe20000000f00 */
[----:B------:R-:W-:Y:S01]  /*10e0*/  IMAD.MOV.U32 R24, RZ, RZ, R52 ;  /* 0x000000ffff187224 */ /* 0x000fe200078e0034 */
[----:B------:R-:W-:-:S02]  /*10f0*/  MOV R52, R26 ;  /* 0x0000001a00347202 */ /* 0x000fc40000000f00 */
        /* <DEDUP_REMOVED lines=11> */
.L_x_39:
[----:B------:R-:W-:Y:S01]  /*11b0*/  ISETP.NE.AND P0, PT, R51, 0x3, PT ;  /* 0x000000033300780c */ /* 0x000fe20003f05270 */
[----:B------:R-:W-:Y:S01]  /*11c0*/  IMAD.MOV.U32 R29, RZ, RZ, R31 ;  /* 0x000000ffff1d7224 */ /* 0x000fe200078e001f */
[----:B------:R-:W-:Y:S01]  /*11d0*/  MOV R24, R13 ;  /* 0x0000000d00187202 */ /* 0x000fe20000000f00 */
[----:B------:R-:W-:Y:S01]  /*11e0*/  IMAD.MOV.U32 R26, RZ, RZ, R50 ;  /* 0x000000ffff1a7224 */ /* 0x000fe200078e0032 */
[----:B------:R-:W-:-:S09]  /*11f0*/  MOV R33, R52 ;  /* 0x0000003400217202 */ /* 0x000fd20000000f00 */
[----:B------:R-:W-:Y:S01]  /*1200*/  @P0 MOV R29, R27 ;  /* 0x0000001b001d0202 */ /* 0x000fe20000000f00 */
[----:B------:R-:W-:Y:S01]  /*1210*/  @P0 IMAD.MOV.U32 R33, RZ, RZ, R13 ;  /* 0x000000ffff210224 */ /* 0x000fe200078e000d */
[----:B------:R-:W-:Y:S02]  /*1220*/  @P0 MOV R24, R31 ;  /* 0x0000001f00180202 */ /* 0x000fe40000000f00 */
[----:B------:R-:W-:-:S07]  /*1230*/  @P0 MOV R26, R52 ;  /* 0x00000034001a0202 */ /* 0x000fce0000000f00 */
.L_x_40:
[----:B------:R-:W-:-:S04]  /*1240*/  IMAD.WIDE.U32 R24, R24, 0x200000, RZ ;  /* 0x0020000018187825 */ /* 0x000fc800078e00ff */
[----:B------:R-:W-:Y:S01]  /*1250*/  HFMA2 R37, -RZ, RZ, 1.15625, 0 ;  /* 0x3ca00000ff257431 */ /* 0x000fe200000001ff */
[----:B------:R-:W-:Y:S01]  /*1260*/  BSSY.RECONVERGENT B0, `(.L_x_41) ;  /* 0x00000d6000007945 */ /* 0x000fe20003800200 */
[----:B------:R-:W-:Y:S01]  /*1270*/  IMAD.MOV.U32 R36, RZ, RZ, 0x0 ;  /* 0x00000000ff247424 */ /* 0x000fe200078e00ff */
[----:B------:R-:W-:Y:S01]  /*1280*/  LOP3.LUT R30, R24, R29, RZ, 0x3c, !PT ;  /* 0x0000001d181e7212 */ /* 0x000fe200078e3cff */
[----:B------:R-:W-:Y:S01]  /*1290*/  IMAD.WIDE.U32 R26, R26, 0x200000, RZ ;  /* 0x002000001a1a7825 */ /* 0x000fe200078e00ff */
[----:B------:R-:W-:-:S04]  /*12a0*/  MOV R31, R25 ;  /* 0x00000019001f7202 */ /* 0x000fc80000000f00 */
[----:B------:R-:W0:Y:S01]  /*12b0*/  I2F.F64.U64 R28, R30 ;  /* 0x0000001e001c7312 */ /* 0x000e220000301800 */
[----:B------:R-:W-:-:S15]  /*12c0*/  LOP3.LUT R26, R26, R33, RZ, 0x3c, !PT ;  /* 0x000000211a1a7212 */ /* 0x000fde00078e3cff */
[----:B------:R-:W-:-:S15]  /*12d0*/  NOP ;  /* 0x0000000000007918 */ /* 0x000fde0000000000 */
[----:B------:R-:W-:-:S15]  /*12e0*/  NOP ;  /* 0x0000000000007918 */ /* 0x000fde0000000000 */
[----:B------:R-:W-:-:S15]  /*12f0*/  NOP ;  /* 0x0000000000007918 */ /* 0x000fde0000000000 */
[----:B------:R-:W-:-:S03]  /*1300*/  NOP ;  /* 0x0000000000007918 */ /* 0x000fc60000000000 */
[----:B0-----:R-:W0:Y:S01]  /*1310*/  DFMA R28, R28, R36, 5.5511151231257827021e-17 ;  /* 0x3c9000001c1c742b */ /* 0x001e220000000024 */
[----:B------:R-:W-:Y:S01]  /*1320*/  IMAD.MOV.U32 R30, RZ, RZ, -0x3ff ;  /* 0xfffffc01ff1e7424 */ /* 0x000fe200078e00ff */
[----:B0-----:R-:W-:Y:S01]  /*1330*/  ISETP.GT.AND P0, PT, R29, 0xfffff, PT ;  /* 0x000fffff1d00780c */ /* 0x001fe20003f04270 */
[----:B------:R-:W-:Y:S01]  /*1340*/  IMAD.MOV.U32 R25, RZ, RZ, R29 ;  /* 0x000000ffff197224 */ /* 0x000fe200078e001d */
[----:B------:R-:W-:-:S11]  /*1350*/  MOV R24, R28 ;  /* 0x0000001c00187202 */ /* 0x000fd60000000f00 */
[----:B------:R-:W-:-:S15]  /*1360*/  @!P0 MOV R30, 0xfffffbcb ;  /* 0xfffffbcb001e8802 */ /* 0x000fde0000000f00 */
[----:B------:R-:W-:-:S15]  /*1370*/  NOP ;  /* 0x0000000000007918 */ /* 0x000fde0000000000 */
[----:B------:R-:W-:-:S15]  /*1380*/  NOP ;  /* 0x0000000000007918 */ /* 0x000fde0000000000 */
[----:B------:R-:W-:-:S04]  /*1390*/  NOP ;  /* 0x0000000000007918 */ /* 0x000fc80000000000 */
[----:B------:R-:W0:-:S15]  /*13a0*/  I2F.F64.U64 R26, R26 ;  /* 0x0000001a001a7312 */ /* 0x000e1e0000301800 */
[----:B------:R-:W-:-:S15]  /*13b0*/  NOP ;  /* 0x0000000000007918 */ /* 0x000fde0000000000 */
[----:B------:R-:W-:-:S15]  /*13c0*/  NOP ;  /* 0x0000000000007918 */ /* 0x000fde0000000000 */
[----:B------:R-:W-:-:S15]  /*13d0*/  NOP ;  /* 0x0000000000007918 */ /* 0x000fde0000000000 */
[----:B------:R-:W-:-:S04]  /*13e0*/  NOP ;  /* 0x0000000000007918 */ /* 0x000fc80000000000 */
[----:B------:R-:W1:Y:S02]  /*13f0*/  @!P0 DMUL R24, R24, 1.80143985094819840000e+16 ;  /* 0x4350000018188828 */ /* 0x000e640000000000 */
[----:B-1----:R-:W-:-:S04]  /*1400*/  @!P0 MOV R29, R25 ;  /* 0x00000019001d8202 */ /* 0x002fc80000000f00 */
[----:B------:R-:W-:-:S04]  /*1410*/  IADD3 R32, PT, PT, R29, -0x1, RZ ;  /* 0xffffffff1d207810 */ /* 0x000fc80007ffe0ff */
[----:B------:R-:W-:Y:S02]  /*1420*/  ISETP.GT.U32.AND P1, PT, R32, 0x7feffffe, PT ;  /* 0x7feffffe2000780c */ /* 0x000fe40003f24070 */
[----:B------:R-:W-:Y:S01]  /*1430*/  MOV R32, R28 ;  /* 0x0000001c00207202 */ /* 0x000fe20000000f00 */
[----:B------:R-:W-:-:S15]  /*1440*/  @!P0 IMAD.MOV.U32 R32, RZ, RZ, R24 ;  /* 0x000000ffff208224 */ /* 0x000fde00078e0018 */
[----:B------:R-:W-:-:S15]  /*1450*/  NOP ;  /* 0x0000000000007918 */ /* 0x000fde0000000000 */
[----:B------:R-:W-:-:S15]  /*1460*/  NOP ;  /* 0x0000000000007918 */ /* 0x000fde0000000000 */
[----:B------:R-:W-:-:S06]  /*1470*/  NOP ;  /* 0x0000000000007918 */ /* 0x000fcc0000000000 */
[----:B0-----:R0:W1:Y:S02]  /*1480*/  DFMA R36, R26, 2.2204460492503130808e-16, R36 ;  /* 0x3cb000001a24782b */ /* 0x0010640000000024 */
[----:B01----:R-:W-:Y:S05]  /*1490*/  @P1 BRA `(.L_x_42) ;  /* 0x0000000800b01947 */ /* 0x003fea0003800000 */
[C---:B------:R-:W-:Y:S01]  /*14a0*/  LOP3.LUT R24, R29.reuse, 0xfffff, RZ, 0xc0, !PT ;  /* 0x000fffff1d187812 */ /* 0x040fe200078ec0ff */
[----:B------:R-:W-:Y:S01]  /*14b0*/  UMOV UR48, 0x80000000 ;  /* 0x8000000000307882 */ /* 0x000fe20000000000 */
[----:B------:R-:W-:Y:S01]  /*14c0*/  LEA.HI R29, R29, R30, RZ, 0xc ;  /* 0x0000001e1d1d7211 */ /* 0x000fe200078f60ff */
[----:B------:R-:W-:Y:S01]  /*14d0*/  UMOV UR49, 0x43300000 ;  /* 0x4330000000317882 */ /* 0x000fe20000000000 */
[----:B------:R-:W-:Y:S02]  /*14e0*/  LOP3.LUT R33, R24, 0x3ff00000, RZ, 0xfc, !PT ;  /* 0x3ff0000018217812 */ /* 0x000fe400078efcff */
[----:B------:R-:W-:Y:S02]  /*14f0*/  MOV R24, RZ ;  /* 0x000000ff00187202 */ /* 0x000fe40000000f00 */
[----:B------:R-:W-:-:S13]  /*1500*/  ISETP.GE.U32.AND P0, PT, R33, 0x3ff6a09f, PT ;  /* 0x3ff6a09f2100780c */ /* 0x000fda0003f06070 */
[----:B------:R-:W-:Y:S01]  /*1510*/  @P0 IADD3 R25, PT, PT, R33, -0x100000, RZ ;  /* 0xfff0000021190810 */ /* 0x000fe20007ffe0ff */
[----:B------:R-:W-:-:S03]  /*1520*/  @P0 VIADD R29, R29, 0x1 ;  /* 0x000000011d1d0836 */ /* 0x000fc60000000000 */
[----:B------:R-:W-:Y:S02]  /*1530*/  @P0 MOV R33, R25 ;  /* 0x0000001900210202 */ /* 0x000fe40000000f00 */
[----:B------:R-:W-:Y:S02]  /*1540*/  LOP3.LUT R28, R29, 0x80000000, RZ, 0x3c, !PT ;  /* 0x800000001d1c7812 */ /* 0x000fe400078e3cff */
[----:B------:R-:W-:Y:S02]  /*1550*/  MOV R29, 0x43300000 ;  /* 0x43300000001d7802 */ /* 0x000fe40000000f00 */
[----:B------:R-:W-:-:S15]  /*1560*/  DADD R42, R32, -1 ;  /* 0xbff00000202a7429 */ /* 0x000fde0000000000 */
[----:B------:R-:W-:-:S15]  /*1570*/  NOP ;  /* 0x0000000000007918 */ /* 0x000fde0000000000 */
[----:B------:R-:W-:-:S15]  /*1580*/  NOP ;  /* 0x0000000000007918 */ /* 0x000fde0000000000 */
[----:B------:R-:W-:-:S15]  /*1590*/  NOP ;  /* 0x0000000000007918 */ /* 0x000fde0000000000 */
[----:B------:R-:W-:-:S04]  /*15a0*/  NOP ;  /* 0x0000000000007918 */ /* 0x000fc80000000000 */
[----:B------:R-:W0:Y:S02]  /*15b0*/  DADD R32, R32, 1 ;  /* 0x3ff0000020207429 */ /* 0x000e240000000000 */
[----:B0-----:R-:W0:-:S15]  /*15c0*/  MUFU.RCP64H R25, R33 ;  /* 0x0000002100197308 */ /* 0x001e1e0000001800 */
[----:B------:R-:W-:-:S15]  /*15d0*/  NOP ;  /* 0x0000000000007918 */ /* 0x000fde0000000000 */
[----:B------:R-:W-:-:S15]  /*15e0*/  NOP ;  /* 0x0000000000007918 */ /* 0x000fde0000000000 */
[----:B------:R-:W-:-:S15]  /*15f0*/  NOP ;  /* 0x0000000000007918 */ /* 0x000fde0000000000 */
[----:B------:R-:W-:-:S02]  /*1600*/  NOP ;  /* 0x0000000000007918 */ /* 0x000fc40000000000 */
[----:B0-----:R0:W1:Y:S02]  /*1610*/  DFMA R40, -R32, R24, 1 ;  /* 0x3ff000002028742b */ /* 0x0010640000000118 */
[----:B0-----:R-:W-:Y:S01]  /*1620*/  IMAD.MOV.U32 R32, RZ, RZ, -0x748574fc ;  /* 0x8b7a8b04ff207424 */ /* 0x001fe200078e00ff */
[----:B------:R-:W-:-:S15]  /*1630*/  MOV R33, 0x3ed0ee25 ;  /* 0x3ed0ee2500217802 */ /* 0x000fde0000000f00 */
[----:B------:R-:W-:-:S15]  /*1640*/  NOP ;  /* 0x0000000000007918 */ /* 0x000fde0000000000 */
[----:B------:R-:W-:-:S15]  /*1650*/  NOP ;  /* 0x0000000000007918 */ /* 0x000fde0000000000 */
[----:B------:R-:W-:-:S15]  /*1660*/  NOP ;  /* 0x0000000000007918 */ /* 0x000fde0000000000 */
[----:B------:R-:W-:-:S01]  /*1670*/  NOP ;  /* 0x0000000000007918 */ /* 0x000fc20000000000 */
[----:B-1----:R-:W0:-:S15]  /*1680*/  DFMA R40, R40, R40, R40 ;  /* 0x000000282828722b */ /* 0x002e1e0000000028 */
[----:B------:R-:W-:-:S15]  /*1690*/  NOP ;  /* 0x0000000000007918 */ /* 0x000fde0000000000 */
[----:B------:R-:W-:-:S15]  /*16a0*/  NOP ;  /* 0x0000000000007918 */ /* 0x000fde0000000000 */
[----:B------:R-:W-:-:S15]  /*16b0*/  NOP ;  /* 0x0000000000007918 */ /* 0x000fde0000000000 */
[----:B------:R-:W-:-:S04]  /*16c0*/  NOP ;  /* 0x0000000000007918 */ /* 0x000fc80000000000 */
[----:B------:R-:W-:Y:S01]  /*16d0*/  DADD R28, R28, -UR48 ;  /* 0x800000301c1c7e29 */ /* 0x000fe20008000000 */
[----:B------:R-:W-:Y:S01]  /*16e0*/  UMOV UR48, 0xfefa39ef ;  /* 0xfefa39ef00307882 */ /* 0x000fe20000000000 */
[----:B------:R-:W-:-:S15]  /*16f0*/  UMOV UR49, 0x3fe62e42 ;  /* 0x3fe62e4200317882 */ /* 0x000fde0000000000 */
[----:B------:R-:W-:-:S15]  /*1700*/  NOP ;  /* 0x0000000000007918 */ /* 0x000fde0000000000 */
[----:B------:R-:W-:-:S15]  /*1710*/  NOP ;  /* 0x0000000000007918 */ /* 0x000fde0000000000 */
[----:B------:R-:W-:-:S15]  /*1720*/  NOP ;  /* 0x0000000000007918 */ /* 0x000fde0000000000 */
[----:B------:R-:W-:-:S02]  /*1730*/  NOP ;  /* 0x0000000000007918 */ /* 0x000fc40000000000 */
[----:B0-----:R-:W0:-:S15]  /*1740*/  DFMA R40, R24, R40, R24 ;  /* 0x000000281828722b */ /* 0x001e1e0000000018 */
[----:B------:R-:W-:-:S15]  /*1750*/  NOP ;  /* 0x0000000000007918 */ /* 0x000fde0000000000 */
[----:B------:R-:W-:-:S15]  /*1760*/  NOP ;  /* 0x0000000000007918 */ /* 0x000fde0000000000 */
[----:B------:R-:W-:-:S15]  /*1770*/  NOP ;  /* 0x0000000000007918 */ /* 0x000fde0000000000 */
[----:B------:R-:W-:-:S04]  /*1780*/  NOP ;  /* 0x0000000000007918 */ /* 0x000fc80000000000 */
[----:B0-----:R-:W0:-:S15]  /*1790*/  DMUL R38, R42, R40 ;  /* 0x000000282a267228 */ /* 0x001e1e0000000000 */
[----:B------:R-:W-:-:S15]  /*17a0*/  NOP ;  /* 0x0000000000007918 */ /* 0x000fde0000000000 */
[----:B------:R-:W-:-:S15]  /*17b0*/  NOP ;  /* 0x0000000000007918 */ /* 0x000fde0000000000 */
[----:B------:R-:W-:-:S15]  /*17c0*/  NOP ;  /* 0x0000000000007918 */ /* 0x000fde0000000000 */
[----:B------:R-:W-:-:S04]  /*17d0*/  NOP ;  /* 0x0000000000007918 */ /* 0x000fc80000000000 */
[----:B0-----:R-:W0:-:S15]  /*17e0*/  DFMA R38, R42, R40, R38 ;  /* 0x000000282a26722b */ /* 0x001e1e0000000026 */
[----:B------:R-:W-:-:S15]  /*17f0*/  NOP ;  /* 0x0000000000007918 */ /* 0x000fde0000000000 */
[----:B------:R-:W-:-:S15]  /*1800*/  NOP ;  /* 0x0000000000007918 */ /* 0x000fde0000000000 */
[----:B------:R-:W-:-:S15]  /*1810*/  NOP ;  /* 0x0000000000007918 */ /* 0x000fde0000000000 */
[----:B------:R-:W-:-:S04]  /*1820*/  NOP ;  /* 0x0000000000007918 */ /* 0x000fc80000000000 */
[----:B0-----:R-:W-:Y:S01]  /*1830*/  DFMA R26, R28, UR48, R38 ;  /* 0x000000301c1a7c2b */ /* 0x001fe20008000026 */
[----:B------:R-:W-:Y:S01]  /*1840*/  UMOV UR48, 0x3ae80f1e ;  /* 0x3ae80f1e00307882 */ /* 0x000fe20000000000 */
[----:B------:R-:W-:-:S15]  /*1850*/  UMOV UR49, 0x3eb1380b ;  /* 0x3eb1380b00317882 */ /* 0x000fde0000000000 */
[----:B------:R-:W-:-:S15]  /*1860*/  NOP ;  /* 0x0000000000007918 */ /* 0x000fde0000000000 */
[----:B------:R-:W-:-:S15]  /*1870*/  NOP ;  /* 0x0000000000007918 */ /* 0x000fde0000000000 */
[----:B------:R-:W-:-:S15]  /*1880*/  NOP ;  /* 0x0000000000007918 */ /* 0x000fde0000000000 */
[----:B------:R-:W-:-:S02]  /*1890*/  NOP ;  /* 0x0000000000007918 */ /* 0x000fc40000000000 */
[----:B------:R-:W0:-:S15]  /*18a0*/  DMUL R34, R38, R38 ;  /* 0x0000002626227228 */ /* 0x000e1e0000000000 */
[----:B------:R-:W-:-:S15]  /*18b0*/  NOP ;  /* 0x0000000000007918 */ /* 0x000fde0000000000 */
[----:B------:R-:W-:-:S15]  /*18c0*/  NOP ;  /* 0x0000000000007918 */ /* 0x000fde0000000000 */
[----:B------:R-:W-:-:S15]  /*18d0*/  NOP ;  /* 0x0000000000007918 */ /* 0x000fde0000000000 */
[----:B------:R-:W-:-:S04]  /*18e0*/  NOP ;  /* 0x0000000000007918 */ /* 0x000fc80000000000 */
[----:B0-----:R-:W0:Y:S01]  /*18f0*/  DFMA R32, R34, UR48, R32 ;  /* 0x0000003022207c2b */ /* 0x001e220008000020 */
[----:B------:R-:W-:Y:S01]  /*1900*/  UMOV UR48, 0xfefa39ef ;  /* 0xfefa39ef00307882 */ /* 0x000fe20000000000 */
[----:B------:R-:W-:-:S15]  /*1910*/  UMOV UR49, 0x3fe62e42 ;  /* 0x3fe62e4200317882 */ /* 0x000fde0000000000 */
[----:B------:R-:W-:-:S15]  /*1920*/  NOP ;  /* 0x0000000000007918 */ /* 0x000fde0000000000 */
[----:B------:R-:W-:-:S15]  /*1930*/  NOP ;  /* 0x0000000000007918 */ /* 0x000fde0000000000 */
[----:B------:R-:W-:-:S15]  /*1940*/  NOP ;  /* 0x0000000000007918 */ /* 0x000fde0000000000 */
[----:B------:R-:W-:-:S02]  /*1950*/  NOP ;  /* 0x0000000000007918 */ /* 0x000fc40000000000 */
[----:B------:R-:W-:Y:S01]  /*1960*/  DFMA R24, R28, -UR48, R26 ;  /* 0x800000301c187c2b */ /* 0x000fe2000800001a */
[----:B------:R-:W-:Y:S01]  /*1970*/  UMOV UR48, 0x9f02676f ;  /* 0x9f02676f00307882 */ /* 0x000fe20000000000 */
[----:B------:R-:W-:-:S15]  /*1980*/  UMOV UR49, 0x3ef3b266 ;  /* 0x3ef3b26600317882 */ /* 0x000fde0000000000 */
[----:B------:R-:W-:-:S15]  /*1990*/  NOP ;  /* 0x0000000000007918 */ /* 0x000fde0000000000 */
[----:B------:R-:W-:-:S15]  /*19a0*/  NOP ;  /* 0x0000000000007918 */ /* 0x000fde0000000000 */
[----:B------:R-:W-:-:S15]  /*19b0*/  NOP ;  /* 0x0000000000007918 */ /* 0x000fde0000000000 */
[----:B------:R-:W-:-:S02]  /*19c0*/  NOP ;  /* 0x0000000000007918 */ /* 0x000fc40000000000 */
[----:B0-----:R-:W0:Y:S01]  /*19d0*/  DFMA R32, R34, R32, UR48 ;  /* 0x0000003022207e2b */ /* 0x001e220008000020 */
        /* <DEDUP_REMOVED lines=27> */
[----:B0-----:R-:W-:Y:S01]  /*1b90*/  DFMA R32, R34, R32, UR48 ;  /* 0x0000003022207e2b */ /* 0x001fe20008000020 */
[----:B------:R-:W-:Y:S01]  /*1ba0*/  UMOV UR48, 0x55555554 ;  /* 0x5555555400307882 */ /* 0x000fe20000000000 */
[----:B------:R-:W-:-:S15]  /*1bb0*/  UMOV UR49, 0x3fb55555 ;  /* 0x3fb5555500317882 */ /* 0x000fde0000000000 */
[----:B------:R-:W-:-:S15]  /*1bc0*/  NOP ;  /* 0x0000000000007918 */ /* 0x000fde0000000000 */
[----:B------:R-:W-:-:S15]  /*1bd0*/  NOP ;  /* 0x0000000000007918 */ /* 0x000fde0000000000 */
[----:B------:R-:W-:-:S15]  /*1be0*/  NOP ;  /* 0x0000000000007918 */ /* 0x000fde0000000000 */
[----:B------:R-:W-:-:S02]  /*1bf0*/  NOP ;  /* 0x0000000000007918 */ /* 0x000fc40000000000 */
[----:B------:R-:W0:-:S15]  /*1c00*/  DADD R30, R42, -R38 ;  /* 0x000000002a1e7229 */ /* 0x000e1e0000000826 */
[----:B------:R-:W-:-:S15]  /*1c10*/  NOP ;  /* 0x0000000000007918 */ /* 0x000fde0000000000 */
[----:B------:R-:W-:-:S15]  /*1c20*/  NOP ;  /* 0x0000000000007918 */ /* 0x000fde0000000000 */
[----:B------:R-:W-:-:S15]  /*1c30*/  NOP ;  /* 0x0000000000007918 */ /* 0x000fde0000000000 */
[----:B------:R-:W-:-:S04]  /*1c40*/  NOP ;  /* 0x0000000000007918 */ /* 0x000fc80000000000 */
[----:B0-----:R-:W0:-:S15]  /*1c50*/  DADD R30, R30, R30 ;  /* 0x000000001e1e7229 */ /* 0x001e1e000000001e */
[----:B------:R-:W-:-:S15]  /*1c60*/  NOP ;  /* 0x0000000000007918 */ /* 0x000fde0000000000 */
[----:B------:R-:W-:-:S15]  /*1c70*/  NOP ;  /* 0x0000000000007918 */ /* 0x000fde0000000000 */
[----:B------:R-:W-:-:S15]  /*1c80*/  NOP ;  /* 0x0000000000007918 */ /* 0x000fde0000000000 */
[----:B------:R-:W-:-:S04]  /*1c90*/  NOP ;  /* 0x0000000000007918 */ /* 0x000fc80000000000 */
[----:B0-----:R-:W0:-:S15]  /*1ca0*/  DFMA R30, R42, -R38, R30 ;  /* 0x800000262a1e722b */ /* 0x001e1e000000001e */
[----:B------:R-:W-:-:S15]  /*1cb0*/  NOP ;  /* 0x0000000000007918 */ /* 0x000fde0000000000 */
[----:B------:R-:W-:-:S15]  /*1cc0*/  NOP ;  /* 0x0000000000007918 */ /* 0x000fde0000000000 */
[----:B------:R-:W-:-:S15]  /*1cd0*/  NOP ;  /* 0x0000000000007918 */ /* 0x000fde0000000000 */
[----:B------:R-:W-:-:S04]  /*1ce0*/  NOP ;  /* 0x0000000000007918 */ /* 0x000fc80000000000 */
[----:B------:R-:W1:Y:S01]  /*1cf0*/  DFMA R32, R34, R32, UR48 ;  /* 0x0000003022207e2b */ /* 0x000e620008000020 */
[----:B------:R-:W-:Y:S01]  /*1d00*/  UMOV UR48, 0x3b39803f ;  /* 0x3b39803f00307882 */ /* 0x000fe20000000000 */
[----:B------:R-:W-:-:S15]  /*1d10*/  UMOV UR49, 0x3c7abc9e ;  /* 0x3c7abc9e00317882 */ /* 0x000fde0000000000 */
[----:B------:R-:W-:-:S15]  /*1d20*/  NOP ;  /* 0x0000000000007918 */ /* 0x000fde0000000000 */
[----:B------:R-:W-:-:S15]  /*1d30*/  NOP ;  /* 0x0000000000007918 */ /* 0x000fde0000000000 */
[----:B------:R-:W-:-:S15]  /*1d40*/  NOP ;  /* 0x0000000000007918 */ /* 0x000fde0000000000 */
[----:B------:R-:W-:-:S02]  /*1d50*/  NOP ;  /* 0x0000000000007918 */ /* 0x000fc40000000000 */
[----:B0-----:R-:W-:-:S15]  /*1d60*/  DMUL R30, R40, R30 ;  /* 0x0000001e281e7228 */ /* 0x001fde0000000000 */
[----:B------:R-:W-:-:S15]  /*1d70*/  NOP ;  /* 0x0000000000007918 */ /* 0x000fde0000000000 */
[----:B------:R-:W-:-:S15]  /*1d80*/  NOP ;  /* 0x0000000000007918 */ /* 0x000fde0000000000 */
[----:B------:R-:W-:-:S15]  /*1d90*/  NOP ;  /* 0x0000000000007918 */ /* 0x000fde0000000000 */
[----:B------:R-:W-:-:S04]  /*1da0*/  NOP ;  /* 0x0000000000007918 */ /* 0x000fc80000000000 */
[----:B-1----:R-:W0:-:S15]  /*1db0*/  DMUL R32, R34, R32 ;  /* 0x0000002022207228 */ /* 0x002e1e0000000000 */
[----:B------:R-:W-:-:S15]  /*1dc0*/  NOP ;  /* 0x0000000000007918 */ /* 0x000fde0000000000 */
[----:B------:R-:W-:-:S15]  /*1dd0*/  NOP ;  /* 0x0000000000007918 */ /* 0x000fde0000000000 */
[----:B------:R-:W-:-:S15]  /*1de0*/  NOP ;  /* 0x0000000000007918 */ /* 0x000fde0000000000 */
[----:B------:R-:W-:-:S04]  /*1df0*/  NOP ;  /* 0x0000000000007918 */ /* 0x000fc80000000000 */
[----:B------:R-:W-:-:S15]  /*1e00*/  DADD R24, -R38, R24 ;  /* 0x0000000026187229 */ /* 0x000fde0000000118 */
        /* <DEDUP_REMOVED lines=9> */
[----:B0-----:R-:W0:-:S15]  /*1ea0*/  DADD R24, R30, -R24 ;  /* 0x000000001e187229 */ /* 0x001e1e0000000818 */
[----:B------:R-:W-:-:S15]  /*1eb0*/  NOP ;  /* 0x0000000000007918 */ /* 0x000fde0000000000 */
[----:B------:R-:W-:-:S15]  /*1ec0*/  NOP ;  /* 0x0000000000007918 */ /* 0x000fde0000000000 */
[----:B------:R-:W-:-:S15]  /*1ed0*/  NOP ;  /* 0x0000000000007918 */ /* 0x000fde0000000000 */
[----:B------:R-:W-:-:S04]  /*1ee0*/  NOP ;  /* 0x0000000000007918 */ /* 0x000fc80000000000 */
[----:B0-----:R-:W0:-:S15]  /*1ef0*/  DFMA R24, R28, UR48, R24 ;  /* 0x000000301c187c2b */ /* 0x001e1e0008000018 */
[----:B------:R-:W-:-:S15]  /*1f00*/  NOP ;  /* 0x0000000000007918 */ /* 0x000fde0000000000 */
[----:B------:R-:W-:-:S15]  /*1f10*/  NOP ;  /* 0x0000000000007918 */ /* 0x000fde0000000000 */
[----:B------:R-:W-:-:S15]  /*1f20*/  NOP ;  /* 0x0000000000007918 */ /* 0x000fde0000000000 */
[----:B------:R-:W-:-:S04]  /*1f30*/  NOP ;  /* 0x0000000000007918 */ /* 0x000fc80000000000 */
[----:B0-----:R0:W1:Y:S02]  /*1f40*/  DADD R24, R26, R24 ;  /* 0x000000001a187229 */ /* 0x0010640000000018 */
[----:B01----:R-:W-:Y:S05]  /*1f50*/  BRA `(.L_x_43) ;  /* 0x0000000000187947 */ /* 0x003fea0003800000 */
.L_x_42:
[----:B------:R-:W-:Y:S01]  /*1f60*/  MOV R26, 0x0 ;  /* 0x00000000001a7802 */ /* 0x000fe20000000f00 */
[----:B------:R-:W-:Y:S01]  /*1f70*/  IMAD.MOV.U32 R27, RZ, RZ, 0x7ff00000 ;  /* 0x7ff00000ff1b7424 */ /* 0x000fe200078e00ff */
[----:B------:R-:W-:-:S05]  /*1f80*/  LOP3.LUT P0, RZ, R25, 0x7fffffff, RZ, 0xc0, !PT ;  /* 0x7fffffff19ff7812 */ /* 0x000fca000780c0ff */
[----:B------:R-:W0:Y:S02]  /*1f90*/  DFMA R26, R24, R26, +INF ;  /* 0x7ff00000181a742b */ /* 0x000e24000000001a */
[----:B0-----:R-:W-:Y:S02]  /*1fa0*/  FSEL R24, R26, RZ, P0 ;  /* 0x000000ff1a187208 */ /* 0x001fe40000000000 */
[----:B------:R-:W-:-:S07]  /*1fb0*/  FSEL R25, R27, -QNAN , P0 ;  /* 0xfff000001b197808 */ /* 0x000fce0000000000 */
.L_x_43:
[----:B------:R-:W-:Y:S05]  /*1fc0*/  BSYNC.RECONVERGENT B0 ;  /* 0x0000000000007941 */ /* 0x000fea0003800200 */
.L_x_41:
[----:B------:R-:W0:Y:S01]  /*1fd0*/  DMUL R24, R24, -2 ;  /* 0xc000000018187828 */ /* 0x000e220000000000 */
[----:B------:R-:W-:Y:S01]  /*1fe0*/  MOV R28, 0x0 ;  /* 0x00000000001c7802 */ /* 0x000fe20000000f00 */
[----:B0-----:R-:W0:Y:S01]  /*1ff0*/  MUFU.RSQ64H R27, R25 ;  /* 0x00000019001b7308 */ /* 0x001e220000001c00 */
[----:B------:R-:W-:Y:S01]  /*2000*/  IADD3 R26, PT, PT, R25, -0x3500000, RZ ;  /* 0xfcb00000191a7810 */ /* 0x000fe20007ffe0ff */
[----:B------:R-:W-:Y:S02]  /*2010*/  IMAD.MOV.U32 R29, RZ, RZ, 0x3fd80000 ;  /* 0x3fd80000ff1d7424 */ /* 0x000fe400078e00ff */
[----:B------:R-:W-:Y:S01]  /*2020*/  HFMA2 R45, -RZ, RZ, 1.5322265625, -6812 ;  /* 0x3e21eea7ff2d7431 */ /* 0x000fe200000001ff */
[----:B------:R-:W-:Y:S01]  /*2030*/  UMOV UR48, 0x33145c07 ;  /* 0x33145c0700307882 */ /* 0x000fe20000000000 */
[----:B------:R-:W-:Y:S01]  /*2040*/  UMOV UR49, 0x3ca1a626 ;  /* 0x3ca1a62600317882 */ /* 0x000fe20000000000 */
[----:B------:R-:W-:Y:S01]  /*2050*/  MOV R44, 0xc1ef8528 ;  /* 0xc1ef8528002c7802 */ /* 0x000fe20000000f00 */
[----:B------:R-:W-:Y:S01]  /*2060*/  IMAD.MOV.U32 R42, RZ, RZ, 0x2cb0d246 ;  /* 0x2cb0d246ff2a7424 */ /* 0x000fe200078e00ff */
[----:B------:R-:W-:Y:S01]  /*2070*/  MOV R43, 0x3e5ae5f1 ;  /* 0x3e5ae5f1002b7802 */ /* 0x000fe20000000f00 */
[----:B------:R-:W-:-:S15]  /*2080*/  BSSY.RECONVERGENT B0, `(.L_x_44) ;  /* 0x00000bc000007945 */ /* 0x000fde0003800200 */
[----:B------:R-:W-:-:S15]  /*2090*/  NOP ;  /* 0x0000000000007918 */ /* 0x000fde0000000000 */
[----:B------:R-:W-:-:S15]  /*20a0*/  NOP ;  /* 0x0000000000007918 */ /* 0x000fde0000000000 */
[----:B------:R-:W-:-:S07]  /*20b0*/  NOP ;  /* 0x0000000000007918 */ /* 0x000fce0000000000 */
[----:B0-----:R-:W0:-:S15]  /*20c0*/  DMUL R32, R26, R26 ;  /* 0x0000001a1a207228 */ /* 0x001e1e0000000000 */
[----:B------:R-:W-:-:S15]  /*20d0*/  NOP ;  /* 0x0000000000007918 */ /* 0x000fde0000000000 */
[----:B------:R-:W-:-:S15]  /*20e0*/  NOP ;  /* 0x0000000000007918 */ /* 0x000fde0000000000 */
[----:B------:R-:W-:-:S15]  /*20f0*/  NOP ;  /* 0x0000000000007918 */ /* 0x000fde0000000000 */
[----:B------:R-:W-:-:S04]  /*2100*/  NOP ;  /* 0x0000000000007918 */ /* 0x000fc80000000000 */
[----:B0-----:R-:W0:-:S15]  /*2110*/  DFMA R32, R24, -R32, 1 ;  /* 0x3ff000001820742b */ /* 0x001e1e0000000820 */
[----:B------:R-:W-:-:S15]  /*2120*/  NOP ;  /* 0x0000000000007918 */ /* 0x000fde0000000000 */
[----:B------:R-:W-:-:S15]  /*2130*/  NOP ;  /* 0x0000000000007918 */ /* 0x000fde0000000000 */
[----:B------:R-:W-:-:S15]  /*2140*/  NOP ;  /* 0x0000000000007918 */ /* 0x000fde0000000000 */
[----:B------:R-:W-:-:S04]  /*2150*/  NOP ;  /* 0x0000000000007918 */ /* 0x000fc80000000000 */
[----:B0-----:R-:W-:-:S15]  /*2160*/  DFMA R28, R32, R28, 0.5 ;  /* 0x3fe00000201c742b */ /* 0x001fde000000001c */
[----:B------:R-:W-:-:S15]  /*2170*/  NOP ;  /* 0x0000000000007918 */ /* 0x000fde0000000000 */
[----:B------:R-:W-:-:S15]  /*2180*/  NOP ;  /* 0x0000000000007918 */ /* 0x000fde0000000000 */
[----:B------:R-:W-:-:S15]  /*2190*/  NOP ;  /* 0x0000000000007918 */ /* 0x000fde0000000000 */
[----:B------:R-:W-:-:S04]  /*21a0*/  NOP ;  /* 0x0000000000007918 */ /* 0x000fc80000000000 */
[----:B------:R-:W0:-:S15]  /*21b0*/  DMUL R32, R26, R32 ;  /* 0x000000201a207228 */ /* 0x000e1e0000000000 */
[----:B------:R-:W-:-:S15]  /*21c0*/  NOP ;  /* 0x0000000000007918 */ /* 0x000fde0000000000 */
[----:B------:R-:W-:-:S15]  /*21d0*/  NOP ;  /* 0x0000000000007918 */ /* 0x000fde0000000000 */
[----:B------:R-:W-:-:S15]  /*21e0*/  NOP ;  /* 0x0000000000007918 */ /* 0x000fde0000000000 */
[----:B------:R-:W-:-:S04]  /*21f0*/  NOP ;  /* 0x0000000000007918 */ /* 0x000fc80000000000 */
[----:B0-----:R0:W-:Y:S02]  /*2200*/  DFMA R28, R28, R32, R26 ;  /* 0x000000201c1c722b */ /* 0x0011e4000000001a */
[----:B0-----:R-:W-:-:S04]  /*2210*/  SHF.L.U32 R32, R37, 0x1, RZ ;  /* 0x0000000125207819 */ /* 0x001fc800000006ff */
[----:B------:R-:W-:-:S15]  /*2220*/  ISETP.GT.U32.AND P0, PT, R32, -0x79800000, PT ;  /* 0x868000002000780c */ /* 0x000fde0003f04070 */
[----:B------:R-:W-:-:S15]  /*2230*/  NOP ;  /* 0x0000000000007918 */ /* 0x000fde0000000000 */
[----:B------:R-:W-:-:S15]  /*2240*/  NOP ;  /* 0x0000000000007918 */ /* 0x000fde0000000000 */
[----:B------:R-:W-:-:S13]  /*2250*/  NOP ;  /* 0x0000000000007918 */ /* 0x000fda0000000000 */
[----:B------:R-:W0:Y:S02]  /*2260*/  DMUL R30, RZ, R36 ;  /* 0x00000024ff1e7228 */ /* 0x000e240000000000 */
[----:B0-----:R-:W-:Y:S02]  /*2270*/  FSEL R36, R30, R36, P0 ;  /* 0x000000241e247208 */ /* 0x001fe40000000000 */
[----:B------:R-:W-:-:S03]  /*2280*/  FSEL R31, R31, R37, P0 ;  /* 0x000000251f1f7208 */ /* 0x000fc60000000000 */
[----:B------:R-:W-:Y:S01]  /*2290*/  IMAD.MOV.U32 R30, RZ, RZ, R36 ;  /* 0x000000ffff1e7224 */ /* 0x000fe200078e0024 */
[----:B------:R-:W-:-:S15]  /*22a0*/  IADD3 R37, PT, PT, R31, 0x100000, RZ ;  /* 0x001000001f257810 */ /* 0x000fde0007ffe0ff */
[----:B------:R-:W-:-:S15]  /*22b0*/  NOP ;  /* 0x0000000000007918 */ /* 0x000fde0000000000 */
[----:B------:R-:W-:-:S15]  /*22c0*/  NOP ;  /* 0x0000000000007918 */ /* 0x000fde0000000000 */
[----:B------:R-:W-:-:S11]  /*22d0*/  NOP ;  /* 0x0000000000007918 */ /* 0x000fd60000000000 */
[----:B------:R-:W0:-:S15]  /*22e0*/  FRND.F64 R34, R36 ;  /* 0x0000002400227313 */ /* 0x000e1e0000301800 */
[----:B------:R-:W-:-:S15]  /*22f0*/  NOP ;  /* 0x0000000000007918 */ /* 0x000fde0000000000 */
[----:B------:R-:W-:-:S15]  /*2300*/  NOP ;  /* 0x0000000000007918 */ /* 0x000fde0000000000 */
[----:B------:R-:W-:-:S15]  /*2310*/  NOP ;  /* 0x0000000000007918 */ /* 0x000fde0000000000 */
[----:B------:R-:W-:-:S04]  /*2320*/  NOP ;  /* 0x0000000000007918 */ /* 0x000fc80000000000 */
[----:B0-----:R-:W0:-:S15]  /*2330*/  DFMA R34, R34, -0.5, R30 ;  /* 0xbfe000002222782b */ /* 0x001e1e000000001e */
[----:B------:R-:W-:-:S15]  /*2340*/  NOP ;  /* 0x0000000000007918 */ /* 0x000fde0000000000 */
[----:B------:R-:W-:-:S15]  /*2350*/  NOP ;  /* 0x0000000000007918 */ /* 0x000fde0000000000 */
[----:B------:R-:W-:-:S15]  /*2360*/  NOP ;  /* 0x0000000000007918 */ /* 0x000fde0000000000 */
[----:B------:R-:W-:-:S04]  /*2370*/  NOP ;  /* 0x0000000000007918 */ /* 0x000fc80000000000 */
[----:B------:R-:W1:Y:S02]  /*2380*/  F2I.S64.F64 R36, R36 ;  /* 0x0000002400247311 */ /* 0x000e640000301900 */
[----:B-1----:R-:W-:Y:S02]  /*2390*/  LOP3.LUT P1, RZ, R36, 0x2, RZ, 0xc0, !PT ;  /* 0x0000000224ff7812 */ /* 0x002fe4000782c0ff */
[----:B------:R-:W-:-:S15]  /*23a0*/  IADD3 R37, PT, PT, R29, -0x100000, RZ ;  /* 0xfff000001d257810 */ /* 0x000fde0007ffe0ff */
[----:B------:R-:W-:-:S15]  /*23b0*/  NOP ;  /* 0x0000000000007918 */ /* 0x000fde0000000000 */
[----:B------:R-:W-:-:S15]  /*23c0*/  NOP ;  /* 0x0000000000007918 */ /* 0x000fde0000000000 */
[----:B------:R-:W-:-:S15]  /*23d0*/  NOP ;  /* 0x0000000000007918 */ /* 0x000fde0000000000 */
[----:B0-----:R-:W0:Y:S01]  /*23e0*/  DMUL R38, R34, UR48 ;  /* 0x0000003022267c28 */ /* 0x001e220008000000 */
[----:B------:R-:W-:Y:S01]  /*23f0*/  UMOV UR48, 0x54442d18 ;  /* 0x54442d1800307882 */ /* 0x000fe20000000000 */
[----:B------:R-:W-:-:S15]  /*2400*/  UMOV UR49, 0x400921fb ;  /* 0x400921fb00317882 */ /* 0x000fde0000000000 */
[----:B------:R-:W-:-:S15]  /*2410*/  NOP ;  /* 0x0000000000007918 */ /* 0x000fde0000000000 */
[----:B------:R-:W-:-:S15]  /*2420*/  NOP ;  /* 0x0000000000007918 */ /* 0x000fde0000000000 */
[----:B------:R-:W-:-:S15]  /*2430*/  NOP ;  /* 0x0000000000007918 */ /* 0x000fde0000000000 */
[----:B------:R-:W-:-:S02]  /*2440*/  NOP ;  /* 0x0000000000007918 */ /* 0x000fc40000000000 */
[----:B0-----:R-:W0:Y:S01]  /*2450*/  DFMA R38, R34, UR48, R38 ;  /* 0x0000003022267c2b */ /* 0x001e220008000026 */
[----:B------:R-:W-:Y:S01]  /*2460*/  UMOV UR48, 0x20fd8164 ;  /* 0x20fd816400307882 */ /* 0x000fe20000000000 */
[----:B------:R-:W-:-:S15]  /*2470*/  UMOV UR49, 0x3da8ff83 ;  /* 0x3da8ff8300317882 */ /* 0x000fde0000000000 */
[----:B------:R-:W-:-:S15]  /*2480*/  NOP ;  /* 0x0000000000007918 */ /* 0x000fde0000000000 */
[----:B------:R-:W-:-:S15]  /*2490*/  NOP ;  /* 0x0000000000007918 */ /* 0x000fde0000000000 */
[----:B------:R-:W-:-:S15]  /*24a0*/  NOP ;  /* 0x0000000000007918 */ /* 0x000fde0000000000 */
[----:B------:R-:W-:-:S02]  /*24b0*/  NOP ;  /* 0x0000000000007918 */ /* 0x000fc40000000000 */
[----:B0-----:R-:W0:-:S15]  /*24c0*/  DMUL R40, R38, R38 ;  /* 0x0000002626287228 */ /* 0x001e1e0000000000 */
[----:B------:R-:W-:-:S15]  /*24d0*/  NOP ;  /* 0x0000000000007918 */ /* 0x000fde0000000000 */
[----:B------:R-:W-:-:S15]  /*24e0*/  NOP ;  /* 0x0000000000007918 */ /* 0x000fde0000000000 */
[----:B------:R-:W-:-:S15]  /*24f0*/  NOP ;  /* 0x0000000000007918 */ /* 0x000fde0000000000 */
[----:B------:R-:W-:-:S04]  /*2500*/  NOP ;  /* 0x0000000000007918 */ /* 0x000fc80000000000 */
[----:B0-----:R-:W0:Y:S01]  /*2510*/  DFMA R44, R40, -UR48, R44 ;  /* 0x80000030282c7c2b */ /* 0x001e22000800002c */
[----:B------:R-:W-:Y:S01]  /*2520*/  UMOV UR48, 0xf9785eba ;  /* 0xf9785eba00307882 */ /* 0x000fe20000000000 */
[----:B------:R-:W-:-:S15]  /*2530*/  UMOV UR49, 0x3de5db65 ;  /* 0x3de5db6500317882 */ /* 0x000fde0000000000 */
[----:B------:R-:W-:-:S15]  /*2540*/  NOP ;  /* 0x0000000000007918 */ /* 0x000fde0000000000 */
[----:B------:R-:W-:-:S15]  /*2550*/  NOP ;  /* 0x0000000000007918 */ /* 0x000fde0000000000 */
[----:B------:R-:W-:-:S15]  /*2560*/  NOP ;  /* 0x0000000000007918 */ /* 0x000fde0000000000 */
[----:B------:R-:W-:-:S02]  /*2570*/  NOP ;  /* 0x0000000000007918 */ /* 0x000fc40000000000 */
[----:B------:R-:W1:Y:S01]  /*2580*/  DFMA R42, R40, UR48, -R42 ;  /* 0x00000030282a7c2b */ /* 0x000e62000800082a */
[----:B------:R-:W-:Y:S01]  /*2590*/  UMOV UR48, 0x8e06e6d9 ;  /* 0x8e06e6d900307882 */ /* 0x000fe20000000000 */
[----:B------:R-:W-:-:S15]  /*25a0*/  UMOV UR49, 0x3e927e4f ;  /* 0x3e927e4f00317882 */ /* 0x000fde0000000000 */
[----:B------:R-:W-:-:S15]  /*25b0*/  NOP ;  /* 0x0000000000007918 */ /* 0x000fde0000000000 */
[----:B------:R-:W-:-:S15]  /*25c0*/  NOP ;  /* 0x0000000000007918 */ /* 0x000fde0000000000 */
[----:B------:R-:W-:-:S15]  /*25d0*/  NOP ;  /* 0x0000000000007918 */ /* 0x000fde0000000000 */
[----:B------:R-:W-:-:S02]  /*25e0*/  NOP ;  /* 0x0000000000007918 */ /* 0x000fc40000000000 */
[----:B0-----:R-:W0:Y:S01]  /*25f0*/  DFMA R44, R40, R44, -UR48 ;  /* 0x80000030282c7e2b */ /* 0x001e22000800002c */
[----:B------:R-:W-:Y:S01]  /*2600*/  UMOV UR48, 0x69ace392 ;  /* 0x69ace39200307882 */ /* 0x000fe20000000000 */
[----:B------:R-:W-:-:S15]  /*2610*/  UMOV UR49, 0x3ec71de3 ;  /* 0x3ec71de300317882 */ /* 0x000fde0000000000 */
[----:B------:R-:W-:-:S15]  /*2620*/  NOP ;  /* 0x0000000000007918 */ /* 0x000fde0000000000 */
[----:B------:R-:W-:-:S15]  /*2630*/  NOP ;  /* 0x0000000000007918 */ /* 0x000fde0000000000 */
[----:B------:R-:W-:-:S15]  /*2640*/  NOP ;  /* 0x0000000000007918 */ /* 0x000fde0000000000 */
[----:B------:R-:W-:-:S02]  /*2650*/  NOP ;  /* 0x0000000000007918 */ /* 0x000fc40000000000 */
[----:B-1----:R-:W1:Y:S01]  /*2660*/  DFMA R42, R40, R42, UR48 ;  /* 0x00000030282a7e2b */ /* 0x002e62000800002a */
        /* <DEDUP_REMOVED lines=13> */
[----:B-1----:R-:W1:Y:S01]  /*2740*/  DFMA R42, R40, R42, -UR48 ;  /* 0x80000030282a7e2b */ /* 0x002e62000800002a */
        /* <DEDUP_REMOVED lines=27> */
[----:B-1----:R-:W0:-:S15]  /*2900*/  DFMA R42, R40, R42, -UR48 ;  /* 0x80000030282a7e2b */ /* 0x002e1e000800002a */
[----:B------:R-:W-:-:S15]  /*2910*/  NOP ;  /* 0x0000000000007918 */ /* 0x000fde0000000000 */
[----:B------:R-:W-:-:S15]  /*2920*/  NOP ;  /* 0x0000000000007918 */ /* 0x000fde0000000000 */
[----:B------:R-:W-:-:S15]  /*2930*/  NOP ;  /* 0x0000000000007918 */ /* 0x000fde0000000000 */
[----:B------:R-:W-:-:S04]  /*2940*/  NOP ;  /* 0x0000000000007918 */ /* 0x000fc80000000000 */
[----:B0-----:R-:W0:-:S15]  /*2950*/  DFMA R42, R40, R42, RZ ;  /* 0x0000002a282a722b */ /* 0x001e1e00000000ff */
[----:B------:R-:W-:-:S15]  /*2960*/  NOP ;  /* 0x0000000000007918 */ /* 0x000fde0000000000 */
[----:B------:R-:W-:-:S15]  /*2970*/  NOP ;  /* 0x0000000000007918 */ /* 0x000fde0000000000 */
[----:B------:R-:W-:-:S15]  /*2980*/  NOP ;  /* 0x0000000000007918 */ /* 0x000fde0000000000 */
[----:B------:R-:W-:-:S04]  /*2990*/  NOP ;  /* 0x0000000000007918 */ /* 0x000fc80000000000 */
[----:B0-----:R0:W-:Y:S02]  /*29a0*/  DFMA R42, R38, R42, R38 ;  /* 0x0000002a262a722b */ /* 0x0011e40000000026 */
[----:B0-----:R-:W-:Y:S02]  /*29b0*/  LOP3.LUT R38, R36, 0x1, RZ, 0xc0, !PT ;  /* 0x0000000124267812 */ /* 0x001fe400078ec0ff */
[----:B------:R-:W-:Y:S02]  /*29c0*/  MOV R36, R28 ;  /* 0x0000001c00247202 */ /* 0x000fe40000000f00 */
[----:B------:R-:W-:-:S04]  /*29d0*/  ISETP.NE.U32.AND P0, PT, R38, 0x1, PT ;  /* 0x000000012600780c */ /* 0x000fc80003f05070 */
[----:B------:R-:W-:-:S15]  /*29e0*/  ISETP.NE.U32.AND.EX P0, PT, RZ, RZ, PT, P0 ;  /* 0x000000ffff00720c */ /* 0x000fde0003f05100 */
[----:B------:R-:W-:-:S15]  /*29f0*/  NOP ;  /* 0x0000000000007918 */ /* 0x000fde0000000000 */
[----:B------:R-:W-:-:S15]  /*2a00*/  NOP ;  /* 0x0000000000007918 */ /* 0x000fde0000000000 */
[----:B------:R-:W-:-:S09]  /*2a10*/  NOP ;  /* 0x0000000000007918 */ /* 0x000fd20000000000 */
[----:B------:R-:W0:-:S15]  /*2a20*/  DFMA R44, R40, R44, -0.5 ;  /* 0xbfe00000282c742b */ /* 0x000e1e000000002c */
[----:B------:R-:W-:-:S15]  /*2a30*/  NOP ;  /* 0x0000000000007918 */ /* 0x000fde0000000000 */
[----:B------:R-:W-:-:S15]  /*2a40*/  NOP ;  /* 0x0000000000007918 */ /* 0x000fde0000000000 */
[----:B------:R-:W-:-:S15]  /*2a50*/  NOP ;  /* 0x0000000000007918 */ /* 0x000fde0000000000 */
[----:B------:R-:W-:-:S04]  /*2a60*/  NOP ;  /* 0x0000000000007918 */ /* 0x000fc80000000000 */
[----:B0-----:R0:W1:Y:S02]  /*2a70*/  DFMA R44, R40, R44, 1 ;  /* 0x3ff00000282c742b */ /* 0x001064000000002c */
[----:B0-----:R-:W-:Y:S02]  /*2a80*/  LOP3.LUT R41, R43, 0x80000000, RZ, 0x3c, !PT ;  /* 0x800000002b297812 */ /* 0x001fe400078e3cff */
[----:B-1----:R-:W-:Y:S02]  /*2a90*/  FSEL R38, R44, R42, !P0 ;  /* 0x0000002a2c267208 */ /* 0x002fe40004000000 */
[----:B------:R-:W-:Y:S02]  /*2aa0*/  FSEL R39, R45, R43, !P0 ;  /* 0x0000002b2d277208 */ /* 0x000fe40004000000 */
[----:B------:R-:W-:Y:S02]  /*2ab0*/  FSEL R42, R42, R44, !P0 ;  /* 0x0000002c2a2a7208 */ /* 0x000fe40004000000 */
[----:B------:R-:W-:-:S02]  /*2ac0*/  FSEL R43, R41, R45, !P0 ;  /* 0x0000002d292b7208 */ /* 0x000fc40004000000 */
[----:B------:R-:W-:Y:S02]  /*2ad0*/  ISETP.GE.U32.AND P0, PT, R26, 0x7ca00000, PT ;  /* 0x7ca000001a00780c */ /* 0x000fe40003f06070 */
[----:B------:R-:W-:Y:S02]  /*2ae0*/  @P1 LOP3.LUT R41, R39, 0x80000000, RZ, 0x3c, !PT ;  /* 0x8000000027291812 */ /* 0x000fe400078e3cff */
[----:B------:R-:W-:-:S03]  /*2af0*/  @P1 LOP3.LUT R45, R43, 0x80000000, RZ, 0x3c, !PT ;  /* 0x800000002b2d1812 */ /* 0x000fc600078e3cff */
[----:B------:R-:W-:Y:S01]  /*2b00*/  @P1 IMAD.MOV.U32 R39, RZ, RZ, R41 ;  /* 0x000000ffff271224 */ /* 0x000fe200078e0029 */
[----:B------:R-:W-:-:S15]  /*2b10*/  @P1 MOV R43, R45 ;  /* 0x0000002d002b1202 */ /* 0x000fde0000000f00 */
[----:B------:R-:W-:-:S15]  /*2b20*/  NOP ;  /* 0x0000000000007918 */ /* 0x000fde0000000000 */
[----:B------:R-:W-:-:S14]  /*2b30*/  NOP ;  /* 0x0000000000007918 */ /* 0x000fdc0000000000 */
[----:B------:R-:W0:-:S15]  /*2b40*/  DMUL R32, R24, R28 ;  /* 0x0000001c18207228 */ /* 0x000e1e0000000000 */
        /* <DEDUP_REMOVED lines=9> */
[----:B0-----:R0:W1:Y:S02]  /*2be0*/  DFMA R40, R34, R36, R32 ;  /* 0x000000242228722b */ /* 0x0010640000000020 */
[----:B01----:R-:W-:Y:S05]  /*2bf0*/  @!P0 BRA `(.L_x_45) ;  /* 0x0000000000108947 */ /* 0x003fea0003800000 */
[----:B------:R-:W-:-:S07]  /*2c00*/  MOV R40, 0x2c20 ;  /* 0x00002c2000287802 */ /* 0x000fce0000000f00 */
[----:B------:R-:W-:Y:S05]  /*2c10*/  CALL.REL.NOINC `($__internal_3_$__cuda_sm20_dsqrt_rn_f64_mediumpath_v1) ;  /* 0x00000048000c7944 */ /* 0x000fea0003c00000 */
[----:B------:R-:W-:Y:S01]  /*2c20*/  IMAD.MOV.U32 R40, RZ, RZ, R26 ;  /* 0x000000ffff287224 */ /* 0x000fe200078e001a */
[----:B------:R-:W-:-:S07]  /*2c30*/  MOV R41, R27 ;  /* 0x0000001b00297202 */ /* 0x000fce0000000f00 */
.L_x_45:
[----:B------:R-:W-:Y:S05]  /*2c40*/  BSYNC.RECONVERGENT B0 ;  /* 0x0000000000007941 */ /* 0x000fea0003800200 */
.L_x_44:
[----:B------:R-:W0:Y:S01]  /*2c50*/  FRND.F64.TRUNC R26, R30 ;  /* 0x0000001e001a7313 */ /* 0x000e22000030d800 */
[----:B------:R-:W-:-:S15]  /*2c60*/  UISETP.NE.AND UP0, UPT, UR31, URZ, UPT ;  /* 0x000000ff1f00728c */ /* 0x000fde000bf05270 */
[----:B------:R-:W-:-:S15]  /*2c70*/  NOP ;  /* 0x0000000000007918 */ /* 0x000fde0000000000 */
[----:B------:R-:W-:-:S15]  /*2c80*/  NOP ;  /* 0x0000000000007918 */ /* 0x000fde0000000000 */
[----:B------:R-:W-:-:S15]  /*2c90*/  NOP ;  /* 0x0000000000007918 */ /* 0x000fde0000000000 */
[----:B------:R-:W-:-:S03]  /*2ca0*/  NOP ;  /* 0x0000000000007918 */ /* 0x000fc60000000000 */
[----:B------:R-:W-:-:S15]  /*2cb0*/  DMUL R24, RZ, R30 ;  /* 0x0000001eff187228 */ /* 0x000fde0000000000 */
[----:B------:R-:W-:-:S15]  /*2cc0*/  NOP ;  /* 0x0000000000007918 */ /* 0x000fde0000000000 */
[----:B------:R-:W-:-:S15]  /*2cd0*/  NOP ;  /* 0x0000000000007918 */ /* 0x000fde0000000000 */
[----:B------:R-:W-:-:S15]  /*2ce0*/  NOP ;  /* 0x0000000000007918 */ /* 0x000fde0000000000 */
[----:B------:R-:W-:-:S04]  /*2cf0*/  NOP ;  /* 0x0000000000007918 */ /* 0x000fc80000000000 */
[----:B0-----:R-:W0:Y:S02]  /*2d00*/  DSETP.NEU.AND P0, PT, R30, R26, PT ;  /* 0x0000001a1e00722a */ /* 0x001e240003f0d000 */
[----:B0-----:R-:W-:Y:S02]  /*2d10*/  FSEL R24, R24, R38, !P0 ;  /* 0x0000002618187208 */ /* 0x001fe40004000000 */
[----:B------:R-:W-:-:S15]  /*2d20*/  FSEL R25, R25, R39, !P0 ;  /* 0x0000002719197208 */ /* 0x000fde0004000000 */
[----:B------:R-:W-:-:S15]  /*2d30*/  NOP ;  /* 0x0000000000007918 */ /* 0x000fde0000000000 */
[----:B------:R-:W-:-:S15]  /*2d40*/  NOP ;  /* 0x0000000000007918 */ /* 0x000fde0000000000 */
[----:B------:R-:W-:-:S15]  /*2d50*/  NOP ;  /* 0x0000000000007918 */ /* 0x000fde0000000000 */
[----:B------:R-:W0:-:S15]  /*2d60*/  DADD R28, RZ, R42 ;  /* 0x00000000ff1c7229 */ /* 0x000e1e000000002a */
[----:B------:R-:W-:-:S15]  /*2d70*/  NOP ;  /* 0x0000000000007918 */ /* 0x000fde0000000000 */
[----:B------:R-:W-:-:S15]  /*2d80*/  NOP ;  /* 0x0000000000007918 */ /* 0x000fde0000000000 */
[----:B------:R-:W-:-:S15]  /*2d90*/  NOP ;  /* 0x0000000000007918 */ /* 0x000fde0000000000 */
[----:B------:R-:W-:-:S04]  /*2da0*/  NOP ;  /* 0x0000000000007918 */ /* 0x000fc80000000000 */
[----:B0-----:R0:W1:-:S15]  /*2db0*/  DMUL R28, R28, R40 ;  /* 0x000000281c1c7228 */ /* 0x00105e0000000000 */
[----:B------:R-:W-:-:S15]  /*2dc0*/  NOP ;  /* 0x0000000000007918 */ /* 0x000fde0000000000 */
[----:B------:R-:W-:-:S15]  /*2dd0*/  NOP ;  /* 0x0000000000007918 */ /* 0x000fde0000000000 */
[----:B------:R-:W-:-:S15]  /*2de0*/  NOP ;  /* 0x0000000000007918 */ /* 0x000fde0000000000 */
[----:B------:R-:W-:-:S04]  /*2df0*/  NOP ;  /* 0x0000000000007918 */ /* 0x000fc80000000000 */
[----:B------:R0:W2:Y:S02]  /*2e00*/  DMUL R40, R40, R24 ;  /* 0x0000001828287228 */ /* 0x0000a40000000000 */
[----:B012---:R-:W-:Y:S05]  /*2e10*/  BRA.U UP0, `(.L_x_46) ;  /* 0x0000000100ec7547 */ /* 0x007fea000b800000 */
[-C--:B------:R-:W-:Y:S01]  /*2e20*/  IADD3 R25, P1, PT, R53, R10.reuse, RZ ;  /* 0x0000000a35197210 */ /* 0x080fe20007f3e0ff */
[----:B------:R-:W-:Y:S01]  /*2e30*/  BSSY.RECONVERGENT B0, `(.L_x_47) ;  /* 0x000001d000007945 */ /* 0x000fe20003800200 */
[----:B------:R-:W-:Y:S02]  /*2e40*/  IADD3 R27, P3, PT, R9, R10, RZ ;  /* 0x0000000a091b7210 */ /* 0x000fe40007f7e0ff */
[----:B------:R-:W-:Y:S02]  /*2e50*/  ISETP.GE.U32.AND P0, PT, R25, R20, PT ;  /* 0x000000141900720c */ /* 0x000fe40003f06070 */
[----:B------:R-:W-:Y:S01]  /*2e60*/  IADD3.X R24, PT, PT, RZ, R12, RZ, P1, !PT ;  /* 0x0000000cff187210 */ /* 0x000fe20000ffe4ff */
[----:B------:R-:W-:Y:S01]  /*2e70*/  IMAD.X R26, RZ, RZ, R12, P3 ;  /* 0x000000ffff1a7224 */ /* 0x000fe200018e060c */
[----:B------:R-:W-:Y:S02]  /*2e80*/  ISETP.GE.U32.AND P1, PT, R10, R20, PT ;  /* 0x000000140a00720c */ /* 0x000fe40003f26070 */
[----:B------:R-:W-:-:S02]  /*2e90*/  ISETP.GE.AND.EX P0, PT, R24, R21, PT, P0 ;  /* 0x000000151800720c */ /* 0x000fc40003f06300 */
[----:B------:R-:W-:Y:S02]  /*2ea0*/  ISETP.GE.AND.EX P1, PT, R12, R21, PT, P1 ;  /* 0x000000150c00720c */ /* 0x000fe40003f26310 */
[----:B------:R-:W-:-:S04]  /*2eb0*/  ISETP.GE.U32.AND P2, PT, R27, R20, PT ;  /* 0x000000141b00720c */ /* 0x000fc80003f46070 */
[----:B------:R-:W-:-:S05]  /*2ec0*/  ISETP.GE.AND.EX P2, PT, R26, R21, PT, P2 ;  /* 0x000000151a00720c */ /* 0x000fca0003f46320 */
[----:B------:R-:W0:Y:S01]  /*2ed0*/  @!P0 LDC.64 R24, c[0x0][0x540] ;  /* 0x00015000ff188b82 */ /* 0x000e220000000a00 */
[----:B------:R-:W-:-:S04]  /*2ee0*/  @!P0 F2FP.BF16.F32.PACK_AB R26, RZ, R46 ;  /* 0x0000002eff1a823e */ /* 0x000fc800000010ff */
[----:B------:R-:W-:Y:S01]  /*2ef0*/  PRMT R32, R26, 0x7610, R32 ;  /* 0x000076101a207816 */ /* 0x000fe20000000020 */
[----:B------:R-:W-:Y:S06]  /*2f00*/  @P1 BRA `(.L_x_48) ;  /* 0x00000000003c1947 */ /* 0x000fec0003800000 */
[----:B------:R-:W-:Y:S01]  /*2f10*/  UMOV UR48, 0xf0000000 ;  /* 0xf000000000307882 */ /* 0x000fe20000000000 */
[----:B------:R-:W-:Y:S01]  /*2f20*/  UMOV UR49, 0x380fffff ;  /* 0x380fffff00317882 */ /* 0x000fe20000000000 */
[----:B------:R-:W1:-:S15]  /*2f30*/  F2F.F32.F64 R27, R40 ;  /* 0x00000028001b7310 */ /* 0x000e5e0000301000 */
[----:B------:R-:W-:-:S15]  /*2f40*/  NOP ;  /* 0x0000000000007918 */ /* 0x000fde0000000000 */
[----:B------:R-:W-:-:S15]  /*2f50*/  NOP ;  /* 0x0000000000007918 */ /* 0x000fde0000000000 */
[----:B------:R-:W-:-:S15]  /*2f60*/  NOP ;  /* 0x0000000000007918 */ /* 0x000fde0000000000 */
[----:B------:R-:W-:-:S04]  /*2f70*/  NOP ;  /* 0x0000000000007918 */ /* 0x000fc80000000000 */
[----:B------:R-:W1:Y:S02]  /*2f80*/  DSETP.GEU.AND P1, PT, |R40|, UR48, PT ;  /* 0x0000003028007e2a */ /* 0x000e64000bf2e200 */
[----:B-1----:R-:W-:-:S04]  /*2f90*/  @!P1 FMUL R27, R27, 1.175494350822287508e-38 ;  /* 0x008000001b1b9820 */ /* 0x002fc80000400000 */
[----:B------:R-:W-:-:S04]  /*2fa0*/  FFMA.FTZ R27, R27, R23, R22 ;  /* 0x000000171b1b7223 */ /* 0x000fc80000010016 */
[----:B------:R-:W-:Y:S02]  /*2fb0*/  FMUL.FTZ R30, R27, 1.4426950216293334961 ;  /* 0x3fb8aa3b1b1e7820 */ /* 0x000fe40000410000 */
[----:B------:R-:W1:Y:S04]  /*2fc0*/  LDC.64 R26, c[0x0][0x540] ;  /* 0x00015000ff1a7b82 */ /* 0x000e680000000a00 */
[----:B------:R-:W2:Y:S02]  /*2fd0*/  MUFU.EX2 R30, R30 ;  /* 0x0000001e001e7308 */ /* 0x000ea40000000800 */
[----:B--2---:R-:W-:-:S05]  /*2fe0*/  F2FP.BF16.F32.PACK_AB R31, RZ, R30 ;  /* 0x0000001eff1f723e */ /* 0x004fca00000010ff */
[----:B-1----:R1:W-:Y:S02]  /*2ff0*/  STG.E.U16 desc[UR76][R26.64], R31 ;  /* 0x0000001f1a007986 */ /* 0x0023e4000c10154c */
.L_x_48:
[----:B------:R-:W-:Y:S05]  /*3000*/  BSYNC.RECONVERGENT B0 ;  /* 0x0000000000007941 */ /* 0x000fea0003800200 */
.L_x_47:
[----:B------:R-:W-:Y:S04]  /*3010*/  BSSY.RECONVERGENT B0, `(.L_x_49) ;  /* 0x0000011000007945 */ /* 0x000fe80003800200 */
[----:B------:R-:W-:Y:S05]  /*3020*/  @P2 BRA `(.L_x_50) ;  /* 0x00000000003c2947 */ /* 0x000fea0003800000 */
[----:B------:R-:W-:Y:S01]  /*3030*/  UMOV UR48, 0xf0000000 ;  /* 0xf000000000307882 */ /* 0x000fe20000000000 */
[----:B------:R-:W-:Y:S01]  /*3040*/  UMOV UR49, 0x380fffff ;  /* 0x380fffff00317882 */ /* 0x000fe20000000000 */
[----:B-1----:R-:W1:-:S15]  /*3050*/  F2F.F32.F64 R27, R28 ;  /* 0x0000001c001b7310 */ /* 0x002e5e0000301000 */
        /* <DEDUP_REMOVED lines=12> */
.L_x_50:
[----:B------:R-:W-:Y:S05]  /*3120*/  BSYNC.RECONVERGENT B0 ;  /* 0x0000000000007941 */ /* 0x000fea0003800200 */
.L_x_49:
[----:B-12---:R-:W-:Y:S01]  /*3130*/  IADD3 R27, P1, PT, R55, R10, RZ ;  /* 0x0000000a371b7210 */ /* 0x006fe20007f3e0ff */
[----:B0-----:R2:W-:Y:S03]  /*3140*/  @!P0 STG.E.U16 desc[UR76][R24.64], R32 ;  /* 0x0000002018008986 */ /* 0x0015e6000c10154c */
[----:B------:R-:W-:Y:S02]  /*3150*/  ISETP.GE.U32.AND P0, PT, R27, R20, PT ;  /* 0x000000141b00720c */ /* 0x000fe40003f06070 */
[----:B------:R-:W-:-:S04]  /*3160*/  IADD3.X R26, PT, PT, RZ, R12, RZ, P1, !PT ;  /* 0x0000000cff1a7210 */ /* 0x000fc80000ffe4ff */
[----:B------:R-:W-:-:S13]  /*3170*/  ISETP.GE.AND.EX P0, PT, R26, R21, PT, P0 ;  /* 0x000000151a00720c */ /* 0x000fda0003f06300 */
[----:B--2---:R-:W-:Y:S05]  /*3180*/  @P0 BRA `(.L_x_51) ;  /* 0x0000003c00500947 */ /* 0x004fea0003800000 */
[----:B------:R-:W0:Y:S01]  /*3190*/  LDC.64 R24, c[0x0][0x540] ;  /* 0x00015000ff187b82 */ /* 0x000e220000000a00 */
[----:B------:R-:W-:-:S05]  /*31a0*/  F2FP.BF16.F32.PACK_AB R26, RZ, R47 ;  /* 0x0000002fff1a723e */ /* 0x000fca00000010ff */
[----:B0-----:R2:W-:Y:S01]  /*31b0*/  STG.E.U16 desc[UR76][R24.64], R26 ;  /* 0x0000001a18007986 */ /* 0x0015e2000c10154c */
[----:B------:R-:W-:Y:S05]  /*31c0*/  BRA `(.L_x_51) ;  /* 0x0000003c00407947 */ /* 0x000fea0003800000 */
.L_x_46:
[----:B------:R-:W0:Y:S01]  /*31d0*/  LDC.64 R24, c[0x0][0x540] ;  /* 0x00015000ff187b82 */ /* 0x000e220000000a00 */
[----:B------:R-:W-:Y:S01]  /*31e0*/  ISETP.GE.U32.AND P0, PT, R10, R20, PT ;  /* 0x000000140a00720c */ /* 0x000fe20003f06070 */
[----:B------:R-:W-:Y:S03]  /*31f0*/  BSSY.RECONVERGENT B0, `(.L_x_52) ;  /* 0x00000f8000007945 */ /* 0x000fe60003800200 */
[----:B------:R-:W-:-:S03]  /*3200*/  ISETP.GE.AND.EX P0, PT, R12, R21, PT, P0 ;  /* 0x000000150c00720c */ /* 0x000fc60003f06300 */
[----:B------:R-:W1:Y:S10]  /*3210*/  LDC.64 R26, c[0x0][0x548] ;  /* 0x00015200ff1a7b82 */ /* 0x000e740000000a00 */
[----:B------:R-:W-:Y:S05]  /*3220*/  @P0 BRA `(.L_x_53) ;  /* 0x0000000c00d00947 */ /* 0x000fea0003800000 */
[----:B------:R-:W-:Y:S02]  /*3230*/  HFMA2 R30, -RZ, RZ, 0, 0 ;  /* 0x00000000ff1e7431 */ /* 0x000fe400000001ff */
[----:B------:R-:W-:Y:S01]  /*3240*/  IMAD.MOV.U32 R31, RZ, RZ, R10 ;  /* 0x000000ffff1f7224 */ /* 0x000fe200078e000a */
[----:B------:R-:W-:Y:S01]  /*3250*/  UISETP.NE.AND UP0, UPT, UR74, URZ, UPT ;  /* 0x000000ff4a00728c */ /* 0x000fe2000bf05270 */
[----:B------:R-:W2:Y:S01]  /*3260*/  F2F.F32.F64 R33, R40 ;  /* 0x0000002800217310 */ /* 0x000ea20000301000 */
[----:B------:R-:W-:Y:S01]  /*3270*/  UMOV UR48, 0xf0000000 ;  /* 0xf000000000307882 */ /* 0x000fe20000000000 */
[----:B------:R-:W-:Y:S01]  /*3280*/  IMAD.HI.U32 R30, R10, UR32, R30 ;  /* 0x000000200a1e7c27 */ /* 0x000fe2000f8e001e */
[----:B------:R-:W-:-:S15]  /*3290*/  UMOV UR49, 0x380fffff ;  /* 0x380fffff00317882 */ /* 0x000fde0000000000 */
[----:B------:R-:W-:-:S15]  /*32a0*/  NOP ;  /* 0x0000000000007918 */ /* 0x000fde0000000000 */
[----:B------:R-:W-:-:S15]  /*32b0*/  NOP ;  /* 0x0000000000007918 */ /* 0x000fde0000000000 */
[----:B------:R-:W-:-:S15]  /*32c0*/  NOP ;  /* 0x0000000000007918 */ /* 0x000fde0000000000 */
[----:B------:R-:W-:-:S01]  /*32d0*/  NOP ;  /* 0x0000000000007918 */ /* 0x000fc20000000000 */
[----:B------:R-:W2:Y:S01]  /*32e0*/  DSETP.GEU.AND P0, PT, |R40|, UR48, PT ;  /* 0x0000003028007e2a */ /* 0x000ea2000bf0e200 */
[----:B------:R-:W-:Y:S01]  /*32f0*/  SHF.R.U32.HI R31, RZ, UR33, R30 ;  /* 0x00000021ff1f7c19 */ /* 0x000fe2000801161e */
[----:B--2---:R-:W-:-:S03]  /*3300*/  @!P0 FMUL R33, R33, 1.175494350822287508e-38 ;  /* 0x0080000021218820 */ /* 0x004fc60000400000 */
[----:B------:R-:W-:-:S05]  /*3310*/  IADD3 R35, PT, PT, -R31, RZ, RZ ;  /* 0x000000ff1f237210 */ /* 0x000fca0007ffe1ff */
[----:B------:R-:W-:-:S04]  /*3320*/  IMAD R35, R35, UR72, R10 ;  /* 0x0000004823237c24 */ /* 0x000fc8000f8e020a */
[----:B------:R-:W-:Y:S01]  /*3330*/  IMAD R35, R35, UR71, RZ ;  /* 0x0000004723237c24 */ /* 0x000fe2000f8e02ff */
[----:B------:R-:W-:Y:S06]  /*3340*/  BRA.U !UP0, `(.L_x_54) ;  /* 0x0000000d086c7547 */ /* 0x000fec000b800000 */
[----:B------:R-:W-:Y:S01]  /*3350*/  MOV R30, RZ ;  /* 0x000000ff001e7202 */ /* 0x000fe20000000f00 */
        /* <DEDUP_REMOVED lines=58> */
[----:B------:R-:W2:Y:S01]  /*3700*/  LDCU.64 UR48, c[0x0][0x410] ;  /* 0x00008200ff3077ac */ /* 0x000ea20008000a00 */
[----:B------:R-:W-:Y:S02]  /*3710*/  MOV R30, RZ ;  /* 0x000000ff001e7202 */ /* 0x000fe40000000f00 */
[----:B------:R-:W-:Y:S01]  /*3720*/  MOV R31, R37 ;  /* 0x00000025001f7202 */ /* 0x000fe20000000f00 */
[----:B------:R-:W-:Y:S02]  /*3730*/  UISETP.NE.AND UP0, UPT, UR73, 0x9, UPT ;  /* 0x000000094900788c */ /* 0x000fe4000bf05270 */
[----:B--2---:R-:W-:-:S05]  /*3740*/  IMAD.HI.U32 R30, R37, UR48, R30 ;  /* 0x00000030251e7c27 */ /* 0x004fca000f8e001e */
[----:B------:R-:W-:-:S05]  /*3750*/  SHF.R.U32.HI R31, RZ, UR49, R30 ;  /* 0x00000031ff1f7c19 */ /* 0x000fca000801161e */
[----:B------:R-:W-:-:S04]  /*3760*/  IMAD.MOV R30, RZ, RZ, -R31 ;  /* 0x000000ffff1e7224 */ /* 0x000fc800078e0a1f */
[----:B------:R-:W-:-:S04]  /*3770*/  IMAD R30, R30, UR56, R37 ;  /* 0x000000381e1e7c24 */ /* 0x000fc8000f8e0225 */
[----:B------:R-:W-:Y:S01]  /*3780*/  IMAD R35, R30, UR55, R35 ;  /* 0x000000371e237c24 */ /* 0x000fe2000f8e0223 */
[----:B------:R-:W-:Y:S06]  /*3790*/  BRA.U !UP0, `(.L_x_54) ;  /* 0x0000000908587547 */ /* 0x000fec000b800000 */
[----:B------:R-:W2:Y:S01]  /*37a0*/  LDCU.64 UR48, c[0x0][0x418] ;  /* 0x00008300ff3077ac */ /* 0x000ea20008000a00 */
[----:B------:R-:W-:Y:S01]  /*37b0*/  MOV R30, RZ ;  /* 0x000000ff001e7202 */ /* 0x000fe20000000f00 */
[----:B------:R-:W-:-:S04]  /*37c0*/  UISETP.NE.AND UP0, UPT, UR73, 0xa, UPT ;  /* 0x0000000a4900788c */ /* 0x000fc8000bf05270 */
[----:B--2---:R-:W-:-:S05]  /*37d0*/  IMAD.HI.U32 R30, R31, UR49, R30 ;  /* 0x000000311f1e7c27 */ /* 0x004fca000f8e001e */
[----:B------:R-:W-:-:S04]  /*37e0*/  SHF.R.U32.HI R37, RZ, UR54, R30 ;  /* 0x00000036ff257c19 */ /* 0x000fc8000801161e */
[----:B------:R-:W-:-:S05]  /*37f0*/  IADD3 R30, PT, PT, -R37, RZ, RZ ;  /* 0x000000ff251e7210 */ /* 0x000fca0007ffe1ff */
[----:B------:R-:W-:-:S04]  /*3800*/  IMAD R30, R30, UR48, R31 ;  /* 0x000000301e1e7c24 */ /* 0x000fc8000f8e021f */
[----:B------:R-:W-:Y:S01]  /*3810*/  IMAD R35, R30, UR53, R35 ;  /* 0x000000351e237c24 */ /* 0x000fe2000f8e0223 */
[----:B------:R-:W-:Y:S06]  /*3820*/  BRA.U !UP0, `(.L_x_54) ;  /* 0x0000000908347547 */ /* 0x000fec000b800000 */
[----:B------:R-:W2:Y:S01]  /*3830*/  LDCU.64 UR48, c[0x0][0x428] ;  /* 0x00008500ff3077ac */ /* 0x000ea20008000a00 */
[----:B------:R-:W-:Y:S01]  /*3840*/  MOV R31, R37 ;  /* 0x00000025001f7202 */ /* 0x000fe20000000f00 */
[----:B------:R-:W-:Y:S01]  /*3850*/  IMAD.MOV.U32 R30, RZ, RZ, RZ ;  /* 0x000000ffff1e7224 */ /* 0x000fe200078e00ff */
[----:B------:R-:W-:-:S03]  /*3860*/  UISETP.NE.AND UP0, UPT, UR73, 0xb, UPT ;  /* 0x0000000b4900788c */ /* 0x000fc6000bf05270 */
[----:B--2---:R-:W-:-:S05]  /*3870*/  IMAD.HI.U32 R30, R37, UR48, R30 ;  /* 0x00000030251e7c27 */ /* 0x004fca000f8e001e */
[----:B------:R-:W-:-:S04]  /*3880*/  SHF.R.U32.HI R31, RZ, UR49, R30 ;  /* 0x00000031ff1f7c19 */ /* 0x000fc8000801161e */
[----:B------:R-:W-:-:S05]  /*3890*/  IADD3 R30, PT, PT, -R31, RZ, RZ ;  /* 0x000000ff1f1e7210 */ /* 0x000fca0007ffe1ff */
[----:B------:R-:W-:-:S04]  /*38a0*/  IMAD R30, R30, UR52, R37 ;  /* 0x000000341e1e7c24 */ /* 0x000fc8000f8e0225 */
[----:B------:R-:W-:Y:S01]  /*38b0*/  IMAD R35, R30, UR51, R35 ;  /* 0x000000331e237c24 */ /* 0x000fe2000f8e0223 */
[----:B------:R-:W-:Y:S06]  /*38c0*/  BRA.U !UP0, `(.L_x_54) ;  /* 0x00000009080c7547 */ /* 0x000fec000b800000 */
[----:B------:R-:W2:Y:S01]  /*38d0*/  LDCU.64 UR48, c[0x0][0x430] ;  /* 0x00008600ff3077ac */ /* 0x000ea20008000a00 */
        /* <DEDUP_REMOVED lines=9> */
[----:B------:R-:W-:Y:S02]  /*3970*/  HFMA2 R30, -RZ, RZ, 0, 0 ;  /* 0x00000000ff1e7431 */ /* 0x000fe400000001ff */
[----:B------:R-:W-:Y:S01]  /*3980*/  IMAD.MOV.U32 R31, RZ, RZ, R37 ;  /* 0x000000ffff1f7224 */ /* 0x000fe200078e0025 */
[----:B------:R-:W-:Y:S02]  /*3990*/  UISETP.NE.AND UP0, UPT, UR73, 0xd, UPT ;  /* 0x0000000d4900788c */ /* 0x000fe4000bf05270 */
[----:B--2---:R-:W-:-:S05]  /*39a0*/  IMAD.HI.U32 R30, R37, UR48, R30 ;  /* 0x00000030251e7c27 */ /* 0x004fca000f8e001e */
[----:B------:R-:W-:-:S04]  /*39b0*/  SHF.R.U32.HI R31, RZ, UR49, R30 ;  /* 0x00000031ff1f7c19 */ /* 0x000fc8000801161e */
[----:B------:R-:W-:-:S05]  /*39c0*/  IADD3 R30, PT, PT, -R31, RZ, RZ ;  /* 0x000000ff1f1e7210 */ /* 0x000fca0007ffe1ff */
[----:B------:R-:W-:-:S04]  /*39d0*/  IMAD R30, R30, UR5, R37 ;  /* 0x000000051e1e7c24 */ /* 0x000fc8000f8e0225 */
[----:B------:R-:W-:Y:S01]  /*39e0*/  IMAD R35, R30, UR6, R35 ;  /* 0x000000061e237c24 */ /* 0x000fe2000f8e0223 */
[----:B------:R-:W-:Y:S06]  /*39f0*/  BRA.U !UP0, `(.L_x_54) ;  /* 0x0000000508c07547 */ /* 0x000fec000b800000 */
[----:B------:R-:W2:Y:S01]  /*3a00*/  LDCU.64 UR48, c[0x0][0x448] ;  /* 0x00008900ff3077ac */ /* 0x000ea20008000a00 */
[----:B------:R-:W-:Y:S01]  /*3a10*/  MOV R30, RZ ;  /* 0x000000ff001e7202 */ /* 0x000fe20000000f00 */
[----:B------:R-:W-:-:S04]  /*3a20*/  UISETP.NE.AND UP0, UPT, UR73, 0xe, UPT ;  /* 0x0000000e4900788c */ /* 0x000fc8000bf05270 */
[----:B--2---:R-:W-:-:S05]  /*3a30*/  IMAD.HI.U32 R30, R31, UR49, R30 ;  /* 0x000000311f1e7c27 */ /* 0x004fca000f8e001e */
        /* <DEDUP_REMOVED lines=16> */
[----:B------:R-:W-:Y:S01]  /*3b40*/  HFMA2 R30, -RZ, RZ, 0, 0 ;  /* 0x00000000ff1e7431 */ /* 0x000fe200000001ff */
        /* <DEDUP_REMOVED lines=28> */
[----:B------:R-:W-:Y:S01]  /*3d10*/  IMAD.MOV.U32 R31, RZ, RZ, R37 ;  /* 0x000000ffff1f7224 */ /* 0x000fe200078e0025 */
        /* <DEDUP_REMOVED lines=8> */
[----:B------:R-:W-:Y:S01]  /*3da0*/  HFMA2 R30, -RZ, RZ, 0, 0 ;  /* 0x00000000ff1e7431 */ /* 0x000fe200000001ff */
        /* <DEDUP_REMOVED lines=47> */
[----:B------:R-:W-:-:S03]  /*40a0*/  IMAD.MOV.U32 R31, RZ, RZ, R37 ;  /* 0x000000ffff1f7224 */ /* 0x000fc600078e0025 */
[----:B--2---:R-:W-:-:S05]  /*40b0*/  IMAD.HI.U32 R30, R37, UR48, R30 ;  /* 0x00000030251e7c27 */ /* 0x004fca000f8e001e */
[----:B------:R-:W-:-:S04]  /*40c0*/  SHF.R.U32.HI R30, RZ, UR49, R30 ;  /* 0x00000031ff1e7c19 */ /* 0x000fc8000801161e */
[----:B------:R-:W-:-:S05]  /*40d0*/  IADD3 R30, PT, PT, -R30, RZ, RZ ;  /* 0x000000ff1e1e7210 */ /* 0x000fca0007ffe1ff */
[----:B------:R-:W-:-:S04]  /*40e0*/  IMAD R30, R30, UR29, R37 ;  /* 0x0000001d1e1e7c24 */ /* 0x000fc8000f8e0225 */
[----:B------:R-:W-:-:S07]  /*40f0*/  IMAD R35, R30, UR30, R35 ;  /* 0x0000001e1e237c24 */ /* 0x000fce000f8e0223 */
.L_x_54:
[----:B-1----:R-:W-:Y:S01]  /*4100*/  FFMA.FTZ R33, R33, R27, R26 ;  /* 0x0000001b21217223 */ /* 0x002fe2000001001a */
[----:B0-----:R-:W-:-:S03]  /*4110*/  IADD3 R30, P0, PT, R35, R24, RZ ;  /* 0x00000018231e7210 */ /* 0x001fc60007f1e0ff */
[----:B------:R-:W-:Y:S01]  /*4120*/  FMUL.FTZ R33, R33, 1.4426950216293334961 ;  /* 0x3fb8aa3b21217820 */ /* 0x000fe20000410000 */
[----:B------:R-:W-:-:S05]  /*4130*/  IADD3.X R31, PT, PT, RZ, R25, RZ, P0, !PT ;  /* 0x00000019ff1f7210 */ /* 0x000fca00007fe4ff */
[----:B------:R-:W0:Y:S02]  /*4140*/  MUFU.EX2 R33, R33 ;  /* 0x0000002100217308 */ /* 0x000e240000000800 */
[----:B0-----:R-:W-:-:S05]  /*4150*/  F2FP.BF16.F32.PACK_AB R32, RZ, R33 ;  /* 0x00000021ff20723e */ /* 0x001fca00000010ff */
[----:B------:R2:W-:Y:S02]  /*4160*/  STG.E.U16 desc[UR76][R30.64], R32 ;  /* 0x000000201e007986 */ /* 0x0005e4000c10154c */
.L_x_53:
[----:B------:R-:W-:Y:S05]  /*4170*/  BSYNC.RECONVERGENT B0 ;  /* 0x0000000000007941 */ /* 0x000fea0003800200 */
.L_x_52:
[----:B--2---:R-:W-:Y:S01]  /*4180*/  IADD3 R31, P1, PT, R9, R10, RZ ;  /* 0x0000000a091f7210 */ /* 0x004fe20007f3e0ff */
[----:B------:R-:W-:Y:S03]  /*4190*/  BSSY.RECONVERGENT B0, `(.L_x_55) ;  /* 0x00000f7000007945 */ /* 0x000fe60003800200 */
[----:B------:R-:W-:Y:S01]  /*41a0*/  ISETP.GE.U32.AND P0, PT, R31, R20, PT ;  /* 0x000000141f00720c */ /* 0x000fe20003f06070 */
[----:B------:R-:W-:-:S05]  /*41b0*/  IMAD.X R30, RZ, RZ, R12, P1 ;  /* 0x000000ffff1e7224 */ /* 0x000fca00008e060c */
[----:B------:R-:W-:-:S13]  /*41c0*/  ISETP.GE.AND.EX P0, PT, R30, R21, PT, P0 ;  /* 0x000000151e00720c */ /* 0x000fda0003f06300 */
[----:B------:R-:W-:Y:S05]  /*41d0*/  @P0 BRA `(.L_x_56) ;  /* 0x0000000c00c80947 */ /* 0x000fea0003800000 */
[----:B------:R-:W-:Y:S01]  /*41e0*/  MOV R30, RZ ;  /* 0x000000ff001e7202 */ /* 0x000fe20000000f00 */
[----:B------:R-:W-:Y:S01]  /*41f0*/  UISETP.NE.AND UP0, UPT, UR74, URZ, UPT ;  /* 0x000000ff4a00728c */ /* 0x000fe2000bf05270 */
[----:B------:R-:W-:Y:S01]  /*4200*/  UMOV UR48, 0xf0000000 ;  /* 0xf000000000307882 */ /* 0x000fe20000000000 */
[----:B------:R-:W-:Y:S02]  /*4210*/  UMOV UR49, 0x380fffff ;  /* 0x380fffff00317882 */ /* 0x000fe40000000000 */
[----:B------:R-:W-:Y:S01]  /*4220*/  IMAD.HI.U32 R30, R31, UR32, R30 ;  /* 0x000000201f1e7c27 */ /* 0x000fe2000f8e001e */
[----:B------:R-:W2:Y:S04]  /*4230*/  DSETP.GEU.AND P0, PT, |R28|, UR48, PT ;  /* 0x000000301c007e2a */ /* 0x000ea8000bf0e200 */
[----:B------:R-:W-:-:S04]  /*4240*/  SHF.R.U32.HI R35, RZ, UR33, R30 ;  /* 0x00000021ff237c19 */ /* 0x000fc8000801161e */
[----:B------:R-:W-:-:S05]  /*4250*/  IADD3 R33, PT, PT, -R35, RZ, RZ ;  /* 0x000000ff23217210 */ /* 0x000fca0007ffe1ff */
[----:B------:R-:W-:-:S15]  /*4260*/  IMAD R33, R33, UR72, R31 ;  /* 0x0000004821217c24 */ /* 0x000fde000f8e021f */
[----:B------:R-:W-:-:S15]  /*4270*/  NOP ;  /* 0x0000000000007918 */ /* 0x000fde0000000000 */
[----:B------:R-:W-:-:S15]  /*4280*/  NOP ;  /* 0x0000000000007918 */ /* 0x000fde0000000000 */
[----:B------:R-:W-:-:S06]  /*4290*/  NOP ;  /* 0x0000000000007918 */ /* 0x000fcc0000000000 */
[----:B------:R-:W2:Y:S02]  /*42a0*/  F2F.F32.F64 R31, R28 ;  /* 0x0000001c001f7310 */ /* 0x000ea40000301000 */
[----:B--2---:R-:W-:Y:S01]  /*42b0*/  @!P0 FMUL R31, R31, 1.175494350822287508e-38 ;  /* 0x008000001f1f8820 */ /* 0x004fe20000400000 */
[----:B------:R-:W-:Y:S01]  /*42c0*/  IMAD R33, R33, UR71, RZ ;  /* 0x0000004721217c24 */ /* 0x000fe2000f8e02ff */
        /* <DEDUP_REMOVED lines=214> */
[----:B------:R-:W-:-:S05]  /*5030*/  HFMA2 R28, -RZ, RZ, 0, 0 ;  /* 0x00000000ff1c7431 */ /* 0x000fca00000001ff */
[----:B--2---:R-:W-:-:S05]  /*5040*/  IMAD.HI.U32 R28, R29, UR48, R28 ;  /* 0x000000301d1c7c27 */ /* 0x004fca000f8e001c */
[----:B------:R-:W-:-:S04]  /*5050*/  SHF.R.U32.HI R28, RZ, UR49, R28 ;  /* 0x00000031ff1c7c19 */ /* 0x000fc8000801161c */
[----:B------:R-:W-:-:S05]  /*5060*/  IADD3 R28, PT, PT, -R28, RZ, RZ ;  /* 0x000000ff1c1c7210 */ /* 0x000fca0007ffe1ff */
[----:B------:R-:W-:-:S04]  /*5070*/  IMAD R28, R28, UR29, R29 ;  /* 0x0000001d1c1c7c24 */ /* 0x000fc8000f8e021d */
[----:B------:R-:W-:-:S07]  /*5080*/  IMAD R33, R28, UR30, R33 ;  /* 0x0000001e1c217c24 */ /* 0x000fce000f8e0221 */
.L_x_57:
[----:B-1----:R-:W-:Y:S01]  /*5090*/  FFMA.FTZ R26, R31, R27, R26 ;  /* 0x0000001b1f1a7223 */ /* 0x002fe2000001001a */
[----:B0-----:R-:W-:-:S03]  /*50a0*/  IADD3 R24, P0, PT, R33, R24, RZ ;  /* 0x0000001821187210 */ /* 0x001fc60007f1e0ff */
[----:B------:R-:W-:Y:S02]  /*50b0*/  FMUL.FTZ R26, R26, 1.4426950216293334961 ;  /* 0x3fb8aa3b1a1a7820 */ /* 0x000fe40000410000 */
[----:B------:R-:W-:-:S04]  /*50c0*/  IMAD.X R25, RZ, RZ, R25, P0 ;  /* 0x000000ffff197224 */ /* 0x000fc800000e0619 */
[----:B------:R-:W0:Y:S02]  /*50d0*/  MUFU.EX2 R26, R26 ;  /* 0x0000001a001a7308 */ /* 0x000e240000000800 */
[----:B0-----:R-:W-:-:S05]  /*50e0*/  F2FP.BF16.F32.PACK_AB R27, RZ, R26 ;  /* 0x0000001aff1b723e */ /* 0x001fca00000010ff */
[----:B------:R2:W-:Y:S02]  /*50f0*/  STG.E.U16 desc[UR76][R24.64], R27 ;  /* 0x0000001b18007986 */ /* 0x0005e4000c10154c */
.L_x_56:
[----:B------:R-:W-:Y:S05]  /*5100*/  BSYNC.RECONVERGENT B0 ;  /* 0x0000000000007941 */ /* 0x000fea0003800200 */
.L_x_55:
[----:B0-2---:R-:W-:Y:S01]  /*5110*/  IADD3 R25, P1, PT, R53, R10, RZ ;  /* 0x0000000a35197210 */ /* 0x005fe20007f3e0ff */
[----:B------:R-:W-:Y:S03]  /*5120*/  BSSY.RECONVERGENT B0, `(.L_x_58) ;  /* 0x00000ed000007945 */ /* 0x000fe60003800200 */
[----:B------:R-:W-:Y:S02]  /*5130*/  ISETP.GE.U32.AND P0, PT, R25, R20, PT ;  /* 0x000000141900720c */ /* 0x000fe40003f06070 */
[----:B------:R-:W-:-:S04]  /*5140*/  IADD3.X R24, PT, PT, RZ, R12, RZ, P1, !PT ;  /* 0x0000000cff187210 */ /* 0x000fc80000ffe4ff */
[----:B------:R-:W-:-:S13]  /*5150*/  ISETP.GE.AND.EX P0, PT, R24, R21, PT, P0 ;  /* 0x000000151800720c */ /* 0x000fda0003f06300 */
[----:B------:R-:W-:Y:S05]  /*5160*/  @P0 BRA `(.L_x_59) ;  /* 0x0000000c00a00947 */ /* 0x000fea0003800000 */
[----:B------:R-:W-:Y:S01]  /*5170*/  MOV R24, RZ ;  /* 0x000000ff00187202 */ /* 0x000fe20000000f00 */
[----:B------:R-:W-:-:S04]  /*5180*/  UISETP.NE.AND UP0, UPT, UR74, URZ, UPT ;  /* 0x000000ff4a00728c */ /* 0x000fc8000bf05270 */
[----:B------:R-:W-:-:S05]  /*5190*/  IMAD.HI.U32 R24, R25, UR32, R24 ;  /* 0x0000002019187c27 */ /* 0x000fca000f8e0018 */
[----:B-1----:R-:W-:-:S05]  /*51a0*/  SHF.R.U32.HI R27, RZ, UR33, R24 ;  /* 0x00000021ff1b7c19 */ /* 0x002fca0008011618 */
        /* <DEDUP_REMOVED lines=83> */
[----:B------:R-:W-:Y:S02]  /*56e0*/  HFMA2 R26, -RZ, RZ, 0, 0 ;  /* 0x00000000ff1a7431 */ /* 0x000fe400000001ff */
[----:B------:R-:W-:Y:S01]  /*56f0*/  IMAD.MOV.U32 R27, RZ, RZ, R28 ;  /* 0x000000ffff1b7224 */ /* 0x000fe200078e001c */
        /* <DEDUP_REMOVED lines=138> */
.L_x_60:
[----:B------:R-:W0:Y:S01]  /*5fa0*/  LDCU.64 UR48, c[0x0][0x540] ;  /* 0x0000a800ff3077ac */ /* 0x000e220008000a00 */
[----:B------:R-:W-:Y:S02]  /*5fb0*/  F2FP.BF16.F32.PACK_AB R26, RZ, R48 ;  /* 0x00000030ff1a723e */ /* 0x000fe400000010ff */
[----:B0-----:R-:W-:-:S04]  /*5fc0*/  IADD3 R24, P0, PT, R24, UR48, RZ ;  /* 0x0000003018187c10 */ /* 0x001fc8000ff1e0ff */
[----:B------:R-:W-:-:S05]  /*5fd0*/  IADD3.X R25, PT, PT, RZ, UR49, RZ, P0, !PT ;  /* 0x00000031ff197c10 */ /* 0x000fca00087fe4ff */
[----:B------:R0:W-:Y:S04]  /*5fe0*/  STG.E.U16 desc[UR76][R24.64], R26 ;  /* 0x0000001a18007986 */ /* 0x0001e8000c10154c */
.L_x_59:
[----:B------:R-:W-:Y:S05]  /*5ff0*/  BSYNC.RECONVERGENT B0 ;  /* 0x0000000000007941 */ /* 0x000fea0003800200 */
.L_x_58:
[----:B0-----:R-:W-:-:S04]  /*6000*/  IADD3 R25, P1, PT, R55, R10, RZ ;  /* 0x0000000a37197210 */ /* 0x001fc80007f3e0ff */
[----:B------:R-:W-:Y:S02]  /*6010*/  ISETP.GE.U32.AND P0, PT, R25, R20, PT ;  /* 0x000000141900720c */ /* 0x000fe40003f06070 */
[----:B------:R-:W-:-:S04]  /*6020*/  IADD3.X R24, PT, PT, RZ, R12, RZ, P1, !PT ;  /* 0x0000000cff187210 */ /* 0x000fc80000ffe4ff */
[----:B------:R-:W-:-:S13]  /*6030*/  ISETP.GE.AND.EX P0, PT, R24, R21, PT, P0 ;  /* 0x000000151800720c */ /* 0x000fda0003f06300 */
[----:B------:R-:W-:Y:S05]  /*6040*/  @P0 BRA `(.L_x_51) ;  /* 0x0000000c00a00947 */ /* 0x000fea0003800000 */
[----:B------:R-:W-:Y:S01]  /*6050*/  IMAD.MOV.U32 R24, RZ, RZ, RZ ;  /* 0x000000ffff187224 */ /* 0x000fe200078e00ff */
[----:B------:R-:W-:-:S03]  /*6060*/  UISETP.NE.AND UP0, UPT, UR74, URZ, UPT ;  /* 0x000000ff4a00728c */ /* 0x000fc6000bf05270 */
[----:B------:R-:W-:-:S05]  /*6070*/  IMAD.HI.U32 R24, R25, UR32, R24 ;  /* 0x0000002019187c27 */ /* 0x000fca000f8e0018 */
[----:B-1----:R-:W-:-:S04]  /*6080*/  SHF.R.U32.HI R27, RZ, UR33, R24 ;  /* 0x00000021ff1b7c19 */ /* 0x002fc80008011618 */
        /* <DEDUP_REMOVED lines=223> */
.L_x_61:
[----:B------:R-:W0:Y:S01]  /*6e80*/  LDCU.64 UR48, c[0x0][0x540] ;  /* 0x0000a800ff3077ac */ /* 0x000e220008000a00 */
[----:B------:R-:W-:Y:S02]  /*6e90*/  F2FP.BF16.F32.PACK_AB R26, RZ, R49 ;  /* 0x00000031ff1a723e */ /* 0x000fe400000010ff */
[----:B0-----:R-:W-:-:S04]  /*6ea0*/  IADD3 R24, P0, PT, R24, UR48, RZ ;  /* 0x0000003018187c10 */ /* 0x001fc8000ff1e0ff */
[----:B------:R-:W-:-:S05]  /*6eb0*/  IADD3.X R25, PT, PT, RZ, UR49, RZ, P0, !PT ;  /* 0x00000031ff197c10 */ /* 0x000fca00087fe4ff */
[----:B------:R0:W-:Y:S04]  /*6ec0*/  STG.E.U16 desc[UR76][R24.64], R26 ;  /* 0x0000001a18007986 */ /* 0x0001e8000c10154c */
.L_x_51:
[----:B------:R-:W-:Y:S05]  /*6ed0*/  WARPSYNC.ALL ;  /* 0x0000000000007948 */ /* 0x000fea0003800000 */
[----:B------:R-:W3:Y:S01]  /*6ee0*/  LDCU UR48, c[0x0][0x360] ;  /* 0x00006c00ff3077ac */ /* 0x000ee20008000800 */
[----:B0-2---:R-:W3:Y:S08]  /*6ef0*/  LDC R25, c[0x0][0x370] ;  /* 0x0000dc00ff197b82 */ /* 0x005ef00000000800 */
[----:B------:R-:W-:Y:S01]  /*6f00*/  BAR.SYNC.DEFER_BLOCKING 0x0 ;  /* 0x0000000000007b1d */ /* 0x000fe20000010000 */
[----:B---3--:R-:W-:-:S05]  /*6f10*/  IMAD R25, R25, UR48, RZ ;  /* 0x0000003019197c24 */ /* 0x008fca000f8e02ff */
[----:B------:R-:W-:-:S05]  /*6f20*/  LEA R10, P0, R25, R10, 0x2 ;  /* 0x0000000a190a7211 */ /* 0x000fca00078010ff */
[----:B------:R-:W-:Y:S01]  /*6f30*/  IMAD.X R12, RZ, RZ, R12, P0 ;  /* 0x000000ffff0c7224 */ /* 0x000fe200000e060c */
[----:B------:R-:W-:-:S04]  /*6f40*/  ISETP.GE.U32.AND P0, PT, R10, R18, PT ;  /* 0x000000120a00720c */ /* 0x000fc80003f06070 */
[----:B------:R-:W-:-:S13]  /*6f50*/  ISETP.GE.AND.EX P0, PT, R12, R15, PT, P0 ;  /* 0x0000000f0c00720c */ /* 0x000fda0003f06300 */
[----:B------:R-:W-:Y:S05]  /*6f60*/  @!P0 BRA `(.L_x_62) ;  /* 0xffffff9c00488947 */ /* 0x000fea000383ffff */
[----:B------:R-:W-:Y:S05]  /*6f70*/  EXIT ;  /* 0x000000000000794d */ /* 0x000fea0003800000 */
        .weak           $__internal_2_$__cuda_sm20_div_s64
        .type           $__internal_2_$__cuda_sm20_div_s64,@function
        .size           $__internal_2_$__cuda_sm20_div_s64,($__internal_3_$__cuda_sm20_dsqrt_rn_f64_mediumpath_v1 - $__internal_2_$__cuda_sm20_div_s64)
$__internal_2_$__cuda_sm20_div_s64:
[----:B------:R-:W-:-:S04]  /*6f80*/  HFMA2 R21, -RZ, RZ, 0, 0 ;  /* 0x00000000ff157431 */ /* 0x000fc800000001ff */
        /* <DEDUP_REMOVED lines=15> */
[----:B------:R-:W-:Y:S01]  /*7080*/  IMAD.HI.U32 R15, R27, R23, RZ ;  /* 0x000000171b0f7227 */ /* 0x000fe200078e00ff */
[----:B------:R-:W-:-:S03]  /*7090*/  IADD3 R23, P4, PT, RZ, -UR4, RZ ;  /* 0x80000004ff177c10 */ /* 0x000fc6000ff9e0ff */
[----:B------:R-:W-:Y:S01]  /*70a0*/  IMAD.HI.U32 R28, P1, R27, R19, R28 ;  /* 0x000000131b1c7227 */ /* 0x000fe2000782001c */
[----:B------:R-:W-:Y:S02]  /*70b0*/  IADD3.X R15, PT, PT, R15, R27, RZ, P0, !PT ;  /* 0x0000001b0f0f7210 */ /* 0x000fe400007fe4ff */
[----:B------:R-:W-:Y:S02]  /*70c0*/  IADD3.X R30, PT, PT, RZ, ~UR5, RZ, P4, !PT ;  /* 0x80000005ff1e7c10 */ /* 0x000fe4000a7fe4ff */
[----:B------:R-:W-:-:S04]  /*70d0*/  IADD3 R29, P2, PT, R21, R28, RZ ;  /* 0x0000001c151d7210 */ /* 0x000fc80007f5e0ff */
[----:B------:R-:W-:Y:S01]  /*70e0*/  IADD3.X R15, PT, PT, RZ, RZ, R15, P2, P1 ;  /* 0x000000ffff0f7210 */ /* 0x000fe200017e240f */
[----:B------:R-:W-:Y:S01]  /*70f0*/  IMAD.WIDE.U32 R26, R29, R20, RZ ;  /* 0x000000141d1a7225 */ /* 0x000fe200078e00ff */
[----:B------:R-:W-:Y:S02]  /*7100*/  ISETP.LE.AND P1, PT, RZ, UR5, PT ;  /* 0x00000005ff007c0c */ /* 0x000fe4000bf23270 */
[----:B------:R-:W-:Y:S01]  /*7110*/  IADD3 R19, P0, PT, RZ, -R26, RZ ;  /* 0x8000001aff137210 */ /* 0x000fe20007f1e0ff */
[----:B------:R-:W-:Y:S01]  /*7120*/  IMAD R26, R15, R20, R27 ;  /* 0x000000140f1a7224 */ /* 0x000fe200078e021b */
[----:B------:R-:W-:Y:S01]  /*7130*/  SEL R23, R23, UR4, !P1 ;  /* 0x0000000417177c07 */ /* 0x000fe2000c800000 */
[----:B------:R-:W-:Y:S01]  /*7140*/  IMAD.MOV.U32 R27, RZ, RZ, RZ ;  /* 0x000000ffff1b7224 */ /* 0x000fe200078e00ff */
[----:B------:R-:W-:Y:S01]  /*7150*/  SEL R30, R30, UR5, !P1 ;  /* 0x000000051e1e7c07 */ /* 0x000fe2000c800000 */
[----:B------:R-:W-:-:S04]  /*7160*/  IMAD.HI.U32 R28, R29, R19, RZ ;  /* 0x000000131d1c7227 */ /* 0x000fc800078e00ff */
[----:B------:R-:W-:-:S04]  /*7170*/  IMAD.X R26, RZ, RZ, ~R26, P0 ;  /* 0x000000ffff1a7224 */ /* 0x000fc800000e0e1a */
[----:B------:R-:W-:-:S04]  /*7180*/  IMAD.WIDE.U32 R28, P0, R29, R26, R28 ;  /* 0x0000001a1d1c7225 */ /* 0x000fc8000780001c */
[----:B------:R-:W-:-:S04]  /*7190*/  IMAD.HI.U32 R19, P2, R15, R19, R28 ;  /* 0x000000130f137227 */ /* 0x000fc8000784001c */
        /* <DEDUP_REMOVED lines=11> */
[----:B------:R-:W-:Y:S01]  /*7250*/  IADD3.X R15, PT, PT, R15, RZ, RZ, P0, !PT ;  /* 0x000000ff0f0f7210 */ /* 0x000fe200007fe4ff */
[----:B------:R-:W-:-:S03]  /*7260*/  IMAD.WIDE.U32 R26, R19, R20, RZ ;  /* 0x00000014131a7225 */ /* 0x000fc600078e00ff */
[----:B------:R-:W-:-:S05]  /*7270*/  IADD3.X R15, PT, PT, RZ, R15, RZ, P2, !PT ;  /* 0x0000000fff0f7210 */ /* 0x000fca00017fe4ff */
[----:B------:R-:W-:Y:S01]  /*7280*/  IMAD R21, R15, R20, R27 ;  /* 0x000000140f157224 */ /* 0x000fe200078e021b */
[----:B------:R-:W-:Y:S02]  /*7290*/  IADD3 R27, P0, PT, -R26, R23, RZ ;  /* 0x000000171a1b7210 */ /* 0x000fe40007f1e1ff */
[----:B------:R-:W-:-:S03]  /*72a0*/  IADD3 R26, P3, PT, R19, 0x1, RZ ;  /* 0x00000001131a7810 */ /* 0x000fc60007f7e0ff */
[----:B------:R-:W-:Y:S01]  /*72b0*/  IMAD.X R30, R30, 0x1, ~R21, P0 ;  /* 0x000000011e1e7824 */ /* 0x000fe200000e0e15 */
[----:B------:R-:W-:Y:S02]  /*72c0*/  ISETP.GE.U32.AND P0, PT, R27, R20, PT ;  /* 0x000000141b00720c */ /* 0x000fe40003f06070 */
[-C--:B------:R-:W-:Y:S02]  /*72d0*/  IADD3 R21, P2, PT, -R20, R27.reuse, RZ ;  /* 0x0000001b14157210 */ /* 0x080fe40007f5e1ff */
[C---:B------:R-:W-:Y:S02]  /*72e0*/  ISETP.GE.U32.AND.EX P0, PT, R30.reuse, RZ, PT, P0 ;  /* 0x000000ff1e00720c */ /* 0x040fe40003f06100 */
[----:B------:R-:W-:Y:S02]  /*72f0*/  IADD3.X R23, PT, PT, R30, -0x1, RZ, P2, !PT ;  /* 0xffffffff1e177810 */ /* 0x000fe400017fe4ff */
[----:B------:R-:W-:Y:S02]  /*7300*/  SEL R21, R21, R27, P0 ;  /* 0x0000001b15157207 */ /* 0x000fe40000000000 */
[----:B------:R-:W-:-:S02]  /*7310*/  IADD3.X R28, PT, PT, RZ, R15, RZ, P3, !PT ;  /* 0x0000000fff1c7210 */ /* 0x000fc40001ffe4ff */
[----:B------:R-:W-:Y:S02]  /*7320*/  SEL R23, R23, R30, P0 ;  /* 0x0000001e17177207 */ /* 0x000fe40000000000 */
[----:B------:R-:W-:Y:S02]  /*7330*/  SEL R26, R26, R19, P0 ;  /* 0x000000131a1a7207 */ /* 0x000fe40000000000 */
[----:B------:R-:W-:Y:S02]  /*7340*/  ISETP.GE.U32.AND P2, PT, R21, R20, PT ;  /* 0x000000141500720c */ /* 0x000fe40003f46070 */
[----:B------:R-:W-:Y:S02]  /*7350*/  SEL R28, R28, R15, P0 ;  /* 0x0000000f1c1c7207 */ /* 0x000fe40000000000 */
[----:B------:R-:W-:Y:S02]  /*7360*/  IADD3 R15, P3, PT, R26, 0x1, RZ ;  /* 0x000000011a0f7810 */ /* 0x000fe40007f7e0ff */
[----:B------:R-:W-:Y:S01]  /*7370*/  ISETP.GE.U32.AND.EX P0, PT, R23, RZ, PT, P2 ;  /* 0x000000ff1700720c */ /* 0x000fe20003f06120 */
[----:B------:R-:W-:Y:S01]  /*7380*/  HFMA2 R23, -RZ, RZ, 0, 0 ;  /* 0x00000000ff177431 */ /* 0x000fe200000001ff */
[----:B------:R-:W-:-:S02]  /*7390*/  IADD3.X R21, PT, PT, RZ, R28, RZ, P3, !PT ;  /* 0x0000001cff157210 */ /* 0x000fc40001ffe4ff */
[----:B------:R-:W-:Y:S02]  /*73a0*/  SEL R15, R15, R26, P0 ;  /* 0x0000001a0f0f7207 */ /* 0x000fe40000000000 */
[----:B------:R-:W-:Y:S02]  /*73b0*/  SEL R21, R21, R28, P0 ;  /* 0x0000001c15157207 */ /* 0x000fe40000000000 */
[-C--:B------:R-:W-:Y:S02]  /*73c0*/  IADD3 R26, P2, PT, RZ, -R15.reuse, RZ ;  /* 0x8000000fff1a7210 */ /* 0x080fe40007f5e0ff */
[----:B------:R-:W-:Y:S02]  /*73d0*/  ISETP.NE.U32.AND P0, PT, R20, RZ, PT ;  /* 0x000000ff1400720c */ /* 0x000fe40003f05070 */
[----:B------:R-:W-:Y:S01]  /*73e0*/  SEL R20, R26, R15, !P1 ;  /* 0x0000000f1a147207 */ /* 0x000fe20004800000 */
[----:B------:R-:W-:Y:S01]  /*73f0*/  IMAD.X R28, RZ, RZ, ~R21, P2 ;  /* 0x000000ffff1c7224 */ /* 0x000fe200010e0e15 */
[----:B------:R-:W-:-:S04]  /*7400*/  ISETP.NE.AND.EX P0, PT, RZ, RZ, PT, P0 ;  /* 0x000000ffff00720c */ /* 0x000fc80003f05300 */
[----:B------:R-:W-:Y:S02]  /*7410*/  SEL R21, R28, R21, !P1 ;  /* 0x000000151c157207 */ /* 0x000fe40004800000 */
[----:B------:R-:W-:Y:S02]  /*7420*/  SEL R20, R20, 0xffffffff, P0 ;  /* 0xffffffff14147807 */ /* 0x000fe40000000000 */
[----:B------:R-:W-:Y:S01]  /*7430*/  SEL R21, R21, 0xffffffff, P0 ;  /* 0xffffffff15157807 */ /* 0x000fe20000000000 */
[----:B------:R-:W-:Y:S06]  /*7440*/  RET.REL.NODEC R22 `(_ZN2at6native63_GLOBAL__N__11d61d08_30_DistributionLogNormalKernel_cu_e7567be543distribution_elementwise_grid_stride_kernelIfLi4EZNS0_9templates4cuda20normal_and_transformIN3c108BFloat16EfPNS_17CUDAGeneratorImplEZZZNS4_17log_normal_kernelIS9_EEvRNS_18TensorIteratorBaseEddT_ENKUlvE_clEvENKUlvE2_clEvEUlfE_EEvSC_T1_T2_EUlP24curandStatePhilox4_32_10E_ZNS1_27distribution_nullary_kernelIS7_f7double2S9_SL_SG_EEvSC_SI_RKT3_T4_EUlifE0_EEvlNS_15PhiloxCudaStateESH_SI_) ;  /* 0xffffff8816ec7950 */ /* 0x000fec0003c3ffff */
        .weak           $__internal_3_$__cuda_sm20_dsqrt_rn_f64_mediumpath_v1
        .type           $__internal_3_$__cuda_sm20_dsqrt_rn_f64_mediumpath_v1,@function
        .size           $__internal_3_$__cuda_sm20_dsqrt_rn_f64_mediumpath_v1,(.L_x_367 - $__internal_3_$__cuda_sm20_dsqrt_rn_f64_mediumpath_v1)
$__internal_3_$__cuda_sm20_dsqrt_rn_f64_mediumpath_v1:
[----:B------:R-:W-:Y:S01]  /*7450*/  ISETP.GE.U32.AND P0, PT, R26, -0x3400000, PT ;  /* 0xfcc000001a00780c */ /* 0x000fe20003f06070 */
[----:B------:R-:W-:Y:S01]  /*7460*/  BSSY.RECONVERGENT B1, `(.L_x_63) ;  /* 0x000004a000017945 */ /* 0x000fe20003800200 */
[----:B------:R-:W-:-:S11]  /*7470*/  MOV R29, R37 ;  /* 0x00000025001d7202 */ /* 0x000fd60000000f00 */
[----:B------:R-:W-:Y:S05]  /*7480*/  @!P0 BRA `(.L_x_64) ;  /* 0x00000000003c8947 */ /* 0x000fea0003800000 */
[----:B------:R-:W0:Y:S02]  /*7490*/  DFMA.RM R28, R34, R28, R32 ;  /* 0x0000001c221c722b */ /* 0x000e240000004020 */
[----:B0-----:R-:W-:-:S05]  /*74a0*/  IADD3 R26, P0, PT, R28, 0x1, RZ ;  /* 0x000000011c1a7810 */ /* 0x001fca0007f1e0ff */
[----:B------:R-:W-:-:S15]  /*74b0*/  IMAD.X R27, RZ, RZ, R29, P0 ;  /* 0x000000ffff1b7224 */ /* 0x000fde00000e061d */
[----:B------:R-:W-:-:S15]  /*74c0*/  NOP ;  /* 0x0000000000007918 */ /* 0x000fde0000000000 */
[----:B------:R-:W-:-:S15]  /*74d0*/  NOP ;  /* 0x0000000000007918 */ /* 0x000fde0000000000 */
[----:B------:R-:W-:-:S12]  /*74e0*/  NOP ;  /* 0x0000000000007918 */ /* 0x000fd80000000000 */
[----:B------:R-:W0:-:S15]  /*74f0*/  DFMA.RP R24, -R28, R26, R24 ;  /* 0x0000001a1c18722b */ /* 0x000e1e0000008118 */
[----:B------:R-:W-:-:S15]  /*7500*/  NOP ;  /* 0x0000000000007918 */ /* 0x000fde0000000000 */
[----:B------:R-:W-:-:S15]  /*7510*/  NOP ;  /* 0x0000000000007918 */ /* 0x000fde0000000000 */
[----:B------:R-:W-:-:S15]  /*7520*/  NOP ;  /* 0x0000000000007918 */ /* 0x000fde0000000000 */
[----:B------:R-:W-:-:S04]  /*7530*/  NOP ;  /* 0x0000000000007918 */ /* 0x000fc80000000000 */
[----:B0-----:R-:W0:Y:S02]  /*7540*/  DSETP.GT.AND P0, PT, R24, RZ, PT ;  /* 0x000000ff1800722a */ /* 0x001e240003f04000 */
[----:B0-----:R-:W-:Y:S02]  /*7550*/  FSEL R26, R26, R28, P0 ;  /* 0x0000001c1a1a7208 */ /* 0x001fe40000000000 */
[----:B------:R-:W-:Y:S01]  /*7560*/  FSEL R27, R27, R29, P0 ;  /* 0x0000001d1b1b7208 */ /* 0x000fe20000000000 */
[----:B------:R-:W-:Y:S06]  /*7570*/  BRA `(.L_x_65) ;  /* 0x0000000000e07947 */ /* 0x000fec0003800000 */
.L_x_64:
[----:B------:R-:W0:Y:S02]  /*7580*/  DSETP.NE.AND P0, PT, R24, RZ, PT ;  /* 0x000000ff1800722a */ /* 0x000e240003f05000 */
[----:B0-----:R-:W-:Y:S05]  /*7590*/  @!P0 BRA `(.L_x_66) ;  /* 0x0000000000d48947 */ /* 0x001fea0003800000 */
[----:B------:R-:W-:-:S13]  /*75a0*/  ISETP.GE.AND P0, PT, R25, RZ, PT ;  /* 0x000000ff1900720c */ /* 0x000fda0003f06270 */
[----:B------:R-:W-:Y:S02]  /*75b0*/  @!P0 MOV R26, 0x0 ;  /* 0x00000000001a8802 */ /* 0x000fe40000000f00 */
[----:B------:R-:W-:Y:S01]  /*75c0*/  @!P0 MOV R27, 0xfff80000 ;  /* 0xfff80000001b8802 */ /* 0x000fe20000000f00 */
[----:B------:R-:W-:Y:S06]  /*75d0*/  @!P0 BRA `(.L_x_65) ;  /* 0x0000000000c88947 */ /* 0x000fec0003800000 */
[----:B------:R-:W-:-:S13]  /*75e0*/  ISETP.GT.AND P0, PT, R25, 0x7fefffff, PT ;  /* 0x7fefffff1900780c */ /* 0x000fda0003f04270 */
[----:B------:R-:W-:Y:S05]  /*75f0*/  @P0 BRA `(.L_x_66) ;  /* 0x0000000000bc0947 */ /* 0x000fea0003800000 */
[----:B------:R-:W0:Y:S01]  /*7600*/  DMUL R32, R24, 8.11296384146066816958e+31 ;  /* 0x4690000018207828 */ /* 0x000e220000000000 */
[----:B------:R-:W-:Y:S01]  /*7610*/  IMAD.MOV.U32 R28, RZ, RZ, RZ ;  /* 0x000000ffff1c7224 */ /* 0x000fe200078e00ff */
[----:B0-----:R-:W0:Y:S01]  /*7620*/  MUFU.RSQ64H R29, R33 ;  /* 0x00000021001d7308 */ /* 0x001e220000001c00 */
[----:B------:R-:W-:Y:S01]  /*7630*/  HFMA2 R25, -RZ, RZ, 1.9609375, 0 ;  /* 0x3fd80000ff197431 */ /* 0x000fe200000001ff */
[----:B------:R-:W-:-:S15]  /*7640*/  MOV R24, 0x0 ;  /* 0x0000000000187802 */ /* 0x000fde0000000f00 */
[----:B------:R-:W-:-:S15]  /*7650*/  NOP ;  /* 0x0000000000007918 */ /* 0x000fde0000000000 */
[----:B------:R-:W-:-:S15]  /*7660*/  NOP ;  /* 0x0000000000007918 */ /* 0x000fde0000000000 */
[----:B------:R-:W-:-:S15]  /*7670*/  NOP ;  /* 0x0000000000007918 */ /* 0x000fde0000000000 */
        /* <DEDUP_REMOVED lines=25> */
[----:B0-----:R0:W1:Y:S02]  /*7810*/  DMUL R24, R32, R26 ;  /* 0x0000001a20187228 */ /* 0x0010640000000000 */
[----:B0-----:R-:W-:-:S15]  /*7820*/  VIADD R27, R27, 0xfff00000 ;  /* 0xfff000001b1b7836 */ /* 0x001fde0000000000 */
[----:B------:R-:W-:-:S15]  /*7830*/  NOP ;  /* 0x0000000000007918 */ /* 0x000fde0000000000 */
[----:B------:R-:W-:-:S15]  /*7840*/  NOP ;  /* 0x0000000000007918 */ /* 0x000fde0000000000 */
[----:B------:R-:W-:-:S15]  /*7850*/  NOP ;  /* 0x0000000000007918 */ /* 0x000fde0000000000 */
[----:B------:R-:W-:-:S02]  /*7860*/  NOP ;  /* 0x0000000000007918 */ /* 0x000fc40000000000 */
[----:B-1----:R-:W0:-:S15]  /*7870*/  DFMA R28, R24, -R24, R32 ;  /* 0x80000018181c722b */ /* 0x002e1e0000000020 */
[----:B------:R-:W-:-:S15]  /*7880*/  NOP ;  /* 0x0000000000007918 */ /* 0x000fde0000000000 */
[----:B------:R-:W-:-:S15]  /*7890*/  NOP ;  /* 0x0000000000007918 */ /* 0x000fde0000000000 */
[----:B------:R-:W-:-:S15]  /*78a0*/  NOP ;  /* 0x0000000000007918 */ /* 0x000fde0000000000 */
[----:B------:R-:W-:-:S04]  /*78b0*/  NOP ;  /* 0x0000000000007918 */ /* 0x000fc80000000000 */
[----:B0-----:R-:W0:Y:S02]  /*78c0*/  DFMA R26, R26, R28, R24 ;  /* 0x0000001c1a1a722b */ /* 0x001e240000000018 */
[----:B0-----:R-:W-:Y:S01]  /*78d0*/  IADD3 R27, PT, PT, R27, -0x3500000, RZ ;  /* 0xfcb000001b1b7810 */ /* 0x001fe20007ffe0ff */
[----:B------:R-:W-:Y:S06]  /*78e0*/  BRA `(.L_x_65) ;  /* 0x0000000000047947 */ /* 0x000fec0003800000 */
.L_x_66:
[----:B------:R0:W1:Y:S02]  /*78f0*/  DADD R26, R24, R24 ;  /* 0x00000000181a7229 */ /* 0x0000640000000018 */
.L_x_65:
[----:B------:R-:W-:Y:S05]  /*7900*/  BSYNC.RECONVERGENT B1 ;  /* 0x0000000000017941 */ /* 0x000fea0003800200 */
.L_x_63:
[----:B------:R-:W-:-:S04]  /*7910*/  MOV R41, 0x0 ;  /* 0x0000000000297802 */ /* 0x000fc80000000f00 */
[----:B01----:R-:W-:Y:S05]  /*7920*/  RET.REL.NODEC R40 `(_ZN2at6native63_GLOBAL__N__11d61d08_30_DistributionLogNormalKernel_cu_e7567be543distribution_elementwise_grid_stride_kernelIfLi4EZNS0_9templates4cuda20normal_and_transformIN3c108BFloat16EfPNS_17CUDAGeneratorImplEZZZNS4_17log_normal_kernelIS9_EEvRNS_18TensorIteratorBaseEddT_ENKUlvE_clEvENKUlvE2_clEvEUlfE_EEvSC_T1_T2_EUlP24curandStatePhilox4_32_10E_ZNS1_27distribution_nullary_kernelIS7_f7double2S9_SL_SG_EEvSC_SI_RKT3_T4_EUlifE0_EEvlNS_15PhiloxCudaStateESH_SI_) ;  /* 0xffffff8428b47950 */ /* 0x003fea0003c3ffff */
.L_x_67:
        /* <DEDUP_REMOVED lines=13> */
.L_x_367:


//--------------------- .text._ZN2at6native63_GLOBAL__N__11d61d08_30_DistributionLogNormalKernel_cu_e7567be543distribution_elementwise_grid_stride_kernelIfLi4EZNS0_9templates4cuda20normal_and_transformIN3c108BFloat16EfPNS_17CUDAGeneratorImplEZZZNS4_17log_normal_kernelIS9_EEvRNS_18TensorIteratorBaseEddT_ENKUlvE_clEvENKUlvE2_clEvEUlfE_EEvSC_T1_T2_EUlP24curandStatePhilox4_32_10E_ZNS1_27distribution_nullary_kernelIS7_f7double2S9_SL_SG_EEvSC_SI_RKT3_T4_EUlifE_EEvlNS_15PhiloxCudaStateESH_SI_ --------------------------
	.section	.text._ZN2at6native63_GLOBAL__N__11d61d08_30_DistributionLogNormalKernel_cu_e7567be543distribution_elementwise_grid_stride_kernelIfLi4EZNS0_9templates4cuda20normal_and_transformIN3c108BFloat16EfPNS_17CUDAGeneratorImplEZZZNS4_17log_normal_kernelIS9_EEvRNS_18TensorIteratorBaseEddT_ENKUlvE_clEvENKUlvE2_clEvEUlfE_EEvSC_T1_T2_EUlP24curandStatePhilox4_32_10E_ZNS1_27distribution_nullary_kernelIS7_f7double2S9_SL_SG_EEvSC_SI_RKT3_T4_EUlifE_EEvlNS_15PhiloxCudaStateESH_SI_,"ax",@progbits
	.align	128
.text._ZN2at6native63_GLOBAL__N__11d61d08_30_DistributionLogNormalKernel_cu_e7567be543distribution_elementwise_grid_stride_kernelIfLi4EZNS0_9templates4cuda20normal_and_transformIN3c108BFloat16EfPNS_17CUDAGeneratorImplEZZZNS4_17log_normal_kernelIS9_EEvRNS_18TensorIteratorBaseEddT_ENKUlvE_clEvENKUlvE2_clEvEUlfE_EEvSC_T1_T2_EUlP24curandStatePhilox4_32_10E_ZNS1_27distribution_nullary_kernelIS7_f7double2S9_SL_SG_EEvSC_SI_RKT3_T4_EUlifE_EEvlNS_15PhiloxCudaStateESH_SI_:
        .type           _ZN2at6native63_GLOBAL__N__11d61d08_30_DistributionLogNormalKernel_cu_e7567be543distribution_elementwise_grid_stride_kernelIfLi4EZNS0_9templates4cuda20normal_and_transformIN3c108BFloat16EfPNS_17CUDAGeneratorImplEZZZNS4_17log_normal_kernelIS9_EEvRNS_18TensorIteratorBaseEddT_ENKUlvE_clEvENKUlvE2_clEvEUlfE_EEvSC_T1_T2_EUlP24curandStatePhilox4_32_10E_ZNS1_27distribution_nullary_kernelIS7_f7double2S9_SL_SG_EEvSC_SI_RKT3_T4_EUlifE_EEvlNS_15PhiloxCudaStateESH_SI_,@function
        .size           _ZN2at6native63_GLOBAL__N__11d61d08_30_DistributionLogNormalKernel_cu_e7567be543distribution_elementwise_grid_stride_kernelIfLi4EZNS0_9templates4cuda20normal_and_transformIN3c108BFloat16EfPNS_17CUDAGeneratorImplEZZZNS4_17log_normal_kernelIS9_EEvRNS_18TensorIteratorBaseEddT_ENKUlvE_clEvENKUlvE2_clEvEUlfE_EEvSC_T1_T2_EUlP24curandStatePhilox4_32_10E_ZNS1_27distribution_nullary_kernelIS7_f7double2S9_SL_SG_EEvSC_SI_RKT3_T4_EUlifE_EEvlNS_15PhiloxCudaStateESH_SI_,(.L_x_370 - _ZN2at6native63_GLOBAL__N__11d61d08_30_DistributionLogNormalKernel_cu_e7567be543distribution_elementwise_grid_stride_kernelIfLi4EZNS0_9templates4cuda20normal_and_transformIN3c108BFloat16EfPNS_17CUDAGeneratorImplEZZZNS4_17log_normal_kernelIS9_EEvRNS_18TensorIteratorBaseEddT_ENKUlvE_clEvENKUlvE2_clEvEUlfE_EEvSC_T1_T2_EUlP24curandStatePhilox4_32_10E_ZNS1_27distribution_nullary_kernelIS7_f7double2S9_SL_SG_EEvSC_SI_RKT3_T4_EUlifE_EEvlNS_15PhiloxCudaStateESH_SI_)
        .other          _ZN2at6native63_GLOBAL__N__11d61d08_30_DistributionLogNormalKernel_cu_e7567be543distribution_elementwise_grid_stride_kernelIfLi4EZNS0_9templates4cuda20normal_and_transformIN3c108BFloat16EfPNS_17CUDAGeneratorImplEZZZNS4_17log_normal_kernelIS9_EEvRNS_18TensorIteratorBaseEddT_ENKUlvE_clEvENKUlvE2_clEvEUlfE_EEvSC_T1_T2_EUlP24curandStatePhilox4_32_10E_ZNS1_27distribution_nullary_kernelIS7_f7double2S9_SL_SG_EEvSC_SI_RKT3_T4_EUlifE_EEvlNS_15PhiloxCudaStateESH_SI_,@"STO_CUDA_ENTRY STV_DEFAULT"
_ZN2at6native63_GLOBAL__N__11d61d08_30_DistributionLogNormalKernel_cu_e7567be543distribution_elementwise_grid_stride_kernelIfLi4EZNS0_9templates4cuda20normal_and_transformIN3c108BFloat16EfPNS_17CUDAGeneratorImplEZZZNS4_17log_normal_kernelIS9_EEvRNS_18TensorIteratorBaseEddT_ENKUlvE_clEvENKUlvE2_clEvEUlfE_EEvSC_T1_T2_EUlP24curandStatePhilox4_32_10E_ZNS1_27distribution_nullary_kernelIS7_f7double2S9_SL_SG_EEvSC_SI_RKT3_T4_EUlifE_EEvlNS_15PhiloxCudaStateESH_SI_:
        /* <DEDUP_REMOVED lines=9> */
[----:B------:R-:W1:Y:S01]  /*0090*/  S2R R8, SR_TID.X ;  /* 0x0000000000087919 */ /* 0x000e620000002100 */
[----:B---3--:R-:W-:Y:S01]  /*00a0*/  @P0 IMAD.MOV.U32 R3, RZ, RZ, R55 ;  /* 0x000000ffff030224 */ /* 0x008fe200078e0037 */
[----:B------:R-:W3:Y:S05]  /*00b0*/  @P0 LDC R5, c[0x0][0x398] ;  /* 0x0000e600ff050b82 */ /* 0x000eea0000000800 */
[----:B--2---:R-:W3:Y:S01]  /*00c0*/  @P0 LDG.E.64 R2, desc[UR6][R2.64] ;  /* 0x0000000602020981 */ /* 0x004ee2000c1e1b00 */
[----:B0-----:R-:W-:-:S02]  /*00d0*/  IMAD.U32 R20, RZ, RZ, UR4 ;  /* 0x00000004ff147e24 */ /* 0x001fc4000f8e00ff */
[----:B------:R-:W-:-:S06]  /*00e0*/  IMAD.U32 R21, RZ, RZ, UR5 ;  /* 0x00000005ff157e24 */ /* 0x000fcc000f8e00ff */
[----:B------:R-:W2:Y:S01]  /*00f0*/  @P0 LDG.E.64 R20, desc[UR6][R20.64] ;  /* 0x0000000614140981 */ /* 0x000ea2000c1e1b00 */
[----:B------:R-:W1:Y:S01]  /*0100*/  S2UR UR4, SR_CTAID.X ;  /* 0x00000000000479c3 */ /* 0x000e620000002500 */
[----:B------:R-:W-:-:S07]  /*0110*/  IMAD.MOV.U32 R9, RZ, RZ, RZ ;  /* 0x000000ffff097224 */ /* 0x000fce00078e00ff */
[----:B------:R-:W1:Y:S01]  /*0120*/  LDC R6, c[0x0][0x360] ;  /* 0x0000d800ff067b82 */ /* 0x000e620000000800 */
[----:B------:R-:W0:Y:S01]  /*0130*/  LDCU UR8, c[0x0][0x370] ;  /* 0x00006e00ff0877ac */ /* 0x000e220008000800 */
[----:B-1----:R-:W-:Y:S01]  /*0140*/  IMAD.WIDE.U32 R8, R6, UR4, R8 ;  /* 0x0000000406087c25 */ /* 0x002fe2000f8e0008 */
[----:B------:R-:W1:Y:S02]  /*0150*/  LDCU.64 UR4, c[0x0][0x380] ;  /* 0x00007000ff0477ac */ /* 0x000e640008000a00 */
[----:B-1----:R-:W-:-:S04]  /*0160*/  UIADD3 UR4, UP0, UPT, UR4, -0x1, URZ ;  /* 0xffffffff04047890 */ /* 0x002fc8000ff1e0ff */
[----:B------:R-:W-:-:S04]  /*0170*/  UIADD3.X UR5, UPT, UPT, UR5, -0x1, URZ, UP0, !UPT ;  /* 0xffffffff05057890 */ /* 0x000fc800087fe4ff */
[----:B------:R-:W-:Y:S01]  /*0180*/  UISETP.NE.U32.AND UP0, UPT, UR5, URZ, UPT ;  /* 0x000000ff0500728c */ /* 0x000fe2000bf05070 */
[----:B---3--:R-:W-:Y:S01]  /*0190*/  @P0 IADD3 R0, P1, PT, R2, R5, RZ ;  /* 0x0000000502000210 */ /* 0x008fe20007f3e0ff */
[----:B------:R-:W-:-:S03]  /*01a0*/  IMAD.WIDE.U32 R4, R8, -0x326172a9, RZ ;  /* 0xcd9e8d5708047825 */ /* 0x000fc600078e00ff */
[----:B------:R-:W-:-:S04]  /*01b0*/  @P0 IADD3.X R55, PT, PT, RZ, R3, RZ, P1, !PT ;  /* 0x00000003ff370210 */ /* 0x000fc80000ffe4ff */
[--C-:B------:R-:W-:Y:S02]  /*01c0*/  SHF.R.U64 R54, R0, 0x2, R55.reuse ;  /* 0x0000000200367819 */ /* 0x100fe40000001237 */
[----:B------:R-:W-:Y:S01]  /*01d0*/  SHF.R.U32.HI R55, RZ, 0x2, R55 ;  /* 0x00000002ff377819 */ /* 0x000fe20000011637 */
[----:B--2---:R-:W-:Y:S01]  /*01e0*/  VIADD R53, R21, 0xbb67ae85 ;  /* 0xbb67ae8515357836 */ /* 0x004fe20000000000 */
[----:B------:R-:W-:Y:S01]  /*01f0*/  IADD3 R51, PT, PT, R20, 0x3c6ef372, RZ ;  /* 0x3c6ef37214337810 */ /* 0x000fe20007ffe0ff */
[----:B------:R-:W-:Y:S01]  /*0200*/  IMAD.WIDE.U32 R2, R54, -0x2daee0ad, RZ ;  /* 0xd2511f5336027825 */ /* 0x000fe200078e00ff */
[----:B------:R-:W-:Y:S02]  /*0210*/  LOP3.LUT R10, R55, R5, R20, 0x96, !PT ;  /* 0x00000005370a7212 */ /* 0x000fe400078e9614 */
[C---:B------:R-:W-:Y:S01]  /*0220*/  IADD3 R47, PT, PT, R20.reuse, 0x78dde6e4, RZ ;  /* 0x78dde6e4142f7810 */ /* 0x040fe20007ffe0ff */
[----:B------:R-:W-:Y:S01]  /*0230*/  VIADD R52, R20, 0x9e3779b9 ;  /* 0x9e3779b914347836 */ /* 0x000fe20000000000 */
[----:B------:R-:W-:Y:S01]  /*0240*/  LOP3.LUT R12, R21, R3, R9, 0x96, !PT ;  /* 0x00000003150c7212 */ /* 0x000fe200078e9609 */
[----:B------:R-:W-:Y:S01]  /*0250*/  IMAD.WIDE.U32 R10, R10, -0x2daee0ad, RZ ;  /* 0xd2511f530a0a7825 */ /* 0x000fe200078e00ff */
[----:B------:R-:W-:-:S02]  /*0260*/  IADD3 R43, PT, PT, R20, -0x4ab325aa, RZ ;  /* 0xb54cda56142b7810 */ /* 0x000fc40007ffe0ff */
[----:B------:R-:W-:Y:S01]  /*0270*/  IADD3 R17, PT, PT, R20, -0xe443238, RZ ;  /* 0xf1bbcdc814117810 */ /* 0x000fe20007ffe0ff */
        /* <DEDUP_REMOVED lines=12> */
[----:B------:R-:W-:Y:S02]  /*0340*/  VIADD R48, R20, 0xdaa66d2b ;  /* 0xdaa66d2b14307836 */ /* 0x000fe40000000000 */
[C---:B------:R-:W-:Y:S02]  /*0350*/  VIADD R46, R21.reuse, 0xed9eba14 ;  /* 0xed9eba14152e7836 */ /* 0x040fe40000000000 */
        /* <DEDUP_REMOVED lines=15> */
[----:B------:R-:W-:Y:S01]  /*0450*/  MOV R12, R8 ;  /* 0x00000008000c7202 */ /* 0x000fe20000000f00 */
[----:B------:R-:W-:Y:S01]  /*0460*/  VIADD R19, R21, 0x1fd5c5a3 ;  /* 0x1fd5c5a315137836 */ /* 0x000fe20000000000 */
        /* <DEDUP_REMOVED lines=8> */
[----:B------:R-:W-:Y:S01]  /*04f0*/  LOP3.LUT R15, R17, R10, R33, 0x96, !PT ;  /* 0x0000000a110f7212 */ /* 0x000fe200078e9621 */
[----:B------:R-:W-:Y:S02]  /*0500*/  VIADD R10, R20, 0x8ff34781 ;  /* 0x8ff34781140a7836 */ /* 0x000fe40000000000 */
[----:B------:R-:W-:-:S04]  /*0510*/  IMAD.WIDE.U32 R34, R34, -0x2daee0ad, RZ ;  /* 0xd2511f5322227825 */ /* 0x000fc800078e00ff */
[----:B------:R-:W-:Y:S01]  /*0520*/  IMAD.HI.U32 R3, R15, -0x2daee0ad, RZ ;  /* 0xd2511f530f037827 */ /* 0x000fe200078e00ff */
[----:B------:R-:W-:-:S03]  /*0530*/  LOP3.LUT R33, R16, R2, R35, 0x96, !PT ;  /* 0x0000000210217212 */ /* 0x000fc600078e9623 */
[----:B0-----:R-:W-:Y:S01]  /*0540*/  IMAD R14, R6, UR8, RZ ;  /* 0x00000008060e7c24 */ /* 0x001fe2000f8e02ff */
[----:B------:R-:W-:Y:S01]  /*0550*/  LOP3.LUT R34, R34, R3, RZ, 0x3c, !PT ;  /* 0x0000000322227212 */ /* 0x000fe200078e3cff */
[----:B------:R-:W-:-:S04]  /*0560*/  IMAD.HI.U32 R5, R33, -0x326172a9, RZ ;  /* 0xcd9e8d5721057827 */ /* 0x000fc800078e00ff */
[----:B------:R-:W-:Y:S01]  /*0570*/  IMAD.MOV.U32 R13, RZ, RZ, R8 ;  /* 0x000000ffff0d7224 */ /* 0x000fe200078e0008 */
[----:B------:R-:W-:Y:S01]  /*0580*/  LOP3.LUT R32, R10, R32, R5, 0x96, !PT ;  /* 0x000000200a207212 */ /* 0x000fe200078e9605 */
[----:B------:R-:W-:Y:S02]  /*0590*/  IMAD.MOV.U32 R11, RZ, RZ, R9 ;  /* 0x000000ffff0b7224 */ /* 0x000fe400078e0009 */
[----:B------:R-:W-:Y:S02]  /*05a0*/  IMAD.SHL.U32 R8, R14, 0x4, RZ ;  /* 0x000000040e087824 */ /* 0x000fe400078e00ff */
[----:B------:R-:W-:Y:S01]  /*05b0*/  VIADD R7, R21, 0x96a522ad ;  /* 0x96a522ad15077836 */ /* 0x000fe20000000000 */
[----:B------:R-:W-:Y:S06]  /*05c0*/  BRA.U UP0, `(.L_x_68) ;  /* 0x0000000100547547 */ /* 0x000fec000b800000 */
[----:B------:R-:W0:Y:S01]  /*05d0*/  I2F.U32.RP R4, R8 ;  /* 0x0000000800047306 */ /* 0x000e220000209000 */
[----:B------:R-:W-:Y:S01]  /*05e0*/  IMAD.MOV R5, RZ, RZ, -R8 ;  /* 0x000000ffff057224 */ /* 0x000fe200078e0a08 */
[----:B------:R-:W-:-:S06]  /*05f0*/  ISETP.NE.U32.AND P2, PT, R8, RZ, PT ;  /* 0x000000ff0800720c */ /* 0x000fcc0003f45070 */
[----:B0-----:R-:W0:Y:S02]  /*0600*/  MUFU.RCP R4, R4 ;  /* 0x0000000400047308 */ /* 0x001e240000001000 */
[----:B0-----:R-:W-:-:S06]  /*0610*/  IADD3 R2, PT, PT, R4, 0xffffffe, RZ ;  /* 0x0ffffffe04027810 */ /* 0x001fcc0007ffe0ff */
[----:B------:R0:W1:Y:S02]  /*0620*/  F2I.FTZ.U32.TRUNC.NTZ R3, R2 ;  /* 0x0000000200037305 */ /* 0x000064000021f000 */
[----:B0-----:R-:W-:Y:S02]  /*0630*/  IMAD.MOV.U32 R2, RZ, RZ, RZ ;  /* 0x000000ffff027224 */ /* 0x001fe400078e00ff */
[----:B-1----:R-:W-:-:S04]  /*0640*/  IMAD R5, R5, R3, RZ ;  /* 0x0000000305057224 */ /* 0x002fc800078e02ff */
[----:B------:R-:W-:-:S06]  /*0650*/  IMAD.HI.U32 R3, R3, R5, R2 ;  /* 0x0000000503037227 */ /* 0x000fcc00078e0002 */
[----:B------:R-:W-:-:S04]  /*0660*/  IMAD.HI.U32 R3, R3, UR4, RZ ;  /* 0x0000000403037c27 */ /* 0x000fc8000f8e00ff */
[----:B------:R-:W-:-:S04]  /*0670*/  IMAD.MOV R5, RZ, RZ, -R3 ;  /* 0x000000ffff057224 */ /* 0x000fc800078e0a03 */
[----:B------:R-:W-:-:S05]  /*0680*/  IMAD R5, R8, R5, UR4 ;  /* 0x0000000408057e24 */ /* 0x000fca000f8e0205 */
[----:B------:R-:W-:-:S13]  /*0690*/  ISETP.GE.U32.AND P0, PT, R5, R8, PT ;  /* 0x000000080500720c */ /* 0x000fda0003f06070 */
[----:B------:R-:W-:Y:S01]  /*06a0*/  @P0 IADD3 R5, PT, PT, -R8, R5, RZ ;  /* 0x0000000508050210 */ /* 0x000fe20007ffe1ff */
[----:B------:R-:W-:-:S03]  /*06b0*/  @P0 VIADD R3, R3, 0x1 ;  /* 0x0000000103030836 */ /* 0x000fc60000000000 */
[----:B------:R-:W-:Y:S01]  /*06c0*/  ISETP.GE.U32.AND P1, PT, R5, R8, PT ;  /* 0x000000080500720c */ /* 0x000fe20003f26070 */
[----:B------:R-:W-:-:S12]  /*06d0*/  HFMA2 R5, -RZ, RZ, 0, 0 ;  /* 0x00000000ff057431 */ /* 0x000fd800000001ff */
[----:B------:R-:W-:Y:S01]  /*06e0*/  @P1 VIADD R3, R3, 0x1 ;  /* 0x0000000103031836 */ /* 0x000fe20000000000 */
[----:B------:R-:W-:-:S05]  /*06f0*/  @!P2 LOP3.LUT R3, RZ, R8, RZ, 0x33, !PT ;  /* 0x00000008ff03a212 */ /* 0x000fca00078e33ff */
[----:B------:R-:W-:Y:S01]  /*0700*/  IMAD.MOV.U32 R4, RZ, RZ, R3 ;  /* 0x000000ffff047224 */ /* 0x000fe200078e0003 */
[----:B------:R-:W-:Y:S06]  /*0710*/  BRA `(.L_x_69) ;  /* 0x0000000000087947 */ /* 0x000fec0003800000 */
.L_x_68:
[----:B------:R-:W-:-:S07]  /*0720*/  MOV R24, 0x740 ;  /* 0x0000074000187802 */ /* 0x000fce0000000f00 */
[----:B------:R-:W-:Y:S05]  /*0730*/  CALL.REL.NOINC `($__internal_4_$__cuda_sm20_div_s64) ;  /* 0x0000002400987944 */ /* 0x000fea0003c00000 */
.L_x_69:
[----:B------:R-:W-:-:S05]  /*0740*/  IMAD.WIDE.U32 R2, R6, UR8, RZ ;  /* 0x0000000806027c25 */ /* 0x000fca000f8e00ff */
[C---:B------:R-:W-:Y:S01]  /*0750*/  SHF.L.U64.HI R3, R2.reuse, 0x2, R3 ;  /* 0x0000000202037819 */ /* 0x040fe20000010203 */
[----:B------:R-:W-:-:S04]  /*0760*/  IMAD.SHL.U32 R2, R2, 0x4, RZ ;  /* 0x0000000402027824 */ /* 0x000fc800078e00ff */
[----:B------:R-:W-:Y:S02]  /*0770*/  IMAD R25, R3, R4, RZ ;  /* 0x0000000403197224 */ /* 0x000fe400078e02ff */
[----:B------:R-:W-:-:S04]  /*0780*/  IMAD.WIDE.U32 R22, R4, R2, R2 ;  /* 0x0000000204167225 */ /* 0x000fc800078e0002 */
[----:B------:R-:W-:Y:S01]  /*0790*/  IMAD R25, R5, R2, R25 ;  /* 0x0000000205197224 */ /* 0x000fe200078e0219 */
[----:B------:R-:W-:-:S03]  /*07a0*/  ISETP.GE.U32.AND P0, PT, R13, R22, PT ;  /* 0x000000160d00720c */ /* 0x000fc60003f06070 */
[----:B------:R-:W-:-:S05]  /*07b0*/  IMAD.IADD R6, R23, 0x1, R25 ;  /* 0x0000000117067824 */ /* 0x000fca00078e0219 */
[----:B------:R-:W-:-:S13]  /*07c0*/  ISETP.GE.AND.EX P0, PT, R11, R6, PT, P0 ;  /* 0x000000060b00720c */ /* 0x000fda0003f06300 */
[----:B------:R-:W-:Y:S05]  /*07d0*/  @P0 EXIT ;  /* 0x000000000000094d */ /* 0x000fea0003800000 */
[----:B------:R-:W0:Y:S01]  /*07e0*/  MUFU.EX2 R5, R5 ;  /* 0x0000000500057308 */ /* 0x000e220000000800 */
[----:B------:R-:W-:Y:S01]  /*07f0*/  IMAD R33, R33, -0x326172a9, RZ ;  /* 0xcd9e8d5721217824 */ /* 0x000fe200078e02ff */
[----:B------:R-:W-:Y:S01]  /*0800*/  LOP3.LUT R34, R34, R7, RZ, 0x3c, !PT ;  /* 0x0000000722227212 */ /* 0x000fe200078e3cff */
[----:B------:R-:W1:Y:S01]  /*0810*/  LDCU.64 UR8, c[0x0][0x3b0] ;  /* 0x00007600ff0877ac */ /* 0x000e620008000a00 */
[----:B------:R-:W2:Y:S01]  /*0820*/  MUFU.EX2 R4, R4 ;  /* 0x0000000400047308 */ /* 0x000ea20000000800 */
[----:B------:R-:W-:Y:S01]  /*0830*/  LOP3.LUT R3, R0, 0x3, RZ, 0xc0, !PT ;  /* 0x0000000300037812 */ /* 0x000fe200078ec0ff */
[----:B------:R-:W3:Y:S06]  /*0840*/  LDCU.64 UR10, c[0x0][0x3a8] ;  /* 0x00007500ff0a77ac */ /* 0x000eec0008000a00 */
.L_x_83:
[----:B------:R-:W-:Y:S01]  /*0850*/  VIADD R54, R54, 0x1 ;  /* 0x0000000136367836 */ /* 0x000fe20000000000 */
[----:B------:R-:W-:Y:S03]  /*0860*/  BSSY.RECONVERGENT B0, `(.L_x_70) ;  /* 0x000000c000007945 */ /* 0x000fe60003800200 */
[C---:B----4-:R-:W-:Y:S01]  /*0870*/  IMAD.WIDE.U32 R28, R54.reuse, -0x2daee0ad, RZ ;  /* 0xd2511f53361c7825 */ /* 0x050fe200078e00ff */
[----:B------:R-:W-:-:S13]  /*0880*/  ISETP.NE.AND P0, PT, R54, RZ, PT ;  /* 0x000000ff3600720c */ /* 0x000fda0003f05270 */
[----:B------:R-:W-:Y:S05]  /*0890*/  @P0 BRA `(.L_x_71) ;  /* 0x0000000000200947 */ /* 0x000fea0003800000 */
[----:B------:R-:W-:-:S04]  /*08a0*/  IADD3 R55, PT, PT, R55, 0x1, RZ ;  /* 0x0000000137377810 */ /* 0x000fc80007ffe0ff */
[----:B------:R-:W-:-:S13]  /*08b0*/  ISETP.NE.AND P0, PT, R55, RZ, PT ;  /* 0x000000ff3700720c */ /* 0x000fda0003f05270 */
[----:B------:R-:W-:Y:S01]  /*08c0*/  @!P0 VIADD R12, R12, 0x1 ;  /* 0x000000010c0c8836 */ /* 0x000fe20000000000 */
[----:B------:R-:W-:Y:S01]  /*08d0*/  @!P0 MOV R55, RZ ;  /* 0x000000ff00378202 */ /* 0x000fe20000000f00 */
[----:B------:R-:W-:-:S03]  /*08e0*/  @!P0 VIADD R0, R9, 0x1 ;  /* 0x0000000109008836 */ /* 0x000fc60000000000 */
[----:B------:R-:W-:-:S13]  /*08f0*/  ISETP.NE.AND P1, PT, R12, RZ, !P0 ;  /* 0x000000ff0c00720c */ /* 0x000fda0004725270 */
[----:B------:R-:W-:-:S04]  /*0900*/  @P1 IMAD.MOV R0, RZ, RZ, R9 ;  /* 0x000000ffff001224 */ /* 0x000fc800078e0209 */
[----:B------:R-:W-:-:S07]  /*0910*/  @!P0 IMAD.MOV.U32 R9, RZ, RZ, R0 ;  /* 0x000000ffff098224 */ /* 0x000fce00078e0000 */
.L_x_71:
[----:B-1-3--:R-:W-:Y:S05]  /*0920*/  BSYNC.RECONVERGENT B0 ;  /* 0x0000000000007941 */ /* 0x00afea0003800200 */
.L_x_70:
        /* <DEDUP_REMOVED lines=43> */
[----:B------:R-:W-:Y:S02]  /*0be0*/  IMAD.MOV.U32 R35, RZ, RZ, R34 ;  /* 0x000000ffff237224 */ /* 0x000fe400078e0022 */
[----:B------:R-:W-:-:S10]  /*0bf0*/  IMAD.MOV.U32 R28, RZ, RZ, R31 ;  /* 0x000000ffff1c7224 */ /* 0x000fd400078e001f */
[----:B------:R-:W-:Y:S05]  /*0c00*/  @!P0 BRA `(.L_x_73) ;  /* 0x0000000000388947 */ /* 0x000fea0003800000 */
[----:B------:R-:W-:Y:S01]  /*0c10*/  MOV R32, R33 ;  /* 0x0000002100207202 */ /* 0x000fe20000000f00 */
[----:B------:R-:W-:Y:S02]  /*0c20*/  IMAD.MOV.U32 R35, RZ, RZ, R31 ;  /* 0x000000ffff237224 */ /* 0x000fe400078e001f */
[----:B------:R-:W-:Y:S02]  /*0c30*/  IMAD.MOV.U32 R28, RZ, RZ, R2 ;  /* 0x000000ffff1c7224 */ /* 0x000fe400078e0002 */
[----:B------:R-:W-:Y:S01]  /*0c40*/  IMAD.MOV.U32 R33, RZ, RZ, R34 ;  /* 0x000000ffff217224 */ /* 0x000fe200078e0022 */
[----:B------:R-:W-:Y:S06]  /*0c50*/  BRA `(.L_x_73) ;  /* 0x0000000000247947 */ /* 0x000fec0003800000 */
.L_x_72:
[----:B------:R-:W-:Y:S01]  /*0c60*/  ISETP.NE.AND P0, PT, R3, 0x3, PT ;  /* 0x000000030300780c */ /* 0x000fe20003f05270 */
[----:B------:R-:W-:Y:S01]  /*0c70*/  IMAD.MOV.U32 R33, RZ, RZ, R2 ;  /* 0x000000ffff217224 */ /* 0x000fe200078e0002 */
[----:B------:R-:W-:Y:S01]  /*0c80*/  MOV R32, R31 ;  /* 0x0000001f00207202 */ /* 0x000fe20000000f00 */
[----:B------:R-:W-:Y:S02]  /*0c90*/  IMAD.MOV.U32 R35, RZ, RZ, R24 ;  /* 0x000000ffff237224 */ /* 0x000fe400078e0018 */
[----:B------:R-:W-:-:S08]  /*0ca0*/  IMAD.MOV.U32 R28, RZ, RZ, R0 ;  /* 0x000000ffff1c7224 */ /* 0x000fd000078e0000 */
[----:B------:R-:W-:Y:S01]  /*0cb0*/  @P0 MOV R32, R34 ;  /* 0x0000002200200202 */ /* 0x000fe20000000f00 */
[----:B------:R-:W-:Y:S02]  /*0cc0*/  @P0 IMAD.MOV.U32 R33, RZ, RZ, R31 ;  /* 0x000000ffff210224 */ /* 0x000fe400078e001f */
[----:B------:R-:W-:Y:S02]  /*0cd0*/  @P0 IMAD.MOV.U32 R35, RZ, RZ, R2 ;  /* 0x000000ffff230224 */ /* 0x000fe400078e0002 */
[----:B------:R-:W-:-:S07]  /*0ce0*/  @P0 IMAD.MOV.U32 R28, RZ, RZ, R24 ;  /* 0x000000ffff1c0224 */ /* 0x000fce00078e0018 */
.L_x_73:
[----:B------:R-:W-:Y:S01]  /*0cf0*/  IMAD.WIDE.U32 R26, R33, 0x200000, RZ ;  /* 0x00200000211a7825 */ /* 0x000fe200078e00ff */
[----:B------:R-:W-:Y:S03]  /*0d00*/  BSSY.RECONVERGENT B0, `(.L_x_74) ;  /* 0x00000d7000007945 */ /* 0x000fe60003800200 */
[----:B------:R-:W-:Y:S01]  /*0d10*/  IMAD.MOV.U32 R40, RZ, RZ, 0x0 ;  /* 0x00000000ff287424 */ /* 0x000fe200078e00ff */
[----:B------:R-:W-:Y:S01]  /*0d20*/  LOP3.LUT R32, R26, R32, RZ, 0x3c, !PT ;  /* 0x000000201a207212 */ /* 0x000fe200078e3cff */
[----:B------:R-:W-:Y:S01]  /*0d30*/  IMAD.MOV.U32 R41, RZ, RZ, 0x3ca00000 ;  /* 0x3ca00000ff297424 */ /* 0x000fe200078e00ff */
[----:B------:R-:W-:Y:S01]  /*0d40*/  MOV R33, R27 ;  /* 0x0000001b00217202 */ /* 0x000fe20000000f00 */
[----:B------:R-:W-:-:S03]  /*0d50*/  IMAD.WIDE.U32 R28, R28, 0x200000, RZ ;  /* 0x002000001c1c7825 */ /* 0x000fc600078e00ff */
[----:B------:R-:W1:-:S15]  /*0d60*/  I2F.F64.U64 R30, R32 ;  /* 0x00000020001e7312 */ /* 0x000e5e0000301800 */
[----:B------:R-:W-:-:S15]  /*0d70*/  NOP ;  /* 0x0000000000007918 */ /* 0x000fde0000000000 */
[----:B------:R-:W-:-:S15]  /*0d80*/  NOP ;  /* 0x0000000000007918 */ /* 0x000fde0000000000 */
[----:B------:R-:W-:-:S15]  /*0d90*/  NOP ;  /* 0x0000000000007918 */ /* 0x000fde0000000000 */
[----:B------:R-:W-:-:S04]  /*0da0*/  NOP ;  /* 0x0000000000007918 */ /* 0x000fc80000000000 */
[----:B-1----:R-:W1:Y:S01]  /*0db0*/  DFMA R30, R30, R40, 5.5511151231257827021e-17 ;  /* 0x3c9000001e1e742b */ /* 0x002e620000000028 */
[----:B------:R-:W-:Y:S01]  /*0dc0*/  LOP3.LUT R28, R28, R35, RZ, 0x3c, !PT ;  /* 0x000000231c1c7212 */ /* 0x000fe200078e3cff */
[----:B-1----:R-:W-:Y:S01]  /*0dd0*/  IMAD.MOV.U32 R26, RZ, RZ, R30 ;  /* 0x000000ffff1a7224 */ /* 0x002fe200078e001e */
[----:B------:R-:W-:Y:S01]  /*0de0*/  ISETP.GT.AND P0, PT, R31, 0xfffff, PT ;  /* 0x000fffff1f00780c */ /* 0x000fe20003f04270 */
[----:B------:R-:W-:Y:S01]  /*0df0*/  IMAD.MOV.U32 R32, RZ, RZ, -0x3ff ;  /* 0xfffffc01ff207424 */ /* 0x000fe200078e00ff */
[----:B------:R-:W-:Y:S02]  /*0e00*/  MOV R27, R31 ;  /* 0x0000001f001b7202 */ /* 0x000fe40000000f00 */
[----:B------:R-:W-:-:S09]  /*0e10*/  MOV R38, R30 ;  /* 0x0000001e00267202 */ /* 0x000fd20000000f00 */
[----:B------:R-:W-:-:S15]  /*0e20*/  @!P0 IMAD.MOV.U32 R32, RZ, RZ, -0x435 ;  /* 0xfffffbcbff208424 */ /* 0x000fde00078e00ff */
[----:B------:R-:W-:-:S15]  /*0e30*/  NOP ;  /* 0x0000000000007918 */ /* 0x000fde0000000000 */
[----:B------:R-:W-:-:S15]  /*0e40*/  NOP ;  /* 0x0000000000007918 */ /* 0x000fde0000000000 */
[----:B------:R-:W-:-:S03]  /*0e50*/  NOP ;  /* 0x0000000000007918 */ /* 0x000fc60000000000 */
[----:B------:R-:W1:-:S15]  /*0e60*/  I2F.F64.U64 R28, R28 ;  /* 0x0000001c001c7312 */ /* 0x000e5e0000301800 */
[----:B------:R-:W-:-:S15]  /*0e70*/  NOP ;  /* 0x0000000000007918 */ /* 0x000fde0000000000 */
[----:B------:R-:W-:-:S15]  /*0e80*/  NOP ;  /* 0x0000000000007918 */ /* 0x000fde0000000000 */
[----:B------:R-:W-:-:S15]  /*0e90*/  NOP ;  /* 0x0000000000007918 */ /* 0x000fde0000000000 */
[----:B------:R-:W-:-:S04]  /*0ea0*/  NOP ;  /* 0x0000000000007918 */ /* 0x000fc80000000000 */
[----:B------:R-:W3:Y:S02]  /*0eb0*/  @!P0 DMUL R26, R26, 1.80143985094819840000e+16 ;  /* 0x435000001a1a8828 */ /* 0x000ee40000000000 */
[----:B---3--:R-:W-:Y:S02]  /*0ec0*/  @!P0 IMAD.MOV.U32 R31, RZ, RZ, R27 ;  /* 0x000000ffff1f8224 */ /* 0x008fe400078e001b */
[----:B------:R-:W-:Y:S02]  /*0ed0*/  @!P0 IMAD.MOV.U32 R38, RZ, RZ, R26 ;  /* 0x000000ffff268224 */ /* 0x000fe400078e001a */
[----:B------:R-:W-:-:S05]  /*0ee0*/  VIADD R34, R31, 0xffffffff ;  /* 0xffffffff1f227836 */ /* 0x000fca0000000000 */
[----:B------:R-:W-:-:S15]  /*0ef0*/  ISETP.GT.U32.AND P1, PT, R34, 0x7feffffe, PT ;  /* 0x7feffffe2200780c */ /* 0x000fde0003f24070 */
[----:B------:R-:W-:-:S15]  /*0f00*/  NOP ;  /* 0x0000000000007918 */ /* 0x000fde0000000000 */
[----:B------:R-:W-:-:S15]  /*0f10*/  NOP ;  /* 0x0000000000007918 */ /* 0x000fde0000000000 */
[----:B------:R-:W-:-:S08]  /*0f20*/  NOP ;  /* 0x0000000000007918 */ /* 0x000fd00000000000 */
[----:B-1----:R1:W3:Y:S02]  /*0f30*/  DFMA R40, R28, 2.2204460492503130808e-16, R40 ;  /* 0x3cb000001c28782b */ /* 0x0022e40000000028 */
[----:B-1-3--:R-:W-:Y:S05]  /*0f40*/  @P1 BRA `(.L_x_75) ;  /* 0x0000000800b01947 */ /* 0x00afea0003800000 */
[C---:B------:R-:W-:Y:S01]  /*0f50*/  LOP3.LUT R26, R31.reuse, 0xfffff, RZ, 0xc0, !PT ;  /* 0x000fffff1f1a7812 */ /* 0x040fe200078ec0ff */
[----:B------:R-:W-:Y:S01]  /*0f60*/  UMOV UR4, 0x80000000 ;  /* 0x8000000000047882 */ /* 0x000fe20000000000 */
[----:B------:R-:W-:Y:S01]  /*0f70*/  LEA.HI R31, R31, R32, RZ, 0xc ;  /* 0x000000201f1f7211 */ /* 0x000fe200078f60ff */
[----:B------:R-:W-:Y:S01]  /*0f80*/  IMAD.MOV.U32 R32, RZ, RZ, RZ ;  /* 0x000000ffff207224 */ /* 0x000fe200078e00ff */
[----:B------:R-:W-:Y:S01]  /*0f90*/  LOP3.LUT R39, R26, 0x3ff00000, RZ, 0xfc, !PT ;  /* 0x3ff000001a277812 */ /* 0x000fe200078efcff */
[----:B------:R-:W-:-:S03]  /*0fa0*/  UMOV UR5, 0x43300000 ;  /* 0x4330000000057882 */ /* 0x000fc60000000000 */
[----:B------:R-:W-:-:S13]  /*0fb0*/  ISETP.GE.U32.AND P0, PT, R39, 0x3ff6a09f, PT ;  /* 0x3ff6a09f2700780c */ /* 0x000fda0003f06070 */
[----:B------:R-:W-:Y:S02]  /*0fc0*/  @P0 VIADD R27, R39, 0xfff00000 ;  /* 0xfff00000271b0836 */ /* 0x000fe40000000000 */
[----:B------:R-:W-:-:S03]  /*0fd0*/  @P0 VIADD R31, R31, 0x1 ;  /* 0x000000011f1f0836 */ /* 0x000fc60000000000 */
[----:B------:R-:W-:Y:S02]  /*0fe0*/  @P0 MOV R39, R27 ;  /* 0x0000001b00270202 */ /* 0x000fe40000000f00 */
[----:B------:R-:W-:Y:S01]  /*0ff0*/  LOP3.LUT R30, R31, 0x80000000, RZ, 0x3c, !PT ;  /* 0x800000001f1e7812 */ /* 0x000fe200078e3cff */
[----:B------:R-:W-:-:S03]  /*1000*/  IMAD.MOV.U32 R31, RZ, RZ, 0x43300000 ;  /* 0x43300000ff1f7424 */ /* 0x000fc600078e00ff */
[----:B------:R-:W-:-:S15]  /*1010*/  DADD R28, R38, -1 ;  /* 0xbff00000261c7429 */ /* 0x000fde0000000000 */
[----:B------:R-:W-:-:S15]  /*1020*/  NOP ;  /* 0x0000000000007918 */ /* 0x000fde0000000000 */
[----:B------:R-:W-:-:S15]  /*1030*/  NOP ;  /* 0x0000000000007918 */ /* 0x000fde0000000000 */
[----:B------:R-:W-:-:S15]  /*1040*/  NOP ;  /* 0x0000000000007918 */ /* 0x000fde0000000000 */
[----:B------:R-:W-:-:S04]  /*1050*/  NOP ;  /* 0x0000000000007918 */ /* 0x000fc80000000000 */
[----:B------:R-:W1:Y:S02]  /*1060*/  DADD R38, R38, 1 ;  /* 0x3ff0000026267429 */ /* 0x000e640000000000 */
[----:B-1----:R-:W1:-:S15]  /*1070*/  MUFU.RCP64H R33, R39 ;  /* 0x0000002700217308 */ /* 0x002e5e0000001800 */
[----:B------:R-:W-:-:S15]  /*1080*/  NOP ;  /* 0x0000000000007918 */ /* 0x000fde0000000000 */
[----:B------:R-:W-:-:S15]  /*1090*/  NOP ;  /* 0x0000000000007918 */ /* 0x000fde0000000000 */
[----:B------:R-:W-:-:S15]  /*10a0*/  NOP ;  /* 0x0000000000007918 */ /* 0x000fde0000000000 */
[----:B------:R-:W-:-:S02]  /*10b0*/  NOP ;  /* 0x0000000000007918 */ /* 0x000fc40000000000 */
[----:B-1----:R-:W1:-:S15]  /*10c0*/  DFMA R26, -R38, R32, 1 ;  /* 0x3ff00000261a742b */ /* 0x002e5e0000000120 */
[----:B------:R-:W-:-:S15]  /*10d0*/  NOP ;  /* 0x0000000000007918 */ /* 0x000fde0000000000 */
[----:B------:R-:W-:-:S15]  /*10e0*/  NOP ;  /* 0x0000000000007918 */ /* 0x000fde0000000000 */
[----:B------:R-:W-:-:S15]  /*10f0*/  NOP ;  /* 0x0000000000007918 */ /* 0x000fde0000000000 */
[----:B------:R-:W-:-:S04]  /*1100*/  NOP ;  /* 0x0000000000007918 */ /* 0x000fc80000000000 */
[----:B-1----:R-:W1:-:S15]  /*1110*/  DFMA R26, R26, R26, R26 ;  /* 0x0000001a1a1a722b */ /* 0x002e5e000000001a */
        /* <DEDUP_REMOVED lines=9> */
[----:B-1----:R-:W1:-:S15]  /*11b0*/  DMUL R36, R28, R26 ;  /* 0x0000001a1c247228 */ /* 0x002e5e0000000000 */
        /* <DEDUP_REMOVED lines=9> */
[----:B-1----:R-:W1:-:S15]  /*1250*/  DADD R34, R28, -R36 ;  /* 0x000000001c227229 */ /* 0x002e5e0000000824 */
[----:B------:R-:W-:-:S15]  /*1260*/  NOP ;  /* 0x0000000000007918 */ /* 0x000fde0000000000 */
[----:B------:R-:W-:-:S15]  /*1270*/  NOP ;  /* 0x0000000000007918 */ /* 0x000fde0000000000 */
[----:B------:R-:W-:-:S15]  /*1280*/  NOP ;  /* 0x0000000000007918 */ /* 0x000fde0000000000 */
[----:B------:R-:W-:-:S04]  /*1290*/  NOP ;  /* 0x0000000000007918 */ /* 0x000fc80000000000 */
[----:B-1----:R-:W1:-:S15]  /*12a0*/  DADD R34, R34, R34 ;  /* 0x0000000022227229 */ /* 0x002e5e0000000022 */
[----:B------:R-:W-:-:S15]  /*12b0*/  NOP ;  /* 0x0000000000007918 */ /* 0x000fde0000000000 */
[----:B------:R-:W-:-:S15]  /*12c0*/  NOP ;  /* 0x0000000000007918 */ /* 0x000fde0000000000 */
[----:B------:R-:W-:-:S15]  /*12d0*/  NOP ;  /* 0x0000000000007918 */ /* 0x000fde0000000000 */
[----:B------:R-:W-:-:S04]  /*12e0*/  NOP ;  /* 0x0000000000007918 */ /* 0x000fc80000000000 */
[----:B-1----:R-:W1:-:S15]  /*12f0*/  DFMA R34, R28, -R36, R34 ;  /* 0x800000241c22722b */ /* 0x002e5e0000000022 */
[----:B------:R-:W-:-:S15]  /*1300*/  NOP ;  /* 0x0000000000007918 */ /* 0x000fde0000000000 */
[----:B------:R-:W-:-:S15]  /*1310*/  NOP ;  /* 0x0000000000007918 */ /* 0x000fde0000000000 */
[----:B------:R-:W-:-:S15]  /*1320*/  NOP ;  /* 0x0000000000007918 */ /* 0x000fde0000000000 */
[----:B------:R-:W-:-:S04]  /*1330*/  NOP ;  /* 0x0000000000007918 */ /* 0x000fc80000000000 */
[----:B-1----:R1:W-:Y:S02]  /*1340*/  DMUL R34, R26, R34 ;  /* 0x000000221a227228 */ /* 0x0023e40000000000 */
[----:B-1----:R-:W-:Y:S01]  /*1350*/  MOV R26, 0x8b7a8b04 ;  /* 0x8b7a8b04001a7802 */ /* 0x002fe20000000f00 */
[----:B------:R-:W-:-:S15]  /*1360*/  IMAD.MOV.U32 R27, RZ, RZ, 0x3ed0ee25 ;  /* 0x3ed0ee25ff1b7424 */ /* 0x000fde00078e00ff */
[----:B------:R-:W-:-:S15]  /*1370*/  NOP ;  /* 0x0000000000007918 */ /* 0x000fde0000000000 */
[----:B------:R-:W-:-:S15]  /*1380*/  NOP ;  /* 0x0000000000007918 */ /* 0x000fde0000000000 */
[----:B------:R-:W-:-:S15]  /*1390*/  NOP ;  /* 0x0000000000007918 */ /* 0x000fde0000000000 */
[----:B------:R-:W-:-:S01]  /*13a0*/  NOP ;  /* 0x0000000000007918 */ /* 0x000fc20000000000 */
[----:B------:R-:W1:Y:S01]  /*13b0*/  DADD R30, R30, -UR4 ;  /* 0x800000041e1e7e29 */ /* 0x000e620008000000 */
[----:B------:R-:W-:Y:S01]  /*13c0*/  UMOV UR4, 0xfefa39ef ;  /* 0xfefa39ef00047882 */ /* 0x000fe20000000000 */
[----:B------:R-:W-:-:S15]  /*13d0*/  UMOV UR5, 0x3fe62e42 ;  /* 0x3fe62e4200057882 */ /* 0x000fde0000000000 */
[----:B------:R-:W-:-:S15]  /*13e0*/  NOP ;  /* 0x0000000000007918 */ /* 0x000fde0000000000 */
[----:B------:R-:W-:-:S15]  /*13f0*/  NOP ;  /* 0x0000000000007918 */ /* 0x000fde0000000000 */
[----:B------:R-:W-:-:S15]  /*1400*/  NOP ;  /* 0x0000000000007918 */ /* 0x000fde0000000000 */
[----:B------:R-:W-:-:S02]  /*1410*/  NOP ;  /* 0x0000000000007918 */ /* 0x000fc40000000000 */
[----:B-1----:R-:W-:Y:S01]  /*1420*/  DFMA R28, R30, UR4, R36 ;  /* 0x000000041e1c7c2b */ /* 0x002fe20008000024 */
[----:B------:R-:W-:Y:S01]  /*1430*/  UMOV UR4, 0x3ae80f1e ;  /* 0x3ae80f1e00047882 */ /* 0x000fe20000000000 */
[----:B------:R-:W-:-:S15]  /*1440*/  UMOV UR5, 0x3eb1380b ;  /* 0x3eb1380b00057882 */ /* 0x000fde0000000000 */
[----:B------:R-:W-:-:S15]  /*1450*/  NOP ;  /* 0x0000000000007918 */ /* 0x000fde0000000000 */
[----:B------:R-:W-:-:S15]  /*1460*/  NOP ;  /* 0x0000000000007918 */ /* 0x000fde0000000000 */
[----:B------:R-:W-:-:S15]  /*1470*/  NOP ;  /* 0x0000000000007918 */ /* 0x000fde0000000000 */
[----:B------:R-:W-:-:S02]  /*1480*/  NOP ;  /* 0x0000000000007918 */ /* 0x000fc40000000000 */
[----:B------:R-:W1:-:S15]  /*1490*/  DMUL R32, R36, R36 ;  /* 0x0000002424207228 */ /* 0x000e5e0000000000 */
[----:B------:R-:W-:-:S15]  /*14a0*/  NOP ;  /* 0x0000000000007918 */ /* 0x000fde0000000000 */
[----:B------:R-:W-:-:S15]  /*14b0*/  NOP ;  /* 0x0000000000007918 */ /* 0x000fde0000000000 */
[----:B------:R-:W-:-:S15]  /*14c0*/  NOP ;  /* 0x0000000000007918 */ /* 0x000fde0000000000 */
[----:B------:R-:W-:-:S04]  /*14d0*/  NOP ;  /* 0x0000000000007918 */ /* 0x000fc80000000000 */
[----:B-1----:R-:W1:Y:S01]  /*14e0*/  DFMA R26, R32, UR4, R26 ;  /* 0x00000004201a7c2b */ /* 0x002e62000800001a */
        /* <DEDUP_REMOVED lines=48> */
[----:B-1----:R-:W-:-:S15]  /*17f0*/  DMUL R32, R32, R26 ;  /* 0x0000001a20207228 */ /* 0x002fde0000000000 */
[----:B------:R-:W-:-:S15]  /*1800*/  NOP ;  /* 0x0000000000007918 */ /* 0x000fde0000000000 */
[----:B------:R-:W-:-:S15]  /*1810*/  NOP ;  /* 0x0000000000007918 */ /* 0x000fde0000000000 */
[----:B------:R-:W-:-:S15]  /*1820*/  NOP ;  /* 0x0000000000007918 */ /* 0x000fde0000000000 */
[----:B------:R-:W-:-:S04]  /*1830*/  NOP ;  /* 0x0000000000007918 */ /* 0x000fc80000000000 */
[----:B------:R-:W1:Y:S01]  /*1840*/  DFMA R26, R30, -UR4, R28 ;  /* 0x800000041e1a7c2b */ /* 0x000e62000800001c */
[----:B------:R-:W-:Y:S01]  /*1850*/  UMOV UR4, 0x3b39803f ;  /* 0x3b39803f00047882 */ /* 0x000fe20000000000 */
[----:B------:R-:W-:-:S15]  /*1860*/  UMOV UR5, 0x3c7abc9e ;  /* 0x3c7abc9e00057882 */ /* 0x000fde0000000000 */
[----:B------:R-:W-:-:S15]  /*1870*/  NOP ;  /* 0x0000000000007918 */ /* 0x000fde0000000000 */
[----:B------:R-:W-:-:S15]  /*1880*/  NOP ;  /* 0x0000000000007918 */ /* 0x000fde0000000000 */
[----:B------:R-:W-:-:S15]  /*1890*/  NOP ;  /* 0x0000000000007918 */ /* 0x000fde0000000000 */
[----:B------:R-:W-:-:S02]  /*18a0*/  NOP ;  /* 0x0000000000007918 */ /* 0x000fc40000000000 */
[----:B-1----:R-:W-:-:S15]  /*18b0*/  DADD R26, -R36, R26 ;  /* 0x00000000241a7229 */ /* 0x002fde000000011a */
[----:B------:R-:W-:-:S15]  /*18c0*/  NOP ;  /* 0x0000000000007918 */ /* 0x000fde0000000000 */
[----:B------:R-:W-:-:S15]  /*18d0*/  NOP ;  /* 0x0000000000007918 */ /* 0x000fde0000000000 */
[----:B------:R-:W-:-:S15]  /*18e0*/  NOP ;  /* 0x0000000000007918 */ /* 0x000fde0000000000 */
[----:B------:R-:W-:-:S04]  /*18f0*/  NOP ;  /* 0x0000000000007918 */ /* 0x000fc80000000000 */
[----:B------:R-:W1:-:S15]  /*1900*/  DFMA R32, R36, R32, R34 ;  /* 0x000000202420722b */ /* 0x000e5e0000000022 */
        /* <DEDUP_REMOVED lines=9> */
[----:B-1----:R-:W1:-:S15]  /*19a0*/  DFMA R26, R30, UR4, R26 ;  /* 0x000000041e1a7c2b */ /* 0x002e5e000800001a */
[----:B------:R-:W-:-:S15]  /*19b0*/  NOP ;  /* 0x0000000000007918 */ /* 0x000fde0000000000 */
[----:B------:R-:W-:-:S15]  /*19c0*/  NOP ;  /* 0x0000000000007918 */ /* 0x000fde0000000000 */
[----:B------:R-:W-:-:S15]  /*19d0*/  NOP ;  /* 0x0000000000007918 */ /* 0x000fde0000000000 */
[----:B------:R-:W-:-:S04]  /*19e0*/  NOP ;  /* 0x0000000000007918 */ /* 0x000fc80000000000 */
[----:B-1----:R1:W3:Y:S02]  /*19f0*/  DADD R26, R28, R26 ;  /* 0x000000001c1a7229 */ /* 0x0022e4000000001a */
[----:B-1-3--:R-:W-:Y:S05]  /*1a00*/  BRA `(.L_x_76) ;  /* 0x0000000000187947 */ /* 0x00afea0003800000 */
.L_x_75:
[----:B------:R-:W-:Y:S01]  /*1a10*/  IMAD.MOV.U32 R28, RZ, RZ, 0x0 ;  /* 0x00000000ff1c7424 */ /* 0x000fe200078e00ff */
[----:B------:R-:W-:Y:S01]  /*1a20*/  LOP3.LUT P0, RZ, R27, 0x7fffffff, RZ, 0xc0, !PT ;  /* 0x7fffffff1bff7812 */ /* 0x000fe2000780c0ff */
[----:B------:R-:W-:-:S06]  /*1a30*/  IMAD.MOV.U32 R29, RZ, RZ, 0x7ff00000 ;  /* 0x7ff00000ff1d7424 */ /* 0x000fcc00078e00ff */
[----:B------:R-:W1:Y:S02]  /*1a40*/  DFMA R28, R26, R28, +INF ;  /* 0x7ff000001a1c742b */ /* 0x000e64000000001c */
[----:B-1----:R-:W-:Y:S02]  /*1a50*/  FSEL R26, R28, RZ, P0 ;  /* 0x000000ff1c1a7208 */ /* 0x002fe40000000000 */
[----:B------:R-:W-:-:S07]  /*1a60*/  FSEL R27, R29, -QNAN , P0 ;  /* 0xfff000001d1b7808 */ /* 0x000fce0000000000 */
.L_x_76:
[----:B------:R-:W-:Y:S05]  /*1a70*/  BSYNC.RECONVERGENT B0 ;  /* 0x0000000000007941 */ /* 0x000fea0003800200 */
.L_x_74:
[----:B------:R-:W-:Y:S01]  /*1a80*/  SHF.L.U32 R30, R41, 0x1, RZ ;  /* 0x00000001291e7819 */ /* 0x000fe200000006ff */
[----:B------:R-:W1:Y:S01]  /*1a90*/  DMUL R28, RZ, R40 ;  /* 0x00000028ff1c7228 */ /* 0x000e620000000000 */
[----:B------:R-:W-:Y:S01]  /*1aa0*/  UMOV UR4, 0x33145c07 ;  /* 0x33145c0700047882 */ /* 0x000fe20000000000 */
[----:B------:R-:W-:Y:S01]  /*1ab0*/  UMOV UR5, 0x3ca1a626 ;  /* 0x3ca1a62600057882 */ /* 0x000fe20000000000 */
[----:B------:R-:W-:Y:S01]  /*1ac0*/  ISETP.GT.U32.AND P0, PT, R30, -0x79800000, PT ;  /* 0x868000001e00780c */ /* 0x000fe20003f04070 */
[----:B------:R-:W-:Y:S01]  /*1ad0*/  IMAD.MOV.U32 R38, RZ, RZ, -0x3e107ad8 ;  /* 0xc1ef8528ff267424 */ /* 0x000fe200078e00ff */
[----:B------:R-:W-:Y:S01]  /*1ae0*/  MOV R39, 0x3e21eea7 ;  /* 0x3e21eea700277802 */ /* 0x000fe20000000f00 */
[----:B------:R-:W-:Y:S01]  /*1af0*/  IMAD.MOV.U32 R56, RZ, RZ, 0x2cb0d246 ;  /* 0x2cb0d246ff387424 */ /* 0x000fe200078e00ff */
[----:B-1----:R-:W-:Y:S01]  /*1b00*/  FSEL R29, R29, R41, P0 ;  /* 0x000000291d1d7208 */ /* 0x002fe20000000000 */
[----:B------:R-:W-:Y:S01]  /*1b10*/  IMAD.MOV.U32 R57, RZ, RZ, 0x3e5ae5f1 ;  /* 0x3e5ae5f1ff397424 */ /* 0x000fe200078e00ff */
[----:B------:R-:W-:Y:S01]  /*1b20*/  FSEL R40, R28, R40, P0 ;  /* 0x000000281c287208 */ /* 0x000fe20000000000 */
[----:B------:R-:W-:Y:S01]  /*1b30*/  IMAD.MOV.U32 R33, RZ, RZ, 0x3fd80000 ;  /* 0x3fd80000ff217424 */ /* 0x000fe200078e00ff */
[----:B------:R-:W-:Y:S01]  /*1b40*/  MOV R32, 0x0 ;  /* 0x0000000000207802 */ /* 0x000fe20000000f00 */
[----:B------:R-:W-:Y:S01]  /*1b50*/  VIADD R41, R29, 0x100000 ;  /* 0x001000001d297836 */ /* 0x000fe20000000000 */
[----:B------:R-:W-:Y:S01]  /*1b60*/  BSSY.RECONVERGENT B0, `(.L_x_77) ;  /* 0x00000bb000007945 */ /* 0x000fe20003800200 */
[----:B------:R-:W-:-:S15]  /*1b70*/  IMAD.MOV.U32 R28, RZ, RZ, R40 ;  /* 0x000000ffff1c7224 */ /* 0x000fde00078e0028 */
[----:B------:R-:W-:-:S15]  /*1b80*/  NOP ;  /* 0x0000000000007918 */ /* 0x000fde0000000000 */
[----:B------:R-:W-:-:S15]  /*1b90*/  NOP ;  /* 0x0000000000007918 */ /* 0x000fde0000000000 */
[----:B------:R-:W-:-:S05]  /*1ba0*/  NOP ;  /* 0x0000000000007918 */ /* 0x000fca0000000000 */
[----:B------:R-:W1:-:S15]  /*1bb0*/  FRND.F64 R30, R40 ;  /* 0x00000028001e7313 */ /* 0x000e5e0000301800 */
[----:B------:R-:W-:-:S15]  /*1bc0*/  NOP ;  /* 0x0000000000007918 */ /* 0x000fde0000000000 */
[----:B------:R-:W-:-:S15]  /*1bd0*/  NOP ;  /* 0x0000000000007918 */ /* 0x000fde0000000000 */
[----:B------:R-:W-:-:S15]  /*1be0*/  NOP ;  /* 0x0000000000007918 */ /* 0x000fde0000000000 */
[----:B------:R-:W-:-:S04]  /*1bf0*/  NOP ;  /* 0x0000000000007918 */ /* 0x000fc80000000000 */
[----:B-1----:R-:W1:-:S15]  /*1c00*/  DFMA R30, R30, -0.5, R28 ;  /* 0xbfe000001e1e782b */ /* 0x002e5e000000001c */
[----:B------:R-:W-:-:S15]  /*1c10*/  NOP ;  /* 0x0000000000007918 */ /* 0x000fde0000000000 */
[----:B------:R-:W-:-:S15]  /*1c20*/  NOP ;  /* 0x0000000000007918 */ /* 0x000fde0000000000 */
[----:B------:R-:W-:-:S15]  /*1c30*/  NOP ;  /* 0x0000000000007918 */ /* 0x000fde0000000000 */
[----:B------:R-:W-:-:S04]  /*1c40*/  NOP ;  /* 0x0000000000007918 */ /* 0x000fc80000000000 */
[----:B------:R-:W3:Y:S02]  /*1c50*/  F2I.S64.F64 R40, R40 ;  /* 0x0000002800287311 */ /* 0x000ee40000301900 */
[C---:B---3--:R-:W-:Y:S02]  /*1c60*/  LOP3.LUT R58, R40.reuse, 0x1, RZ, 0xc0, !PT ;  /* 0x00000001283a7812 */ /* 0x048fe400078ec0ff */
[----:B------:R-:W-:Y:S02]  /*1c70*/  LOP3.LUT P1, RZ, R40, 0x2, RZ, 0xc0, !PT ;  /* 0x0000000228ff7812 */ /* 0x000fe4000782c0ff */
[----:B------:R-:W-:-:S04]  /*1c80*/  ISETP.NE.U32.AND P0, PT, R58, 0x1, PT ;  /* 0x000000013a00780c */ /* 0x000fc80003f05070 */
[----:B------:R-:W-:-:S15]  /*1c90*/  ISETP.NE.U32.AND.EX P0, PT, RZ, RZ, PT, P0 ;  /* 0x000000ffff00720c */ /* 0x000fde0003f05100 */
[----:B------:R-:W-:-:S15]  /*1ca0*/  NOP ;  /* 0x0000000000007918 */ /* 0x000fde0000000000 */
[----:B------:R-:W-:-:S15]  /*1cb0*/  NOP ;  /* 0x0000000000007918 */ /* 0x000fde0000000000 */
[----:B------:R-:W-:-:S09]  /*1cc0*/  NOP ;  /* 0x0000000000007918 */ /* 0x000fd20000000000 */
[----:B-1----:R-:W1:Y:S01]  /*1cd0*/  DMUL R34, R30, UR4 ;  /* 0x000000041e227c28 */ /* 0x002e620008000000 */
[----:B------:R-:W-:Y:S01]  /*1ce0*/  UMOV UR4, 0x54442d18 ;  /* 0x54442d1800047882 */ /* 0x000fe20000000000 */
[----:B------:R-:W-:-:S15]  /*1cf0*/  UMOV UR5, 0x400921fb ;  /* 0x400921fb00057882 */ /* 0x000fde0000000000 */
[----:B------:R-:W-:-:S15]  /*1d00*/  NOP ;  /* 0x0000000000007918 */ /* 0x000fde0000000000 */
[----:B------:R-:W-:-:S15]  /*1d10*/  NOP ;  /* 0x0000000000007918 */ /* 0x000fde0000000000 */
[----:B------:R-:W-:-:S15]  /*1d20*/  NOP ;  /* 0x0000000000007918 */ /* 0x000fde0000000000 */
[----:B------:R-:W-:-:S02]  /*1d30*/  NOP ;  /* 0x0000000000007918 */ /* 0x000fc40000000000 */
[----:B-1----:R-:W1:Y:S01]  /*1d40*/  DFMA R34, R30, UR4, R34 ;  /* 0x000000041e227c2b */ /* 0x002e620008000022 */
[----:B------:R-:W-:Y:S01]  /*1d50*/  UMOV UR4, 0x20fd8164 ;  /* 0x20fd816400047882 */ /* 0x000fe20000000000 */
[----:B------:R-:W-:-:S15]  /*1d60*/  UMOV UR5, 0x3da8ff83 ;  /* 0x3da8ff8300057882 */ /* 0x000fde0000000000 */
[----:B------:R-:W-:-:S15]  /*1d70*/  NOP ;  /* 0x0000000000007918 */ /* 0x000fde0000000000 */
[----:B------:R-:W-:-:S15]  /*1d80*/  NOP ;  /* 0x0000000000007918 */ /* 0x000fde0000000000 */
[----:B------:R-:W-:-:S15]  /*1d90*/  NOP ;  /* 0x0000000000007918 */ /* 0x000fde0000000000 */
[----:B------:R-:W-:-:S02]  /*1da0*/  NOP ;  /* 0x0000000000007918 */ /* 0x000fc40000000000 */
[----:B-1----:R-:W1:-:S15]  /*1db0*/  DMUL R30, R34, R34 ;  /* 0x00000022221e7228 */ /* 0x002e5e0000000000 */
[----:B------:R-:W-:-:S15]  /*1dc0*/  NOP ;  /* 0x0000000000007918 */ /* 0x000fde0000000000 */
[----:B------:R-:W-:-:S15]  /*1dd0*/  NOP ;  /* 0x0000000000007918 */ /* 0x000fde0000000000 */
[----:B------:R-:W-:-:S15]  /*1de0*/  NOP ;  /* 0x0000000000007918 */ /* 0x000fde0000000000 */
[----:B------:R-:W-:-:S04]  /*1df0*/  NOP ;  /* 0x0000000000007918 */ /* 0x000fc80000000000 */
[----:B-1----:R-:W1:Y:S01]  /*1e00*/  DFMA R38, R30, -UR4, R38 ;  /* 0x800000041e267c2b */ /* 0x002e620008000026 */
[----:B------:R-:W-:Y:S01]  /*1e10*/  UMOV UR4, 0xf9785eba ;  /* 0xf9785eba00047882 */ /* 0x000fe20000000000 */
[----:B------:R-:W-:-:S15]  /*1e20*/  UMOV UR5, 0x3de5db65 ;  /* 0x3de5db6500057882 */ /* 0x000fde0000000000 */
[----:B------:R-:W-:-:S15]  /*1e30*/  NOP ;  /* 0x0000000000007918 */ /* 0x000fde0000000000 */
[----:B------:R-:W-:-:S15]  /*1e40*/  NOP ;  /* 0x0000000000007918 */ /* 0x000fde0000000000 */
[----:B------:R-:W-:-:S15]  /*1e50*/  NOP ;  /* 0x0000000000007918 */ /* 0x000fde0000000000 */
[----:B------:R-:W-:-:S02]  /*1e60*/  NOP ;  /* 0x0000000000007918 */ /* 0x000fc40000000000 */
[----:B------:R-:W3:Y:S01]  /*1e70*/  DFMA R56, R30, UR4, -R56 ;  /* 0x000000041e387c2b */ /* 0x000ee20008000838 */
        /* <DEDUP_REMOVED lines=13> */
[----:B---3--:R-:W3:Y:S01]  /*1f50*/  DFMA R56, R30, R56, UR4 ;  /* 0x000000041e387e2b */ /* 0x008ee20008000038 */
        /* <DEDUP_REMOVED lines=13> */
[----:B---3--:R-:W3:Y:S01]  /*2030*/  DFMA R56, R30, R56, -UR4 ;  /* 0x800000041e387e2b */ /* 0x008ee20008000038 */
        /* <DEDUP_REMOVED lines=27> */
[----:B------:R-:W-:-:S15]  /*21f0*/  DMUL R26, R26, -2 ;  /* 0xc00000001a1a7828 */ /* 0x000fde0000000000 */
[----:B------:R-:W-:-:S15]  /*2200*/  NOP ;  /* 0x0000000000007918 */ /* 0x000fde0000000000 */
[----:B------:R-:W-:-:S15]  /*2210*/  NOP ;  /* 0x0000000000007918 */ /* 0x000fde0000000000 */
[----:B------:R-:W-:-:S15]  /*2220*/  NOP ;  /* 0x0000000000007918 */ /* 0x000fde0000000000 */
[----:B------:R-:W-:-:S04]  /*2230*/  NOP ;  /* 0x0000000000007918 */ /* 0x000fc80000000000 */
[----:B---3--:R-:W3:-:S15]  /*2240*/  DFMA R56, R30, R56, -UR4 ;  /* 0x800000041e387e2b */ /* 0x008ede0008000038 */
[----:B------:R-:W-:-:S15]  /*2250*/  NOP ;  /* 0x0000000000007918 */ /* 0x000fde0000000000 */
[----:B------:R-:W-:-:S15]  /*2260*/  NOP ;  /* 0x0000000000007918 */ /* 0x000fde0000000000 */
[----:B------:R-:W-:-:S15]  /*2270*/  NOP ;  /* 0x0000000000007918 */ /* 0x000fde0000000000 */
[----:B------:R-:W-:-:S04]  /*2280*/  NOP ;  /* 0x0000000000007918 */ /* 0x000fc80000000000 */
[----:B-1----:R-:W1:-:S15]  /*2290*/  DFMA R38, R30, R38, -0.5 ;  /* 0xbfe000001e26742b */ /* 0x002e5e0000000026 */
[----:B------:R-:W-:-:S15]  /*22a0*/  NOP ;  /* 0x0000000000007918 */ /* 0x000fde0000000000 */
[----:B------:R-:W-:-:S15]  /*22b0*/  NOP ;  /* 0x0000000000007918 */ /* 0x000fde0000000000 */
[----:B------:R-:W-:-:S15]  /*22c0*/  NOP ;  /* 0x0000000000007918 */ /* 0x000fde0000000000 */
[----:B------:R-:W-:-:S04]  /*22d0*/  NOP ;  /* 0x0000000000007918 */ /* 0x000fc80000000000 */
[----:B---3--:R-:W3:-:S15]  /*22e0*/  DFMA R56, R30, R56, RZ ;  /* 0x000000381e38722b */ /* 0x008ede00000000ff */
[----:B------:R-:W-:-:S15]  /*22f0*/  NOP ;  /* 0x0000000000007918 */ /* 0x000fde0000000000 */
[----:B------:R-:W-:-:S15]  /*2300*/  NOP ;  /* 0x0000000000007918 */ /* 0x000fde0000000000 */
[----:B------:R-:W-:-:S15]  /*2310*/  NOP ;  /* 0x0000000000007918 */ /* 0x000fde0000000000 */
[----:B------:R-:W-:-:S04]  /*2320*/  NOP ;  /* 0x0000000000007918 */ /* 0x000fc80000000000 */
[----:B-1----:R1:W-:Y:S02]  /*2330*/  DFMA R38, R30, R38, 1 ;  /* 0x3ff000001e26742b */ /* 0x0023e40000000026 */
[----:B-1----:R-:W1:Y:S01]  /*2340*/  MUFU.RSQ64H R31, R27 ;  /* 0x0000001b001f7308 */ /* 0x002e620000001c00 */
[----:B------:R-:W-:-:S15]  /*2350*/  VIADD R30, R27, 0xfcb00000 ;  /* 0xfcb000001b1e7836 */ /* 0x000fde0000000000 */
[----:B------:R-:W-:-:S15]  /*2360*/  NOP ;  /* 0x0000000000007918 */ /* 0x000fde0000000000 */
[----:B------:R-:W-:-:S15]  /*2370*/  NOP ;  /* 0x0000000000007918 */ /* 0x000fde0000000000 */
[----:B------:R-:W-:-:S15]  /*2380*/  NOP ;  /* 0x0000000000007918 */ /* 0x000fde0000000000 */
[----:B------:R-:W-:-:S01]  /*2390*/  NOP ;  /* 0x0000000000007918 */ /* 0x000fc20000000000 */
[----:B---3--:R-:W3:Y:S02]  /*23a0*/  DFMA R56, R34, R56, R34 ;  /* 0x000000382238722b */ /* 0x008ee40000000022 */
[----:B---3--:R-:W-:Y:S02]  /*23b0*/  LOP3.LUT R61, R57, 0x80000000, RZ, 0x3c, !PT ;  /* 0x80000000393d7812 */ /* 0x008fe400078e3cff */
[----:B------:R-:W-:Y:S02]  /*23c0*/  FSEL R59, R39, R57, !P0 ;  /* 0x00000039273b7208 */ /* 0x000fe40004000000 */
        /* <DEDUP_REMOVED lines=10> */
[----:B-1----:R-:W1:-:S15]  /*2470*/  DMUL R36, R30, R30 ;  /* 0x0000001e1e247228 */ /* 0x002e5e0000000000 */
[----:B------:R-:W-:-:S15]  /*2480*/  NOP ;  /* 0x0000000000007918 */ /* 0x000fde0000000000 */
[----:B------:R-:W-:-:S15]  /*2490*/  NOP ;  /* 0x0000000000007918 */ /* 0x000fde0000000000 */
[----:B------:R-:W-:-:S15]  /*24a0*/  NOP ;  /* 0x0000000000007918 */ /* 0x000fde0000000000 */
[----:B------:R-:W-:-:S04]  /*24b0*/  NOP ;  /* 0x0000000000007918 */ /* 0x000fc80000000000 */
[----:B-1----:R-:W1:-:S15]  /*24c0*/  DFMA R36, R26, -R36, 1 ;  /* 0x3ff000001a24742b */ /* 0x002e5e0000000824 */
[----:B------:R-:W-:-:S15]  /*24d0*/  NOP ;  /* 0x0000000000007918 */ /* 0x000fde0000000000 */
[----:B------:R-:W-:-:S15]  /*24e0*/  NOP ;  /* 0x0000000000007918 */ /* 0x000fde0000000000 */
[----:B------:R-:W-:-:S15]  /*24f0*/  NOP ;  /* 0x0000000000007918 */ /* 0x000fde0000000000 */
[----:B------:R-:W-:-:S04]  /*2500*/  NOP ;  /* 0x0000000000007918 */ /* 0x000fc80000000000 */
[----:B-1----:R-:W-:-:S15]  /*2510*/  DFMA R32, R36, R32, 0.5 ;  /* 0x3fe000002420742b */ /* 0x002fde0000000020 */
[----:B------:R-:W-:-:S15]  /*2520*/  NOP ;  /* 0x0000000000007918 */ /* 0x000fde0000000000 */
[----:B------:R-:W-:-:S15]  /*2530*/  NOP ;  /* 0x0000000000007918 */ /* 0x000fde0000000000 */
[----:B------:R-:W-:-:S15]  /*2540*/  NOP ;  /* 0x0000000000007918 */ /* 0x000fde0000000000 */
[----:B------:R-:W-:-:S04]  /*2550*/  NOP ;  /* 0x0000000000007918 */ /* 0x000fc80000000000 */
[----:B------:R-:W1:-:S15]  /*2560*/  DMUL R36, R30, R36 ;  /* 0x000000241e247228 */ /* 0x000e5e0000000000 */
[----:B------:R-:W-:-:S15]  /*2570*/  NOP ;  /* 0x0000000000007918 */ /* 0x000fde0000000000 */
[----:B------:R-:W-:-:S15]  /*2580*/  NOP ;  /* 0x0000000000007918 */ /* 0x000fde0000000000 */
[----:B------:R-:W-:-:S15]  /*2590*/  NOP ;  /* 0x0000000000007918 */ /* 0x000fde0000000000 */
[----:B------:R-:W-:-:S04]  /*25a0*/  NOP ;  /* 0x0000000000007918 */ /* 0x000fc80000000000 */
[----:B-1----:R-:W1:Y:S02]  /*25b0*/  DFMA R32, R32, R36, R30 ;  /* 0x000000242020722b */ /* 0x002e64000000001e */
[----:B-1----:R-:W-:Y:S02]  /*25c0*/  VIADD R39, R33, 0xfff00000 ;  /* 0xfff0000021277836 */ /* 0x002fe40000000000 */
[----:B------:R-:W-:-:S15]  /*25d0*/  IMAD.MOV.U32 R38, RZ, RZ, R32 ;  /* 0x000000ffff267224 */ /* 0x000fde00078e0020 */
[----:B------:R-:W-:-:S15]  /*25e0*/  NOP ;  /* 0x0000000000007918 */ /* 0x000fde0000000000 */
[----:B------:R-:W-:-:S15]  /*25f0*/  NOP ;  /* 0x0000000000007918 */ /* 0x000fde0000000000 */
[----:B------:R-:W-:-:S15]  /*2600*/  NOP ;  /* 0x0000000000007918 */ /* 0x000fde0000000000 */
[----:B------:R-:W1:-:S15]  /*2610*/  DMUL R34, R26, R32 ;  /* 0x000000201a227228 */ /* 0x000e5e0000000000 */
        /* <DEDUP_REMOVED lines=9> */
[----:B-1----:R1:W3:Y:S02]  /*26b0*/  DFMA R40, R36, R38, R34 ;  /* 0x000000262428722b */ /* 0x0022e40000000022 */
[----:B-1-3--:R-:W-:Y:S05]  /*26c0*/  @!P0 BRA `(.L_x_78) ;  /* 0x0000000000108947 */ /* 0x00afea0003800000 */
[----:B------:R-:W-:-:S07]  /*26d0*/  MOV R40, 0x26f0 ;  /* 0x000026f000287802 */ /* 0x000fce0000000f00 */
[----:B0-2---:R-:W-:Y:S05]  /*26e0*/  CALL.REL.NOINC `($__internal_5_$__cuda_sm20_dsqrt_rn_f64_mediumpath_v1) ;  /* 0x0000000800e87944 */ /* 0x005fea0003c00000 */
[----:B------:R-:W-:Y:S02]  /*26f0*/  IMAD.MOV.U32 R40, RZ, RZ, R30 ;  /* 0x000000ffff287224 */ /* 0x000fe400078e001e */
[----:B------:R-:W-:-:S07]  /*2700*/  IMAD.MOV.U32 R41, RZ, RZ, R31 ;  /* 0x000000ffff297224 */ /* 0x000fce00078e001f */
.L_x_78:
[----:B------:R-:W-:Y:S05]  /*2710*/  BSYNC.RECONVERGENT B0 ;  /* 0x0000000000007941 */ /* 0x000fea0003800200 */
.L_x_77:
[----:B------:R-:W1:-:S15]  /*2720*/  FRND.F64.TRUNC R30, R28 ;  /* 0x0000001c001e7313 */ /* 0x000e5e000030d800 */
[----:B------:R-:W-:-:S15]  /*2730*/  NOP ;  /* 0x0000000000007918 */ /* 0x000fde0000000000 */
[----:B------:R-:W-:-:S15]  /*2740*/  NOP ;  /* 0x0000000000007918 */ /* 0x000fde0000000000 */
[----:B------:R-:W-:-:S15]  /*2750*/  NOP ;  /* 0x0000000000007918 */ /* 0x000fde0000000000 */
[----:B------:R-:W-:-:S04]  /*2760*/  NOP ;  /* 0x0000000000007918 */ /* 0x000fc80000000000 */
[----:B------:R-:W-:Y:S01]  /*2770*/  DMUL R26, RZ, R28 ;  /* 0x0000001cff1a7228 */ /* 0x000fe20000000000 */
[----:B------:R-:W3:Y:S01]  /*2780*/  LDC R32, c[0x0][0x3b8] ;  /* 0x0000ee00ff207b82 */ /* 0x000ee20000000800 */
[----:B------:R-:W-:-:S15]  /*2790*/  BSSY.RECONVERGENT B0, `(.L_x_79) ;  /* 0x0000029000007945 */ /* 0x000fde0003800200 */
[----:B------:R-:W-:-:S15]  /*27a0*/  NOP ;  /* 0x0000000000007918 */ /* 0x000fde0000000000 */
[----:B------:R-:W-:-:S15]  /*27b0*/  NOP ;  /* 0x0000000000007918 */ /* 0x000fde0000000000 */
[----:B------:R-:W-:-:S15]  /*27c0*/  NOP ;  /* 0x0000000000007918 */ /* 0x000fde0000000000 */
[----:B------:R-:W-:-:S02]  /*27d0*/  NOP ;  /* 0x0000000000007918 */ /* 0x000fc40000000000 */
[----:B-1----:R-:W1:Y:S02]  /*27e0*/  DSETP.NEU.AND P0, PT, R28, R30, PT ;  /* 0x0000001e1c00722a */ /* 0x002e640003f0d000 */
[----:B-1----:R-:W-:Y:S02]  /*27f0*/  FSEL R30, R26, R58, !P0 ;  /* 0x0000003a1a1e7208 */ /* 0x002fe40004000000 */
[----:B------:R-:W-:Y:S02]  /*2800*/  FSEL R31, R27, R59, !P0 ;  /* 0x0000003b1b1f7208 */ /* 0x000fe40004000000 */
[----:B------:R-:W1:Y:S01]  /*2810*/  LDC.64 R26, c[0x0][0x380] ;  /* 0x0000e000ff1a7b82 */ /* 0x000e620000000a00 */
[----:B------:R-:W-:-:S04]  /*2820*/  IADD3 R33, P0, PT, R14, R13, RZ ;  /* 0x0000000d0e217210 */ /* 0x000fc80007f1e0ff */
[----:B------:R-:W-:Y:S02]  /*2830*/  IADD3.X R34, PT, PT, RZ, R11, RZ, P0, !PT ;  /* 0x0000000bff227210 */ /* 0x000fe400007fe4ff */
[-C--:B-1----:R-:W-:Y:S02]  /*2840*/  ISETP.GE.U32.AND P0, PT, R13, R26.reuse, PT ;  /* 0x0000001a0d00720c */ /* 0x082fe40003f06070 */
[----:B------:R-:W-:Y:S02]  /*2850*/  ISETP.GE.U32.AND P1, PT, R33, R26, PT ;  /* 0x0000001a2100720c */ /* 0x000fe40003f26070 */
[-C--:B------:R-:W-:Y:S02]  /*2860*/  ISETP.GE.AND.EX P0, PT, R11, R27.reuse, PT, P0 ;  /* 0x0000001b0b00720c */ /* 0x080fe40003f06300 */
[----:B------:R-:W-:-:S15]  /*2870*/  ISETP.GE.AND.EX P1, PT, R34, R27, PT, P1 ;  /* 0x0000001b2200720c */ /* 0x000fde0003f26310 */
[----:B------:R-:W-:-:S15]  /*2880*/  NOP ;  /* 0x0000000000007918 */ /* 0x000fde0000000000 */
[----:B------:R-:W-:-:S15]  /*2890*/  NOP ;  /* 0x0000000000007918 */ /* 0x000fde0000000000 */
[----:B------:R-:W1:-:S15]  /*28a0*/  DADD R56, RZ, R56 ;  /* 0x00000000ff387229 */ /* 0x000e5e0000000038 */
[----:B------:R-:W-:-:S15]  /*28b0*/  NOP ;  /* 0x0000000000007918 */ /* 0x000fde0000000000 */
[----:B------:R-:W-:-:S15]  /*28c0*/  NOP ;  /* 0x0000000000007918 */ /* 0x000fde0000000000 */
[----:B------:R-:W-:-:S15]  /*28d0*/  NOP ;  /* 0x0000000000007918 */ /* 0x000fde0000000000 */
[----:B------:R-:W-:-:S04]  /*28e0*/  NOP ;  /* 0x0000000000007918 */ /* 0x000fc80000000000 */
[----:B------:R4:W0:Y:S02]  /*28f0*/  DMUL R30, R40, R30 ;  /* 0x0000001e281e7228 */ /* 0x0008240000000000 */
[----:B01-34-:R-:W-:Y:S05]  /*2900*/  @P0 BRA `(.L_x_80) ;  /* 0x0000000000440947 */ /* 0x01bfea0003800000 */
[----:B------:R-:W-:Y:S01]  /*2910*/  UMOV UR4, 0xf0000000 ;  /* 0xf000000000047882 */ /* 0x000fe20000000000 */
[----:B------:R-:W-:Y:S01]  /*2920*/  UMOV UR5, 0x380fffff ;  /* 0x380fffff00057882 */ /* 0x000fe20000000000 */
[----:B------:R-:W0:-:S15]  /*2930*/  F2F.F32.F64 R29, R30 ;  /* 0x0000001e001d7310 */ /* 0x000e1e0000301000 */
[----:B------:R-:W-:-:S15]  /*2940*/  NOP ;  /* 0x0000000000007918 */ /* 0x000fde0000000000 */
[----:B------:R-:W-:-:S15]  /*2950*/  NOP ;  /* 0x0000000000007918 */ /* 0x000fde0000000000 */
[----:B------:R-:W-:-:S15]  /*2960*/  NOP ;  /* 0x0000000000007918 */ /* 0x000fde0000000000 */
[----:B------:R-:W-:-:S04]  /*2970*/  NOP ;  /* 0x0000000000007918 */ /* 0x000fc80000000000 */
[----:B------:R-:W0:Y:S02]  /*2980*/  DSETP.GEU.AND P0, PT, |R30|, UR4, PT ;  /* 0x000000041e007e2a */ /* 0x000e24000bf0e200 */
[----:B0-----:R-:W-:-:S04]  /*2990*/  @!P0 FMUL R29, R29, 1.175494350822287508e-38 ;  /* 0x008000001d1d8820 */ /* 0x001fc80000400000 */
[----:B------:R-:W-:-:S04]  /*29a0*/  FFMA.FTZ R29, R29, R32, UR9 ;  /* 0x000000091d1d7e23 */ /* 0x000fc80008010020 */
[----:B------:R-:W-:Y:S01]  /*29b0*/  FMUL.FTZ R34, R29, 1.4426950216293334961 ;  /* 0x3fb8aa3b1d227820 */ /* 0x000fe20000410000 */
[----:B------:R-:W-:-:S05]  /*29c0*/  IMAD R29, R13, UR8, RZ ;  /* 0x000000080d1d7c24 */ /* 0x000fca000f8e02ff */
[----:B------:R-:W-:-:S04]  /*29d0*/  IADD3 R28, P0, PT, R29, UR10, RZ ;  /* 0x0000000a1d1c7c10 */ /* 0x000fc8000ff1e0ff */
[----:B------:R-:W-:Y:S01]  /*29e0*/  LEA.HI.X.SX32 R29, R29, UR11, 0x1, P0 ;  /* 0x0000000b1d1d7c11 */ /* 0x000fe200080f0eff */
[----:B------:R-:W0:Y:S02]  /*29f0*/  MUFU.EX2 R34, R34 ;  /* 0x0000002200227308 */ /* 0x000e240000000800 */
[----:B0-----:R-:W-:-:S05]  /*2a00*/  F2FP.BF16.F32.PACK_AB R31, RZ, R34 ;  /* 0x00000022ff1f723e */ /* 0x001fca00000010ff */
[----:B------:R0:W-:Y:S02]  /*2a10*/  STG.E.U16 desc[UR6][R28.64], R31 ;  /* 0x0000001f1c007986 */ /* 0x0001e4000c101506 */
.L_x_80:
[----:B------:R-:W-:Y:S05]  /*2a20*/  BSYNC.RECONVERGENT B0 ;  /* 0x0000000000007941 */ /* 0x000fea0003800200 */
.L_x_79:
[----:B------:R-:W-:Y:S01]  /*2a30*/  BSSY.RECONVERGENT B0, `(.L_x_81) ;  /* 0x0000014000007945 */ /* 0x000fe20003800200 */
[----:B------:R1:W3:Y:S03]  /*2a40*/  DMUL R56, R56, R40 ;  /* 0x0000002838387228 */ /* 0x0002e60000000000 */
[----:B-1-3--:R-:W-:Y:S05]  /*2a50*/  @P1 BRA `(.L_x_82) ;  /* 0x0000000000441947 */ /* 0x00afea0003800000 */
[----:B------:R-:W-:Y:S01]  /*2a60*/  UMOV UR4, 0xf0000000 ;  /* 0xf000000000047882 */ /* 0x000fe20000000000 */
[----:B------:R-:W-:Y:S01]  /*2a70*/  UMOV UR5, 0x380fffff ;  /* 0x380fffff00057882 */ /* 0x000fe20000000000 */
[----:B0-----:R-:W0:-:S15]  /*2a80*/  F2F.F32.F64 R29, R56 ;  /* 0x00000038001d7310 */ /* 0x001e1e0000301000 */
[----:B------:R-:W-:-:S15]  /*2a90*/  NOP ;  /* 0x0000000000007918 */ /* 0x000fde0000000000 */
[----:B------:R-:W-:-:S15]  /*2aa0*/  NOP ;  /* 0x0000000000007918 */ /* 0x000fde0000000000 */
[----:B------:R-:W-:-:S15]  /*2ab0*/  NOP ;  /* 0x0000000000007918 */ /* 0x000fde0000000000 */
[----:B------:R-:W-:-:S04]  /*2ac0*/  NOP ;  /* 0x0000000000007918 */ /* 0x000fc80000000000 */
[----:B------:R-:W0:Y:S01]  /*2ad0*/  DSETP.GEU.AND P0, PT, |R56|, UR4, PT ;  /* 0x0000000438007e2a */ /* 0x000e22000bf0e200 */
[----:B------:R-:W-:Y:S02]  /*2ae0*/  IMAD R33, R33, UR8, RZ ;  /* 0x0000000821217c24 */ /* 0x000fe4000f8e02ff */
[----:B0-----:R-:W-:-:S04]  /*2af0*/  @!P0 FMUL R29, R29, 1.175494350822287508e-38 ;  /* 0x008000001d1d8820 */ /* 0x001fc80000400000 */
[----:B------:R-:W-:Y:S01]  /*2b00*/  FFMA.FTZ R29, R29, R32, UR9 ;  /* 0x000000091d1d7e23 */ /* 0x000fe20008010020 */
[----:B------:R-:W-:-:S03]  /*2b10*/  IADD3 R28, P0, PT, R33, UR10, RZ ;  /* 0x0000000a211c7c10 */ /* 0x000fc6000ff1e0ff */
[----:B------:R-:W-:Y:S01]  /*2b20*/  FMUL.FTZ R30, R29, 1.4426950216293334961 ;  /* 0x3fb8aa3b1d1e7820 */ /* 0x000fe20000410000 */
[----:B------:R-:W-:-:S05]  /*2b30*/  LEA.HI.X.SX32 R29, R33, UR11, 0x1, P0 ;  /* 0x0000000b211d7c11 */ /* 0x000fca00080f0eff */
[----:B------:R-:W0:Y:S02]  /*2b40*/  MUFU.EX2 R30, R30 ;  /* 0x0000001e001e7308 */ /* 0x000e240000000800 */
[----:B0-----:R-:W-:-:S05]  /*2b50*/  F2FP.BF16.F32.PACK_AB R31, RZ, R30 ;  /* 0x0000001eff1f723e */ /* 0x001fca00000010ff */
[----:B------:R1:W-:Y:S02]  /*2b60*/  STG.E.U16 desc[UR6][R28.64], R31 ;  /* 0x0000001f1c007986 */ /* 0x0003e4000c101506 */
.L_x_82:
[----:B------:R-:W-:Y:S05]  /*2b70*/  BSYNC.RECONVERGENT B0 ;  /* 0x0000000000007941 */ /* 0x000fea0003800200 */
.L_x_81:
[CC--:B------:R-:W-:Y:S01]  /*2b80*/  LEA R25, P1, R14.reuse, R13.reuse, 0x1 ;  /* 0x0000000d0e197211 */ /* 0x0c0fe200078208ff */
[----:B------:R-:W-:Y:S01]  /*2b90*/  IMAD R30, R14, 0x3, RZ ;  /* 0x000000030e1e7824 */ /* 0x000fe200078e02ff */
[----:B------:R-:W-:Y:S05]  /*2ba0*/  WARPSYNC.ALL ;  /* 0x0000000000007948 */ /* 0x000fea0003800000 */
[----:B01----:R-:W-:Y:S01]  /*2bb0*/  IMAD.X R28, RZ, RZ, R11, P1 ;  /* 0x000000ffff1c7224 */ /* 0x003fe200008e060b */
[----:B------:R-:W-:Y:S01]  /*2bc0*/  ISETP.GE.U32.AND P0, PT, R25, R26, PT ;  /* 0x0000001a1900720c */ /* 0x000fe20003f06070 */
[----:B------:R-:W-:Y:S01]  /*2bd0*/  IMAD.MOV.U32 R34, RZ, RZ, R0 ;  /* 0x000000ffff227224 */ /* 0x000fe200078e0000 */
[----:B------:R-:W-:-:S02]  /*2be0*/  IADD3 R31, P2, PT, R30, R13, RZ ;  /* 0x0000000d1e1f7210 */ /* 0x000fc40007f5e0ff */
[----:B------:R-:W-:Y:S02]  /*2bf0*/  ISETP.GE.AND.EX P0, PT, R28, R27, PT, P0 ;  /* 0x0000001b1c00720c */ /* 0x000fe40003f06300 */
[----:B------:R-:W-:Y:S01]  /*2c00*/  ISETP.GE.U32.AND P1, PT, R31, R26, PT ;  /* 0x0000001a1f00720c */ /* 0x000fe20003f26070 */
[----:B------:R-:W-:Y:S01]  /*2c10*/  IMAD.X R26, RZ, RZ, R11, P2 ;  /* 0x000000ffff1a7224 */ /* 0x000fe200010e060b */
[----:B------:R-:W-:-:S04]  /*2c20*/  MOV R33, R24 ;  /* 0x0000001800217202 */ /* 0x000fc80000000f00 */
[----:B------:R-:W-:-:S05]  /*2c30*/  ISETP.GE.AND.EX P1, PT, R26, R27, PT, P1 ;  /* 0x0000001b1a00720c */ /* 0x000fca0003f26310 */
[----:B------:R-:W0:Y:S08]  /*2c40*/  @!P0 LDC R30, c[0x0][0x3b0] ;  /* 0x0000ec00ff1e8b82 */ /* 0x000e300000000800 */
[----:B------:R-:W1:Y:S08]  /*2c50*/  @!P0 LDC.64 R26, c[0x0][0x3a8] ;  /* 0x0000ea00ff1a8b82 */ /* 0x000e700000000a00 */
[----:B------:R-:W3:Y:S01]  /*2c60*/  @!P1 LDC R32, c[0x0][0x3b0] ;  /* 0x0000ec00ff209b82 */ /* 0x000ee20000000800 */
[----:B0-----:R-:W-:-:S07]  /*2c70*/  @!P0 IMAD R25, R25, R30, RZ ;  /* 0x0000001e19198224 */ /* 0x001fce00078e02ff */
[----:B------:R-:W0:Y:S01]  /*2c80*/  @!P1 LDC.64 R28, c[0x0][0x3a8] ;  /* 0x0000ea00ff1c9b82 */ /* 0x000e220000000a00 */
[----:B------:R-:W-:Y:S02]  /*2c90*/  @!P0 F2FP.BF16.F32.PACK_AB R30, RZ, R5 ;  /* 0x00000005ff1e823e */ /* 0x000fe400000010ff */
[----:B-1----:R-:W-:-:S04]  /*2ca0*/  @!P0 IADD3 R26, P2, PT, R25, R26, RZ ;  /* 0x0000001a191a8210 */ /* 0x002fc80007f5e0ff */
[----:B------:R-:W-:Y:S02]  /*2cb0*/  @!P0 LEA.HI.X.SX32 R27, R25, R27, 0x1, P2 ;  /* 0x0000001b191b8211 */ /* 0x000fe400010f0eff */
[----:B--2---:R-:W-:Y:S01]  /*2cc0*/  @!P1 F2FP.BF16.F32.PACK_AB R25, RZ, R4 ;  /* 0x00000004ff19923e */ /* 0x004fe200000010ff */
[----:B---3--:R-:W-:Y:S02]  /*2cd0*/  @!P1 IMAD R31, R31, R32, RZ ;  /* 0x000000201f1f9224 */ /* 0x008fe400078e02ff */
[----:B------:R4:W-:Y:S01]  /*2ce0*/  @!P0 STG.E.U16 desc[UR6][R26.64], R30 ;  /* 0x0000001e1a008986 */ /* 0x0009e2000c101506 */
[----:B------:R-:W-:Y:S01]  /*2cf0*/  IADD3 R13, P0, PT, R8, R13, RZ ;  /* 0x0000000d080d7210 */ /* 0x000fe20007f1e0ff */
[----:B------:R-:W-:-:S04]  /*2d00*/  IMAD.MOV.U32 R32, RZ, RZ, R2 ;  /* 0x000000ffff207224 */ /* 0x000fc800078e0002 */
[----:B------:R-:W-:Y:S01]  /*2d10*/  IMAD.X R11, RZ, RZ, R11, P0 ;  /* 0x000000ffff0b7224 */ /* 0x000fe200000e060b */
[----:B------:R-:W-:Y:S02]  /*2d20*/  ISETP.GE.U32.AND P0, PT, R13, R22, PT ;  /* 0x000000160d00720c */ /* 0x000fe40003f06070 */
[----:B0-----:R-:W-:Y:S02]  /*2d30*/  @!P1 IADD3 R28, P2, PT, R31, R28, RZ ;  /* 0x0000001c1f1c9210 */ /* 0x001fe40007f5e0ff */
[----:B------:R-:W-:Y:S02]  /*2d40*/  ISETP.GE.AND.EX P0, PT, R11, R6, PT, P0 ;  /* 0x000000060b00720c */ /* 0x000fe40003f06300 */
[----:B------:R-:W-:-:S05]  /*2d50*/  @!P1 LEA.HI.X.SX32 R29, R31, R29, 0x1, P2 ;  /* 0x0000001d1f1d9211 */ /* 0x000fca00010f0eff */
[----:B------:R4:W-:Y:S01]  /*2d60*/  @!P1 STG.E.U16 desc[UR6][R28.64], R25 ;  /* 0x000000191c009986 */ /* 0x0009e2000c101506 */
[----:B------:R-:W-:Y:S06]  /*2d70*/  BAR.SYNC.DEFER_BLOCKING 0x0 ;  /* 0x0000000000007b1d */ /* 0x000fec0000010000 */
[----:B------:R-:W-:Y:S05]  /*2d80*/  @!P0 BRA `(.L_x_83) ;  /* 0xffffffd800b08947 */ /* 0x000fea000383ffff */
[----:B------:R-:W-:Y:S05]  /*2d90*/  EXIT ;  /* 0x000000000000794d */ /* 0x000fea0003800000 */
        .weak           $__internal_4_$__cuda_sm20_div_s64
        .type           $__internal_4_$__cuda_sm20_div_s64,@function
        .size           $__internal_4_$__cuda_sm20_div_s64,($__internal_5_$__cuda_sm20_dsqrt_rn_f64_mediumpath_v1 - $__internal_4_$__cuda_sm20_div_s64)
$__internal_4_$__cuda_sm20_div_s64:
[----:B------:R-:W-:Y:S02]  /*2da0*/  IMAD.MOV.U32 R22, RZ, RZ, R8 ;  /* 0x000000ffff167224 */ /* 0x000fe400078e0008 */
[----:B------:R-:W-:-:S04]  /*2db0*/  HFMA2 R23, -RZ, RZ, 0, 0 ;  /* 0x00000000ff177431 */ /* 0x000fc800000001ff */
[----:B------:R-:W0:Y:S02]  /*2dc0*/  I2F.U64.RP R22, R22 ;  /* 0x0000001600167312 */ /* 0x000e240000309000 */
[----:B0-----:R-:W0:Y:S02]  /*2dd0*/  MUFU.RCP R2, R22 ;  /* 0x0000001600027308 */ /* 0x001e240000001000 */
[----:B0-----:R-:W-:-:S15]  /*2de0*/  VIADD R4, R2, 0x1ffffffe ;  /* 0x1ffffffe02047836 */ /* 0x001fde0000000000 */
        /* <DEDUP_REMOVED lines=8> */
[----:B------:R-:W-:Y:S02]  /*2e70*/  IMAD.X R27, RZ, RZ, ~R3, P0 ;  /* 0x000000ffff1b7224 */ /* 0x000fe400000e0e03 */
[----:B------:R-:W-:Y:S02]  /*2e80*/  IMAD.MOV.U32 R3, RZ, RZ, R4 ;  /* 0x000000ffff037224 */ /* 0x000fe400078e0004 */
[-C--:B------:R-:W-:Y:S02]  /*2e90*/  IMAD R23, R5, R27.reuse, RZ ;  /* 0x0000001b05177224 */ /* 0x080fe400078e02ff */
[----:B------:R-:W-:-:S04]  /*2ea0*/  IMAD.WIDE.U32 R2, P0, R4, R27, R2 ;  /* 0x0000001b04027225 */ /* 0x000fc80007800002 */
[----:B------:R-:W-:-:S04]  /*2eb0*/  IMAD.HI.U32 R27, R5, R27, RZ ;  /* 0x0000001b051b7227 */ /* 0x000fc800078e00ff */
[----:B------:R-:W-:-:S05]  /*2ec0*/  IMAD.HI.U32 R2, P1, R5, R25, R2 ;  /* 0x0000001905027227 */ /* 0x000fca0007820002 */
[----:B------:R-:W-:Y:S02]  /*2ed0*/  IADD3 R3, P2, PT, R23, R2, RZ ;  /* 0x0000000217037210 */ /* 0x000fe40007f5e0ff */
[----:B------:R-:W-:Y:S02]  /*2ee0*/  IADD3.X R2, PT, PT, R27, R5, RZ, P0, !PT ;  /* 0x000000051b027210 */ /* 0x000fe400007fe4ff */
[----:B------:R-:W-:Y:S01]  /*2ef0*/  IADD3 R27, P4, PT, RZ, -UR4, RZ ;  /* 0x80000004ff1b7c10 */ /* 0x000fe2000ff9e0ff */
[----:B------:R-:W-:Y:S01]  /*2f00*/  IMAD.WIDE.U32 R4, R3, R8, RZ ;  /* 0x0000000803047225 */ /* 0x000fe200078e00ff */
[----:B------:R-:W-:Y:S02]  /*2f10*/  IADD3.X R23, PT, PT, RZ, RZ, R2, P2, P1 ;  /* 0x000000ffff177210 */ /* 0x000fe400017e2402 */
[----:B------:R-:W-:Y:S02]  /*2f20*/  ISETP.LE.AND P1, PT, RZ, UR5, PT ;  /* 0x00000005ff007c0c */ /* 0x000fe4000bf23270 */
[----:B------:R-:W-:Y:S01]  /*2f30*/  IADD3 R25, P0, PT, RZ, -R4, RZ ;  /* 0x80000004ff197210 */ /* 0x000fe20007f1e0ff */
[----:B------:R-:W-:Y:S01]  /*2f40*/  IMAD R4, R23, R8, R5 ;  /* 0x0000000817047224 */ /* 0x000fe200078e0205 */
[----:B------:R-:W-:-:S03]  /*2f50*/  SEL R27, R27, UR4, !P1 ;  /* 0x000000041b1b7c07 */ /* 0x000fc6000c800000 */
[----:B------:R-:W-:-:S04]  /*2f60*/  IMAD.HI.U32 R2, R3, R25, RZ ;  /* 0x0000001903027227 */ /* 0x000fc800078e00ff */
[----:B------:R-:W-:-:S04]  /*2f70*/  IMAD.X R4, RZ, RZ, ~R4, P0 ;  /* 0x000000ffff047224 */ /* 0x000fc800000e0e04 */
[----:B------:R-:W-:-:S04]  /*2f80*/  IMAD.WIDE.U32 R2, P0, R3, R4, R2 ;  /* 0x0000000403027225 */ /* 0x000fc80007800002 */
[C---:B------:R-:W-:Y:S02]  /*2f90*/  IMAD R5, R23.reuse, R4, RZ ;  /* 0x0000000417057224 */ /* 0x040fe400078e02ff */
[----:B------:R-:W-:Y:S01]  /*2fa0*/  IMAD.HI.U32 R2, P2, R23, R25, R2 ;  /* 0x0000001917027227 */ /* 0x000fe20007840002 */
[----:B------:R-:W-:-:S03]  /*2fb0*/  MOV R3, RZ ;  /* 0x000000ff00037202 */ /* 0x000fc60000000f00 */
[----:B------:R-:W-:Y:S01]  /*2fc0*/  IMAD.HI.U32 R22, R23, R4, RZ ;  /* 0x0000000417167227 */ /* 0x000fe200078e00ff */
[----:B------:R-:W-:-:S03]  /*2fd0*/  IADD3 R5, P3, PT, R5, R2, RZ ;  /* 0x0000000205057210 */ /* 0x000fc60007f7e0ff */
[----:B------:R-:W-:Y:S02]  /*2fe0*/  IMAD.X R4, RZ, RZ, ~UR5, P4 ;  /* 0x80000005ff047e24 */ /* 0x000fe4000a0e06ff */
[----:B------:R-:W-:-:S03]  /*2ff0*/  IMAD.HI.U32 R2, R5, R27, RZ ;  /* 0x0000001b05027227 */ /* 0x000fc600078e00ff */
[----:B------:R-:W-:Y:S01]  /*3000*/  SEL R4, R4, UR5, !P1 ;  /* 0x0000000504047c07 */ /* 0x000fe2000c800000 */
[----:B------:R-:W-:-:S04]  /*3010*/  IMAD.X R23, R22, 0x1, R23, P0 ;  /* 0x0000000116177824 */ /* 0x000fc800000e0617 */
[----:B------:R-:W-:Y:S01]  /*3020*/  IMAD.WIDE.U32 R2, R5, R4, R2 ;  /* 0x0000000405027225 */ /* 0x000fe200078e0002 */
[----:B------:R-:W-:-:S05]  /*3030*/  IADD3.X R23, PT, PT, RZ, RZ, R23, P3, P2 ;  /* 0x000000ffff177210 */ /* 0x000fca0001fe4417 */
[C---:B------:R-:W-:Y:S02]  /*3040*/  IMAD R5, R23.reuse, R4, RZ ;  /* 0x0000000417057224 */ /* 0x040fe400078e02ff */
[----:B------:R-:W-:-:S04]  /*3050*/  IMAD.HI.U32 R2, P0, R23, R27, R2 ;  /* 0x0000001b17027227 */ /* 0x000fc80007800002 */
[----:B------:R-:W-:Y:S01]  /*3060*/  IMAD.HI.U32 R23, R23, R4, RZ ;  /* 0x0000000417177227 */ /* 0x000fe200078e00ff */
[----:B------:R-:W-:-:S03]  /*3070*/  IADD3 R5, P2, PT, R5, R2, RZ ;  /* 0x0000000205057210 */ /* 0x000fc60007f5e0ff */
[----:B------:R-:W-:-:S04]  /*3080*/  IMAD.X R2, RZ, RZ, R23, P0 ;  /* 0x000000ffff027224 */ /* 0x000fc800000e0617 */
[----:B------:R-:W-:Y:S02]  /*3090*/  IMAD.X R23, RZ, RZ, R2, P2 ;  /* 0x000000ffff177224 */ /* 0x000fe400010e0602 */
[----:B------:R-:W-:-:S04]  /*30a0*/  IMAD.WIDE.U32 R2, R5, R8, RZ ;  /* 0x0000000805027225 */ /* 0x000fc800078e00ff */
[-C--:B------:R-:W-:Y:S01]  /*30b0*/  IMAD R3, R23, R8.reuse, R3 ;  /* 0x0000000817037224 */ /* 0x080fe200078e0203 */
[----:B------:R-:W-:Y:S02]  /*30c0*/  IADD3 R27, P0, PT, -R2, R27, RZ ;  /* 0x0000001b021b7210 */ /* 0x000fe40007f1e1ff */
[----:B------:R-:W-:Y:S02]  /*30d0*/  IADD3 R2, P3, PT, R5, 0x1, RZ ;  /* 0x0000000105027810 */ /* 0x000fe40007f7e0ff */
[----:B------:R-:W-:Y:S01]  /*30e0*/  IADD3 R25, P2, PT, -R8, R27, RZ ;  /* 0x0000001b08197210 */ /* 0x000fe20007f5e1ff */
[----:B------:R-:W-:Y:S01]  /*30f0*/  IMAD.X R3, R4, 0x1, ~R3, P0 ;  /* 0x0000000104037824 */ /* 0x000fe200000e0e03 */
[----:B------:R-:W-:Y:S02]  /*3100*/  ISETP.GE.U32.AND P0, PT, R27, R8, PT ;  /* 0x000000081b00720c */ /* 0x000fe40003f06070 */
[----:B------:R-:W-:Y:S02]  /*3110*/  IADD3.X R4, PT, PT, RZ, R23, RZ, P3, !PT ;  /* 0x00000017ff047210 */ /* 0x000fe40001ffe4ff */
        /* <DEDUP_REMOVED lines=8> */
[----:B------:R-:W-:-:S03]  /*31a0*/  ISETP.GE.U32.AND.EX P0, PT, R22, RZ, PT, P2 ;  /* 0x000000ff1600720c */ /* 0x000fc60003f06120 */
[----:B------:R-:W-:Y:S01]  /*31b0*/  IMAD.X R5, RZ, RZ, R2, P3 ;  /* 0x000000ffff057224 */ /* 0x000fe200018e0602 */
[----:B------:R-:W-:-:S04]  /*31c0*/  SEL R4, R4, R3, P0 ;  /* 0x0000000304047207 */ /* 0x000fc80000000000 */
[----:B------:R-:W-:Y:S02]  /*31d0*/  SEL R5, R5, R2, P0 ;  /* 0x0000000205057207 */ /* 0x000fe40000000000 */
[-C--:B------:R-:W-:Y:S02]  /*31e0*/  IADD3 R3, P2, PT, RZ, -R4.reuse, RZ ;  /* 0x80000004ff037210 */ /* 0x080fe40007f5e0ff */
[----:B------:R-:W-:Y:S02]  /*31f0*/  ISETP.NE.U32.AND P0, PT, R8, RZ, PT ;  /* 0x000000ff0800720c */ /* 0x000fe40003f05070 */
[----:B------:R-:W-:Y:S01]  /*3200*/  SEL R4, R3, R4, !P1 ;  /* 0x0000000403047207 */ /* 0x000fe20004800000 */
[----:B------:R-:W-:Y:S02]  /*3210*/  IMAD.X R2, RZ, RZ, ~R5, P2 ;  /* 0x000000ffff027224 */ /* 0x000fe400010e0e05 */
[----:B------:R-:W-:Y:S01]  /*3220*/  HFMA2 R3, -RZ, RZ, 0, 0 ;  /* 0x00000000ff037431 */ /* 0x000fe200000001ff */
[----:B------:R-:W-:-:S02]  /*3230*/  ISETP.NE.AND.EX P0, PT, RZ, RZ, PT, P0 ;  /* 0x000000ffff00720c */ /* 0x000fc40003f05300 */
[----:B------:R-:W-:Y:S01]  /*3240*/  SEL R5, R2, R5, !P1 ;  /* 0x0000000502057207 */ /* 0x000fe20004800000 */
[----:B------:R-:W-:Y:S01]  /*3250*/  IMAD.MOV.U32 R2, RZ, RZ, R24 ;  /* 0x000000ffff027224 */ /* 0x000fe200078e0018 */
[----:B------:R-:W-:Y:S02]  /*3260*/  SEL R4, R4, 0xffffffff, P0 ;  /* 0xffffffff04047807 */ /* 0x000fe40000000000 */
[----:B------:R-:W-:Y:S01]  /*3270*/  SEL R5, R5, 0xffffffff, P0 ;  /* 0xffffffff05057807 */ /* 0x000fe20000000000 */
[----:B------:R-:W-:Y:S06]  /*3280*/  RET.REL.NODEC R2 `(_ZN2at6native63_GLOBAL__N__11d61d08_30_DistributionLogNormalKernel_cu_e7567be543distribution_elementwise_grid_stride_kernelIfLi4EZNS0_9templates4cuda20normal_and_transformIN3c108BFloat16EfPNS_17CUDAGeneratorImplEZZZNS4_17log_normal_kernelIS9_EEvRNS_18TensorIteratorBaseEddT_ENKUlvE_clEvENKUlvE2_clEvEUlfE_EEvSC_T1_T2_EUlP24curandStatePhilox4_32_10E_ZNS1_27distribution_nullary_kernelIS7_f7double2S9_SL_SG_EEvSC_SI_RKT3_T4_EUlifE_EEvlNS_15PhiloxCudaStateESH_SI_) ;  /* 0xffffffcc025c7950 */ /* 0x000fec0003c3ffff */
        .weak           $__internal_5_$__cuda_sm20_dsqrt_rn_f64_mediumpath_v1
        .type           $__internal_5_$__cuda_sm20_dsqrt_rn_f64_mediumpath_v1,@function
        .size           $__internal_5_$__cuda_sm20_dsqrt_rn_f64_mediumpath_v1,(.L_x_370 - $__internal_5_$__cuda_sm20_dsqrt_rn_f64_mediumpath_v1)
$__internal_5_$__cuda_sm20_dsqrt_rn_f64_mediumpath_v1:
[----:B------:R-:W-:Y:S01]  /*3290*/  ISETP.GE.U32.AND P0, PT, R30, -0x3400000, PT ;  /* 0xfcc000001e00780c */ /* 0x000fe20003f06070 */
[----:B------:R-:W-:Y:S01]  /*32a0*/  BSSY.RECONVERGENT B1, `(.L_x_84) ;  /* 0x000004a000017945 */ /* 0x000fe20003800200 */
[----:B------:R-:W-:-:S11]  /*32b0*/  IMAD.MOV.U32 R33, RZ, RZ, R39 ;  /* 0x000000ffff217224 */ /* 0x000fd600078e0027 */
        /* <DEDUP_REMOVED lines=16> */
.L_x_85:
[----:B------:R-:W0:Y:S02]  /*33c0*/  DSETP.NE.AND P0, PT, R26, RZ, PT ;  /* 0x000000ff1a00722a */ /* 0x000e240003f05000 */
[----:B0-----:R-:W-:Y:S05]  /*33d0*/  @!P0 BRA `(.L_x_87) ;  /* 0x0000000000d48947 */ /* 0x001fea0003800000 */
[----:B------:R-:W-:-:S13]  /*33e0*/  ISETP.GE.AND P0, PT, R27, RZ, PT ;  /* 0x000000ff1b00720c */ /* 0x000fda0003f06270 */
[----:B------:R-:W-:Y:S01]  /*33f0*/  @!P0 IMAD.MOV.U32 R30, RZ, RZ, 0x0 ;  /* 0x00000000ff1e8424 */ /* 0x000fe200078e00ff */
[----:B------:R-:W-:Y:S01]  /*3400*/  @!P0 MOV R31, 0xfff80000 ;  /* 0xfff80000001f8802 */ /* 0x000fe20000000f00 */
[----:B------:R-:W-:Y:S06]  /*3410*/  @!P0 BRA `(.L_x_86) ;  /* 0x0000000000c88947 */ /* 0x000fec0003800000 */
[----:B------:R-:W-:-:S13]  /*3420*/  ISETP.GT.AND P0, PT, R27, 0x7fefffff, PT ;  /* 0x7fefffff1b00780c */ /* 0x000fda0003f04270 */
[----:B------:R-:W-:Y:S05]  /*3430*/  @P0 BRA `(.L_x_87) ;  /* 0x0000000000bc0947 */ /* 0x000fea0003800000 */
[----:B------:R-:W0:Y:S01]  /*3440*/  DMUL R34, R26, 8.11296384146066816958e+31 ;  /* 0x469000001a227828 */ /* 0x000e220000000000 */
[----:B------:R-:W-:Y:S01]  /*3450*/  IMAD.MOV.U32 R32, RZ, RZ, RZ ;  /* 0x000000ffff207224 */ /* 0x000fe200078e00ff */
[----:B0-----:R-:W0:Y:S01]  /*3460*/  MUFU.RSQ64H R33, R35 ;  /* 0x0000002300217308 */ /* 0x001e220000001c00 */
[----:B------:R-:W-:Y:S02]  /*3470*/  IMAD.MOV.U32 R26, RZ, RZ, 0x0 ;  /* 0x00000000ff1a7424 */ /* 0x000fe400078e00ff */
[----:B------:R-:W-:-:S15]  /*3480*/  IMAD.MOV.U32 R27, RZ, RZ, 0x3fd80000 ;  /* 0x3fd80000ff1b7424 */ /* 0x000fde00078e00ff */
[----:B------:R-:W-:-:S15]  /*3490*/  NOP ;  /* 0x0000000000007918 */ /* 0x000fde0000000000 */
[----:B------:R-:W-:-:S15]  /*34a0*/  NOP ;  /* 0x0000000000007918 */ /* 0x000fde0000000000 */
[----:B------:R-:W-:-:S14]  /*34b0*/  NOP ;  /* 0x0000000000007918 */ /* 0x000fdc0000000000 */
        /* <DEDUP_REMOVED lines=26> */
[----:B0-----:R-:W-:-:S15]  /*3660*/  IADD3 R31, PT, PT, R31, -0x100000, RZ ;  /* 0xfff000001f1f7810 */ /* 0x001fde0007ffe0ff */
        /* <DEDUP_REMOVED lines=10> */
[----:B0-----:R-:W-:Y:S01]  /*3710*/  VIADD R31, R31, 0xfcb00000 ;  /* 0xfcb000001f1f7836 */ /* 0x001fe20000000000 */
[----:B------:R-:W-:Y:S06]  /*3720*/  BRA `(.L_x_86) ;  /* 0x0000000000047947 */ /* 0x000fec0003800000 */
.L_x_87:
[----:B------:R0:W1:Y:S02]  /*3730*/  DADD R30, R26, R26 ;  /* 0x000000001a1e7229 */ /* 0x000064000000001a */
.L_x_86:
[----:B------:R-:W-:Y:S05]  /*3740*/  BSYNC.RECONVERGENT B1 ;  /* 0x0000000000017941 */ /* 0x000fea0003800200 */
.L_x_84:
[----:B------:R-:W-:-:S04]  /*3750*/  IMAD.MOV.U32 R41, RZ, RZ, 0x0 ;  /* 0x00000000ff297424 */ /* 0x000fc800078e00ff */
[----:B01----:R-:W-:Y:S05]  /*3760*/  RET.REL.NODEC R40 `(_ZN2at6native63_GLOBAL__N__11d61d08_30_DistributionLogNormalKernel_cu_e7567be543distribution_elementwise_grid_stride_kernelIfLi4EZNS0_9templates4cuda20normal_and_transformIN3c108BFloat16EfPNS_17CUDAGeneratorImplEZZZNS4_17log_normal_kernelIS9_EEvRNS_18TensorIteratorBaseEddT_ENKUlvE_clEvENKUlvE2_clEvEUlfE_EEvSC_T1_T2_EUlP24curandStatePhilox4_32_10E_ZNS1_27distribution_nullary_kernelIS7_f7double2S9_SL_SG_EEvSC_SI_RKT3_T4_EUlifE_EEvlNS_15PhiloxCudaStateESH_SI_) ;  /* 0xffffffc828247950 */ /* 0x003fea0003c3ffff */
.L_x_88:
        /* <DEDUP_REMOVED lines=9> */
.L_x_370:


//--------------------- .text._ZN2at6native63_GLOBAL__N__11d61d08_30_DistributionLogNormalKernel_cu_e7567be543distribution_elementwise_grid_stride_kernelIfLi4EZNS0_9templates4cuda20normal_and_transformIN3c104HalfEfPNS_17CUDAGeneratorImplEZZZNS4_17log_normal_kernelIS9_EEvRNS_18TensorIteratorBaseEddT_ENKUlvE_clEvENKUlvE1_clEvEUlfE_EEvSC_T1_T2_EUlP24curandStatePhilox4_32_10E0_ZNS1_27distribution_nullary_kernelIS7_f6float4S9_SL_SG_EEvSC_SI_RKT3_T4_EUlifE0_EEvlNS_15PhiloxCudaStateESH_SI_ --------------------------
	.section	.text._ZN2at6native63_GLOBAL__N__11d61d08_30_DistributionLogNormalKernel_cu_e7567be543distribution_elementwise_grid_stride_kernelIfLi4EZNS0_9templates4cuda20normal_and_transformIN3c104HalfEfPNS_17CUDAGeneratorImplEZZZNS4_17log_normal_kernelIS9_EEvRNS_18TensorIteratorBaseEddT_ENKUlvE_clEvENKUlvE1_clEvEUlfE_EEvSC_T1_T2_EUlP24curandStatePhilox4_32_10E0_ZNS1_27distribution_nullary_kernelIS7_f6float4S9_SL_SG_EEvSC_SI_RKT3_T4_EUlifE0_EEvlNS_15PhiloxCudaStateESH_SI_,"ax",@progbits
	.align	128
.text._ZN2at6native63_GLOBAL__N__11d61d08_30_DistributionLogNormalKernel_cu_e7567be543distribution_elementwise_grid_stride_kernelIfLi4EZNS0_9templates4cuda20normal_and_transformIN3c104HalfEfPNS_17CUDAGeneratorImplEZZZNS4_17log_normal_kernelIS9_EEvRNS_18TensorIteratorBaseEddT_ENKUlvE_clEvENKUlvE1_clEvEUlfE_EEvSC_T1_T2_EUlP24curandStatePhilox4_32_10E0_ZNS1_27distribution_nullary_kernelIS7_f6float4S9_SL_SG_EEvSC_SI_RKT3_T4_EUlifE0_EEvlNS_15PhiloxCudaStateESH_SI_:
        .type           _ZN2at6native63_GLOBAL__N__11d61d08_30_DistributionLogNormalKernel_cu_e7567be543distribution_elementwise_grid_stride_kernelIfLi4EZNS0_9templates4cuda20normal_and_transformIN3c104HalfEfPNS_17CUDAGeneratorImplEZZZNS4_17log_normal_kernelIS9_EEvRNS_18TensorIteratorBaseEddT_ENKUlvE_clEvENKUlvE1_clEvEUlfE_EEvSC_T1_T2_EUlP24curandStatePhilox4_32_10E0_ZNS1_27distribution_nullary_kernelIS7_f6float4S9_SL_SG_EEvSC_SI_RKT3_T4_EUlifE0_EEvlNS_15PhiloxCudaStateESH_SI_,@function
        .size           _ZN2at6native63_GLOBAL__N__11d61d08_30_DistributionLogNormalKernel_cu_e7567be543distribution_elementwise_grid_stride_kernelIfLi4EZNS0_9templates4cuda20normal_and_transformIN3c104HalfEfPNS_17CUDAGeneratorImplEZZZNS4_17log_normal_kernelIS9_EEvRNS_18TensorIteratorBaseEddT_ENKUlvE_clEvENKUlvE1_clEvEUlfE_EEvSC_T1_T2_EUlP24curandStatePhilox4_32_10E0_ZNS1_27distribution_nullary_kernelIS7_f6float4S9_SL_SG_EEvSC_SI_RKT3_T4_EUlifE0_EEvlNS_15PhiloxCudaStateESH_SI_,(.L_x_373 - _ZN2at6native63_GLOBAL__N__11d61d08_30_DistributionLogNormalKernel_cu_e7567be543distribution_elementwise_grid_stride_kernelIfLi4EZNS0_9templates4cuda20normal_and_transformIN3c104HalfEfPNS_17CUDAGeneratorImplEZZZNS4_17log_normal_kernelIS9_EEvRNS_18TensorIteratorBaseEddT_ENKUlvE_clEvENKUlvE1_clEvEUlfE_EEvSC_T1_T2_EUlP24curandStatePhilox4_32_10E0_ZNS1_27distribution_nullary_kernelIS7_f6float4S9_SL_SG_EEvSC_SI_RKT3_T4_EUlifE0_EEvlNS_15PhiloxCudaStateESH_SI_)
        .other          _ZN2at6native63_GLOBAL__N__11d61d08_30_DistributionLogNormalKernel_cu_e7567be543distribution_elementwise_grid_stride_kernelIfLi4EZNS0_9templates4cuda20normal_and_transformIN3c104HalfEfPNS_17CUDAGeneratorImplEZZZNS4_17log_normal_kernelIS9_EEvRNS_18TensorIteratorBaseEddT_ENKUlvE_clEvENKUlvE1_clEvEUlfE_EEvSC_T1_T2_EUlP24curandStatePhilox4_32_10E0_ZNS1_27distribution_nullary_kernelIS7_f6float4S9_SL_SG_EEvSC_SI_RKT3_T4_EUlifE0_EEvlNS_15PhiloxCudaStateESH_SI_,@"STO_CUDA_ENTRY STV_DEFAULT"
_ZN2at6native63_GLOBAL__N__11d61d08_30_DistributionLogNormalKernel_cu_e7567be543distribution_elementwise_grid_stride_kernelIfLi4EZNS0_9templates4cuda20normal_and_transformIN3c104HalfEfPNS_17CUDAGeneratorImplEZZZNS4_17log_normal_kernelIS9_EEvRNS_18TensorIteratorBaseEddT_ENKUlvE_clEvENKUlvE1_clEvEUlfE_EEvSC_T1_T2_EUlP24curandStatePhilox4_32_10E0_ZNS1_27distribution_nullary_kernelIS7_f6float4S9_SL_SG_EEvSC_SI_RKT3_T4_EUlifE0_EEvlNS_15PhiloxCudaStateESH_SI_:
        /* <DEDUP_REMOVED lines=112> */
.L_x_89:
[----:B------:R-:W-:-:S07]  /*0700*/  MOV R28, 0x720 ;  /* 0x00000720001c7802 */ /* 0x000fce0000000f00 */
[----:B------:R-:W-:Y:S05]  /*0710*/  CALL.REL.NOINC `($__internal_6_$__cuda_sm20_div_s64) ;  /* 0x0000004c00087944 */ /* 0x000fea0003c00000 */
.L_x_90:
        /* <DEDUP_REMOVED lines=84> */
.L_x_107:
        /* <DEDUP_REMOVED lines=13> */
.L_x_92:
[----:B0-----:R-:W-:Y:S05]  /*0d30*/  BSYNC.RECONVERGENT B0 ;  /* 0x0000000000007941 */ /* 0x001fea0003800200 */
.L_x_91:
        /* <DEDUP_REMOVED lines=62> */
.L_x_93:
        /* <DEDUP_REMOVED lines=9> */
.L_x_94:
        /* <DEDUP_REMOVED lines=56> */
[----:B-1----:R-:W-:Y:S02]  /*1530*/  @!P1 F2FP.F16.F32.PACK_AB R46, RZ, R44 ;  /* 0x0000002cff2e923e */ /* 0x002fe400000000ff */
[----:B---3--:R-:W-:-:S02]  /*1540*/  @!P0 F2FP.F16.F32.PACK_AB R50, RZ, R49 ;  /* 0x00000031ff32823e */ /* 0x008fc400000000ff */
[----:B----4-:R-:W-:Y:S01]  /*1550*/  @!P2 F2FP.F16.F32.PACK_AB R48, RZ, R47 ;  /* 0x0000002fff30a23e */ /* 0x010fe200000000ff */
        /* <DEDUP_REMOVED lines=12> */
[----:B-1----:R-:W-:-:S05]  /*1620*/  F2FP.F16.F32.PACK_AB R32, RZ, R53 ;  /* 0x00000035ff20723e */ /* 0x002fca00000000ff */
[----:B0-----:R1:W-:Y:S01]  /*1630*/  STG.E.U16 desc[UR76][R30.64], R32 ;  /* 0x000000201e007986 */ /* 0x0013e2000c10154c */
[----:B------:R-:W-:Y:S05]  /*1640*/  BRA `(.L_x_96) ;  /* 0x0000003c00107947 */ /* 0x000fea0003800000 */
.L_x_95:
        /* <DEDUP_REMOVED lines=232> */
.L_x_99:
[----:B------:R-:W-:Y:S01]  /*24d0*/  FFMA.FTZ R47, R47, R25, R24 ;  /* 0x000000192f2f7223 */ /* 0x000fe20000010018 */
[----:B------:R-:W-:-:S03]  /*24e0*/  IADD3 R30, P0, PT, R33, R22, RZ ;  /* 0x00000016211e7210 */ /* 0x000fc60007f1e0ff */
[----:B------:R-:W-:Y:S01]  /*24f0*/  FMUL.FTZ R47, R47, 1.4426950216293334961 ;  /* 0x3fb8aa3b2f2f7820 */ /* 0x000fe20000410000 */
[----:B------:R-:W-:-:S05]  /*2500*/  IADD3.X R31, PT, PT, RZ, R23, RZ, P0, !PT ;  /* 0x00000017ff1f7210 */ /* 0x000fca00007fe4ff */
[----:B------:R-:W0:Y:S02]  /*2510*/  MUFU.EX2 R47, R47 ;  /* 0x0000002f002f7308 */ /* 0x000e240000000800 */
[----:B0-----:R-:W-:-:S05]  /*2520*/  F2FP.F16.F32.PACK_AB R32, RZ, R47 ;  /* 0x0000002fff20723e */ /* 0x001fca00000000ff */
[----:B------:R0:W-:Y:S02]  /*2530*/  STG.E.U16 desc[UR76][R30.64], R32 ;  /* 0x000000201e007986 */ /* 0x0001e4000c10154c */
.L_x_98:
[----:B------:R-:W-:Y:S05]  /*2540*/  BSYNC.RECONVERGENT B0 ;  /* 0x0000000000007941 */ /* 0x000fea0003800200 */
.L_x_97:
        /* <DEDUP_REMOVED lines=234> */
.L_x_102:
[----:B------:R-:W-:Y:S01]  /*33f0*/  FFMA.FTZ R49, R49, R25, R24 ;  /* 0x0000001931317223 */ /* 0x000fe20000010018 */
[----:B------:R-:W-:-:S03]  /*3400*/  IADD3 R30, P0, PT, R33, R22, RZ ;  /* 0x00000016211e7210 */ /* 0x000fc60007f1e0ff */
[----:B------:R-:W-:Y:S01]  /*3410*/  FMUL.FTZ R49, R49, 1.4426950216293334961 ;  /* 0x3fb8aa3b31317820 */ /* 0x000fe20000410000 */
[----:B------:R-:W-:-:S05]  /*3420*/  IADD3.X R31, PT, PT, RZ, R23, RZ, P0, !PT ;  /* 0x00000017ff1f7210 */ /* 0x000fca00007fe4ff */
[----:B------:R-:W0:Y:S02]  /*3430*/  MUFU.EX2 R49, R49 ;  /* 0x0000003100317308 */ /* 0x000e240000000800 */
[----:B0-----:R-:W-:-:S05]  /*3440*/  F2FP.F16.F32.PACK_AB R32, RZ, R49 ;  /* 0x00000031ff20723e */ /* 0x001fca00000000ff */
[----:B------:R0:W-:Y:S02]  /*3450*/  STG.E.U16 desc[UR76][R30.64], R32 ;  /* 0x000000201e007986 */ /* 0x0001e4000c10154c */
.L_x_101:
[----:B------:R-:W-:Y:S05]  /*3460*/  BSYNC.RECONVERGENT B0 ;  /* 0x0000000000007941 */ /* 0x000fea0003800200 */
.L_x_100:
        /* <DEDUP_REMOVED lines=234> */
.L_x_105:
[----:B------:R-:W-:Y:S01]  /*4310*/  FFMA.FTZ R51, R51, R25, R24 ;  /* 0x0000001933337223 */ /* 0x000fe20000010018 */
[----:B------:R-:W-:-:S03]  /*4320*/  IADD3 R30, P0, PT, R33, R22, RZ ;  /* 0x00000016211e7210 */ /* 0x000fc60007f1e0ff */
[----:B------:R-:W-:Y:S02]  /*4330*/  FMUL.FTZ R51, R51, 1.4426950216293334961 ;  /* 0x3fb8aa3b33337820 */ /* 0x000fe40000410000 */
[----:B------:R-:W-:-:S04]  /*4340*/  IMAD.X R31, RZ, RZ, R23, P0 ;  /* 0x000000ffff1f7224 */ /* 0x000fc800000e0617 */
[----:B------:R-:W0:Y:S02]  /*4350*/  MUFU.EX2 R51, R51 ;  /* 0x0000003300337308 */ /* 0x000e240000000800 */
[----:B0-----:R-:W-:-:S05]  /*4360*/  F2FP.F16.F32.PACK_AB R32, RZ, R51 ;  /* 0x00000033ff20723e */ /* 0x001fca00000000ff */
[----:B------:R0:W-:Y:S02]  /*4370*/  STG.E.U16 desc[UR76][R30.64], R32 ;  /* 0x000000201e007986 */ /* 0x0001e4000c10154c */
.L_x_104:
[----:B------:R-:W-:Y:S05]  /*4380*/  BSYNC.RECONVERGENT B0 ;  /* 0x0000000000007941 */ /* 0x000fea0003800200 */
.L_x_103:
        /* <DEDUP_REMOVED lines=233> */
.L_x_106:
[----:B------:R-:W-:Y:S01]  /*5220*/  FFMA.FTZ R53, R53, R25, R24 ;  /* 0x0000001935357223 */ /* 0x000fe20000010018 */
[----:B------:R-:W-:-:S03]  /*5230*/  IADD3 R30, P0, PT, R33, R22, RZ ;  /* 0x00000016211e7210 */ /* 0x000fc60007f1e0ff */
[----:B------:R-:W-:Y:S01]  /*5240*/  FMUL.FTZ R53, R53, 1.4426950216293334961 ;  /* 0x3fb8aa3b35357820 */ /* 0x000fe20000410000 */
[----:B------:R-:W-:-:S05]  /*5250*/  IADD3.X R31, PT, PT, RZ, R23, RZ, P0, !PT ;  /* 0x00000017ff1f7210 */ /* 0x000fca00007fe4ff */
[----:B------:R-:W0:Y:S02]  /*5260*/  MUFU.EX2 R53, R53 ;  /* 0x0000003500357308 */ /* 0x000e240000000800 */
[----:B0-----:R-:W-:-:S05]  /*5270*/  F2FP.F16.F32.PACK_AB R32, RZ, R53 ;  /* 0x00000035ff20723e */ /* 0x001fca00000000ff */
[----:B------:R0:W-:Y:S02]  /*5280*/  STG.E.U16 desc[UR76][R30.64], R32 ;  /* 0x000000201e007986 */ /* 0x0001e4000c10154c */
.L_x_96:
        /* <DEDUP_REMOVED lines=11> */
        .weak           $__internal_6_$__cuda_sm20_div_s64
        .type           $__internal_6_$__cuda_sm20_div_s64,@function
        .size           $__internal_6_$__cuda_sm20_div_s64,(.L_x_373 - $__internal_6_$__cuda_sm20_div_s64)
$__internal_6_$__cuda_sm20_div_s64:
        /* <DEDUP_REMOVED lines=77> */
[----:B------:R-:W-:Y:S06]  /*5810*/  RET.REL.NODEC R28 `(_ZN2at6native63_GLOBAL__N__11d61d08_30_DistributionLogNormalKernel_cu_e7567be543distribution_elementwise_grid_stride_kernelIfLi4EZNS0_9templates4cuda20normal_and_transformIN3c104HalfEfPNS_17CUDAGeneratorImplEZZZNS4_17log_normal_kernelIS9_EEvRNS_18TensorIteratorBaseEddT_ENKUlvE_clEvENKUlvE1_clEvEUlfE_EEvSC_T1_T2_EUlP24curandStatePhilox4_32_10E0_ZNS1_27distribution_nullary_kernelIS7_f6float4S9_SL_SG_EEvSC_SI_RKT3_T4_EUlifE0_EEvlNS_15PhiloxCudaStateESH_SI_) ;  /* 0xffffffa41cf87950 */ /* 0x000fec0003c3ffff */
.L_x_108:
        /* <DEDUP_REMOVED lines=14> */
.L_x_373:


//--------------------- .text._ZN2at6native63_GLOBAL__N__11d61d08_30_DistributionLogNormalKernel_cu_e7567be543distribution_elementwise_grid_stride_kernelIfLi4EZNS0_9templates4cuda20normal_and_transformIN3c104HalfEfPNS_17CUDAGeneratorImplEZZZNS4_17log_normal_kernelIS9_EEvRNS_18TensorIteratorBaseEddT_ENKUlvE_clEvENKUlvE1_clEvEUlfE_EEvSC_T1_T2_EUlP24curandStatePhilox4_32_10E0_ZNS1_27distribution_nullary_kernelIS7_f6float4S9_SL_SG_EEvSC_SI_RKT3_T4_EUlifE_EEvlNS_15PhiloxCudaStateESH_SI_ --------------------------
	.section	.text._ZN2at6native63_GLOBAL__N__11d61d08_30_DistributionLogNormalKernel_cu_e7567be543distribution_elementwise_grid_stride_kernelIfLi4EZNS0_9templates4cuda20normal_and_transformIN3c104HalfEfPNS_17CUDAGeneratorImplEZZZNS4_17log_normal_kernelIS9_EEvRNS_18TensorIteratorBaseEddT_ENKUlvE_clEvENKUlvE1_clEvEUlfE_EEvSC_T1_T2_EUlP24curandStatePhilox4_32_10E0_ZNS1_27distribution_nullary_kernelIS7_f6float4S9_SL_SG_EEvSC_SI_RKT3_T4_EUlifE_EEvlNS_15PhiloxCudaStateESH_SI_,"ax",@progbits
	.align	128
.text._ZN2at6native63_GLOBAL__N__11d61d08_30_DistributionLogNormalKernel_cu_e7567be543distribution_elementwise_grid_stride_kernelIfLi4EZNS0_9templates4cuda20normal_and_transformIN3c104HalfEfPNS_17CUDAGeneratorImplEZZZNS4_17log_normal_kernelIS9_EEvRNS_18TensorIteratorBaseEddT_ENKUlvE_clEvENKUlvE1_clEvEUlfE_EEvSC_T1_T2_EUlP24curandStatePhilox4_32_10E0_ZNS1_27distribution_nullary_kernelIS7_f6float4S9_SL_SG_EEvSC_SI_RKT3_T4_EUlifE_EEvlNS_15PhiloxCudaStateESH_SI_:
        .type           _ZN2at6native63_GLOBAL__N__11d61d08_30_DistributionLogNormalKernel_cu_e7567be543distribution_elementwise_grid_stride_kernelIfLi4EZNS0_9templates4cuda20normal_and_transformIN3c104HalfEfPNS_17CUDAGeneratorImplEZZZNS4_17log_normal_kernelIS9_EEvRNS_18TensorIteratorBaseEddT_ENKUlvE_clEvENKUlvE1_clEvEUlfE_EEvSC_T1_T2_EUlP24curandStatePhilox4_32_10E0_ZNS1_27distribution_nullary_kernelIS7_f6float4S9_SL_SG_EEvSC_SI_RKT3_T4_EUlifE_EEvlNS_15PhiloxCudaStateESH_SI_,@function
        .size           _ZN2at6native63_GLOBAL__N__11d61d08_30_DistributionLogNormalKernel_cu_e7567be543distribution_elementwise_grid_stride_kernelIfLi4EZNS0_9templates4cuda20normal_and_transformIN3c104HalfEfPNS_17CUDAGeneratorImplEZZZNS4_17log_normal_kernelIS9_EEvRNS_18TensorIteratorBaseEddT_ENKUlvE_clEvENKUlvE1_clEvEUlfE_EEvSC_T1_T2_EUlP24curandStatePhilox4_32_10E0_ZNS1_27distribution_nullary_kernelIS7_f6float4S9_SL_SG_EEvSC_SI_RKT3_T4_EUlifE_EEvlNS_15PhiloxCudaStateESH_SI_,(.L_x_375 - _ZN2at6native63_GLOBAL__N__11d61d08_30_DistributionLogNormalKernel_cu_e7567be543distribution_elementwise_grid_stride_kernelIfLi4EZNS0_9templates4cuda20normal_and_transformIN3c104HalfEfPNS_17CUDAGeneratorImplEZZZNS4_17log_normal_kernelIS9_EEvRNS_18TensorIteratorBaseEddT_ENKUlvE_clEvENKUlvE1_clEvEUlfE_EEvSC_T1_T2_EUlP24curandStatePhilox4_32_10E0_ZNS1_27distribution_nullary_kernelIS7_f6float4S9_SL_SG_EEvSC_SI_RKT3_T4_EUlifE_EEvlNS_15PhiloxCudaStateESH_SI_)
        .other          _ZN2at6native63_GLOBAL__N__11d61d08_30_DistributionLogNormalKernel_cu_e7567be543distribution_elementwise_grid_stride_kernelIfLi4EZNS0_9templates4cuda20normal_and_transformIN3c104HalfEfPNS_17CUDAGeneratorImplEZZZNS4_17log_normal_kernelIS9_EEvRNS_18TensorIteratorBaseEddT_ENKUlvE_clEvENKUlvE1_clEvEUlfE_EEvSC_T1_T2_EUlP24curandStatePhilox4_32_10E0_ZNS1_27distribution_nullary_kernelIS7_f6float4S9_SL_SG_EEvSC_SI_RKT3_T4_EUlifE_EEvlNS_15PhiloxCudaStateESH_SI_,@"STO_CUDA_ENTRY STV_DEFAULT"
_ZN2at6native63_GLOBAL__N__11d61d08_30_DistributionLogNormalKernel_cu_e7567be543distribution_elementwise_grid_stride_kernelIfLi4EZNS0_9templates4cuda20normal_and_transformIN3c104HalfEfPNS_17CUDAGeneratorImplEZZZNS4_17log_normal_kernelIS9_EEvRNS_18TensorIteratorBaseEddT_ENKUlvE_clEvENKUlvE1_clEvEUlfE_EEvSC_T1_T2_EUlP24curandStatePhilox4_32_10E0_ZNS1_27distribution_nullary_kernelIS7_f6float4S9_SL_SG_EEvSC_SI_RKT3_T4_EUlifE_EEvlNS_15PhiloxCudaStateESH_SI_:
        /* <DEDUP_REMOVED lines=114> */
.L_x_109:
[----:B------:R-:W-:-:S07]  /*0720*/  MOV R30, 0x740 ;  /* 0x00000740001e7802 */ /* 0x000fce0000000f00 */
[----:B------:R-:W-:Y:S05]  /*0730*/  CALL.REL.NOINC `($__internal_7_$__cuda_sm20_div_s64) ;  /* 0x0000000800f47944 */ /* 0x000fea0003c00000 */
.L_x_110:
        /* <DEDUP_REMOVED lines=17> */
.L_x_122:
        /* <DEDUP_REMOVED lines=13> */
.L_x_112:
[----:B-12---:R-:W-:Y:S05]  /*0920*/  BSYNC.RECONVERGENT B0 ;  /* 0x0000000000007941 */ /* 0x006fea0003800200 */
.L_x_111:
        /* <DEDUP_REMOVED lines=51> */
.L_x_113:
        /* <DEDUP_REMOVED lines=9> */
.L_x_114:
        /* <DEDUP_REMOVED lines=44> */
[----:B0-----:R-:W-:-:S05]  /*0fb0*/  F2FP.F16.F32.PACK_AB R51, RZ, R50 ;  /* 0x00000032ff33723e */ /* 0x001fca00000000ff */
[----:B------:R4:W-:Y:S02]  /*0fc0*/  STG.E.U16 desc[UR6][R28.64], R51 ;  /* 0x000000331c007986 */ /* 0x0009e4000c101506 */
.L_x_116:
[----:B------:R-:W-:Y:S05]  /*0fd0*/  BSYNC.RECONVERGENT B0 ;  /* 0x0000000000007941 */ /* 0x000fea0003800200 */
.L_x_115:
        /* <DEDUP_REMOVED lines=11> */
[----:B0-----:R-:W-:-:S05]  /*1090*/  F2FP.F16.F32.PACK_AB R44, RZ, R48 ;  /* 0x00000030ff2c723e */ /* 0x001fca00000000ff */
[----:B------:R0:W-:Y:S02]  /*10a0*/  STG.E.U16 desc[UR6][R28.64], R44 ;  /* 0x0000002c1c007986 */ /* 0x0001e4000c101506 */
.L_x_118:
[----:B------:R-:W-:Y:S05]  /*10b0*/  BSYNC.RECONVERGENT B0 ;  /* 0x0000000000007941 */ /* 0x000fea0003800200 */
.L_x_117:
        /* <DEDUP_REMOVED lines=11> */
[----:B---3--:R-:W-:-:S05]  /*1170*/  F2FP.F16.F32.PACK_AB R48, RZ, R44 ;  /* 0x0000002cff30723e */ /* 0x008fca00000000ff */
[----:B------:R0:W-:Y:S02]  /*1180*/  STG.E.U16 desc[UR6][R28.64], R48 ;  /* 0x000000301c007986 */ /* 0x0001e4000c101506 */
.L_x_120:
[----:B------:R-:W-:Y:S05]  /*1190*/  BSYNC.RECONVERGENT B0 ;  /* 0x0000000000007941 */ /* 0x000fea0003800200 */
.L_x_119:
        /* <DEDUP_REMOVED lines=10> */
[----:B0-----:R-:W-:-:S05]  /*1240*/  F2FP.F16.F32.PACK_AB R38, RZ, R31 ;  /* 0x0000001fff26723e */ /* 0x001fca00000000ff */
[----:B------:R0:W-:Y:S02]  /*1250*/  STG.E.U16 desc[UR6][R28.64], R38 ;  /* 0x000000261c007986 */ /* 0x0001e4000c101506 */
.L_x_121:
        /* <DEDUP_REMOVED lines=11> */
        .weak           $__internal_7_$__cuda_sm20_div_s64
        .type           $__internal_7_$__cuda_sm20_div_s64,@function
        .size           $__internal_7_$__cuda_sm20_div_s64,(.L_x_375 - $__internal_7_$__cuda_sm20_div_s64)
$__internal_7_$__cuda_sm20_div_s64:
        /* <DEDUP_REMOVED lines=77> */
[----:B------:R-:W-:Y:S06]  /*17e0*/  RET.REL.NODEC R30 `(_ZN2at6native63_GLOBAL__N__11d61d08_30_DistributionLogNormalKernel_cu_e7567be543distribution_elementwise_grid_stride_kernelIfLi4EZNS0_9templates4cuda20normal_and_transformIN3c104HalfEfPNS_17CUDAGeneratorImplEZZZNS4_17log_normal_kernelIS9_EEvRNS_18TensorIteratorBaseEddT_ENKUlvE_clEvENKUlvE1_clEvEUlfE_EEvSC_T1_T2_EUlP24curandStatePhilox4_32_10E0_ZNS1_27distribution_nullary_kernelIS7_f6float4S9_SL_SG_EEvSC_SI_RKT3_T4_EUlifE_EEvlNS_15PhiloxCudaStateESH_SI_) ;  /* 0xffffffe81e047950 */ /* 0x000fec0003c3ffff */
.L_x_123:
        /* <DEDUP_REMOVED lines=9> */
.L_x_375:


//--------------------- .text._ZN2at6native63_GLOBAL__N__11d61d08_30_DistributionLogNormalKernel_cu_e7567be543distribution_elementwise_grid_stride_kernelIfLi4EZNS0_9templates4cuda20normal_and_transformIN3c104HalfEfPNS_17CUDAGeneratorImplEZZZNS4_17log_normal_kernelIS9_EEvRNS_18TensorIteratorBaseEddT_ENKUlvE_clEvENKUlvE1_clEvEUlfE_EEvSC_T1_T2_EUlP24curandStatePhilox4_32_10E_ZNS1_27distribution_nullary_kernelIS7_f7double2S9_SL_SG_EEvSC_SI_RKT3_T4_EUlifE0_EEvlNS_15PhiloxCudaStateESH_SI_ --------------------------
	.section	.text._ZN2at6native63_GLOBAL__N__11d61d08_30_DistributionLogNormalKernel_cu_e7567be543distribution_elementwise_grid_stride_kernelIfLi4EZNS0_9templates4cuda20normal_and_transformIN3c104HalfEfPNS_17CUDAGeneratorImplEZZZNS4_17log_normal_kernelIS9_EEvRNS_18TensorIteratorBaseEddT_ENKUlvE_clEvENKUlvE1_clEvEUlfE_EEvSC_T1_T2_EUlP24curandStatePhilox4_32_10E_ZNS1_27distribution_nullary_kernelIS7_f7double2S9_SL_SG_EEvSC_SI_RKT3_T4_EUlifE0_EEvlNS_15PhiloxCudaStateESH_SI_,"ax",@progbits
	.align	128
.text._ZN2at6native63_GLOBAL__N__11d61d08_30_DistributionLogNormalKernel_cu_e7567be543distribution_elementwise_grid_stride_kernelIfLi4EZNS0_9templates4cuda20normal_and_transformIN3c104HalfEfPNS_17CUDAGeneratorImplEZZZNS4_17log_normal_kernelIS9_EEvRNS_18TensorIteratorBaseEddT_ENKUlvE_clEvENKUlvE1_clEvEUlfE_EEvSC_T1_T2_EUlP24curandStatePhilox4_32_10E_ZNS1_27distribution_nullary_kernelIS7_f7double2S9_SL_SG_EEvSC_SI_RKT3_T4_EUlifE0_EEvlNS_15PhiloxCudaStateESH_SI_:
        .type           _ZN2at6native63_GLOBAL__N__11d61d08_30_DistributionLogNormalKernel_cu_e7567be543distribution_elementwise_grid_stride_kernelIfLi4EZNS0_9templates4cuda20normal_and_transformIN3c104HalfEfPNS_17CUDAGeneratorImplEZZZNS4_17log_normal_kernelIS9_EEvRNS_18TensorIteratorBaseEddT_ENKUlvE_clEvENKUlvE1_clEvEUlfE_EEvSC_T1_T2_EUlP24curandStatePhilox4_32_10E_ZNS1_27distribution_nullary_kernelIS7_f7double2S9_SL_SG_EEvSC_SI_RKT3_T4_EUlifE0_EEvlNS_15PhiloxCudaStateESH_SI_,@function
        .size           _ZN2at6native63_GLOBAL__N__11d61d08_30_DistributionLogNormalKernel_cu_e7567be543distribution_elementwise_grid_stride_kernelIfLi4EZNS0_9templates4cuda20normal_and_transformIN3c104HalfEfPNS_17CUDAGeneratorImplEZZZNS4_17log_normal_kernelIS9_EEvRNS_18TensorIteratorBaseEddT_ENKUlvE_clEvENKUlvE1_clEvEUlfE_EEvSC_T1_T2_EUlP24curandStatePhilox4_32_10E_ZNS1_27distribution_nullary_kernelIS7_f7double2S9_SL_SG_EEvSC_SI_RKT3_T4_EUlifE0_EEvlNS_15PhiloxCudaStateESH_SI_,(.L_x_377 - _ZN2at6native63_GLOBAL__N__11d61d08_30_DistributionLogNormalKernel_cu_e7567be543distribution_elementwise_grid_stride_kernelIfLi4EZNS0_9templates4cuda20normal_and_transformIN3c104HalfEfPNS_17CUDAGeneratorImplEZZZNS4_17log_normal_kernelIS9_EEvRNS_18TensorIteratorBaseEddT_ENKUlvE_clEvENKUlvE1_clEvEUlfE_EEvSC_T1_T2_EUlP24curandStatePhilox4_32_10E_ZNS1_27distribution_nullary_kernelIS7_f7double2S9_SL_SG_EEvSC_SI_RKT3_T4_EUlifE0_EEvlNS_15PhiloxCudaStateESH_SI_)
        .other          _ZN2at6native63_GLOBAL__N__11d61d08_30_DistributionLogNormalKernel_cu_e7567be543distribution_elementwise_grid_stride_kernelIfLi4EZNS0_9templates4cuda20normal_and_transformIN3c104HalfEfPNS_17CUDAGeneratorImplEZZZNS4_17log_normal_kernelIS9_EEvRNS_18TensorIteratorBaseEddT_ENKUlvE_clEvENKUlvE1_clEvEUlfE_EEvSC_T1_T2_EUlP24curandStatePhilox4_32_10E_ZNS1_27distribution_nullary_kernelIS7_f7double2S9_SL_SG_EEvSC_SI_RKT3_T4_EUlifE0_EEvlNS_15PhiloxCudaStateESH_SI_,@"STO_CUDA_ENTRY STV_DEFAULT"
_ZN2at6native63_GLOBAL__N__11d61d08_30_DistributionLogNormalKernel_cu_e7567be543distribution_elementwise_grid_stride_kernelIfLi4EZNS0_9templates4cuda20normal_and_transformIN3c104HalfEfPNS_17CUDAGeneratorImplEZZZNS4_17log_normal_kernelIS9_EEvRNS_18TensorIteratorBaseEddT_ENKUlvE_clEvENKUlvE1_clEvEUlfE_EEvSC_T1_T2_EUlP24curandStatePhilox4_32_10E_ZNS1_27distribution_nullary_kernelIS7_f7double2S9_SL_SG_EEvSC_SI_RKT3_T4_EUlifE0_EEvlNS_15PhiloxCudaStateESH_SI_:
        /* <DEDUP_REMOVED lines=113> */
.L_x_124:
[----:B------:R-:W-:-:S07]  /*0710*/  MOV R22, 0x730 ;  /* 0x0000073000167802 */ /* 0x000fce0000000f00 */
[----:B------:R-:W-:Y:S05]  /*0720*/  CALL.REL.NOINC `($__internal_8_$__cuda_sm20_div_s64) ;  /* 0x0000006800147944 */ /* 0x000fea0003c00000 */
.L_x_125:
        /* <DEDUP_REMOVED lines=86> */
.L_x_151:
        /* <DEDUP_REMOVED lines=13> */
.L_x_127:
[----:B0-----:R-:W-:Y:S05]  /*0d60*/  BSYNC.RECONVERGENT B0 ;  /* 0x0000000000007941 */ /* 0x001fea0003800200 */
.L_x_126:
        /* <DEDUP_REMOVED lines=68> */
.L_x_128:
        /* <DEDUP_REMOVED lines=9> */
.L_x_129:
        /* <DEDUP_REMOVED lines=210> */
.L_x_131:
[----:B------:R-:W-:Y:S01]  /*1f60*/  MOV R26, 0x0 ;  /* 0x00000000001a7802 */ /* 0x000fe20000000f00 */
[----:B------:R-:W-:Y:S01]  /*1f70*/  IMAD.MOV.U32 R27, RZ, RZ, 0x7ff00000 ;  /* 0x7ff00000ff1b7424 */ /* 0x000fe200078e00ff */
[----:B------:R-:W-:-:S05]  /*1f80*/  LOP3.LUT P0, RZ, R25, 0x7fffffff, RZ, 0xc0, !PT ;  /* 0x7fffffff19ff7812 */ /* 0x000fca000780c0ff */
[----:B------:R-:W0:Y:S02]  /*1f90*/  DFMA R26, R24, R26, +INF ;  /* 0x7ff00000181a742b */ /* 0x000e24000000001a */
[----:B0-----:R-:W-:Y:S02]  /*1fa0*/  FSEL R24, R26, RZ, P0 ;  /* 0x000000ff1a187208 */ /* 0x001fe40000000000 */
[----:B------:R-:W-:-:S07]  /*1fb0*/  FSEL R25, R27, -QNAN , P0 ;  /* 0xfff000001b197808 */ /* 0x000fce0000000000 */
.L_x_132:
[----:B------:R-:W-:Y:S05]  /*1fc0*/  BSYNC.RECONVERGENT B0 ;  /* 0x0000000000007941 */ /* 0x000fea0003800200 */
.L_x_130:
        /* <DEDUP_REMOVED lines=196> */
[----:B------:R-:W-:Y:S05]  /*2c10*/  CALL.REL.NOINC `($__internal_9_$__cuda_sm20_dsqrt_rn_f64_mediumpath_v1) ;  /* 0x00000048000c7944 */ /* 0x000fea0003c00000 */
[----:B------:R-:W-:Y:S01]  /*2c20*/  IMAD.MOV.U32 R40, RZ, RZ, R26 ;  /* 0x000000ffff287224 */ /* 0x000fe200078e001a */
[----:B------:R-:W-:-:S07]  /*2c30*/  MOV R41, R27 ;  /* 0x0000001b00297202 */ /* 0x000fce0000000f00 */
.L_x_134:
[----:B------:R-:W-:Y:S05]  /*2c40*/  BSYNC.RECONVERGENT B0 ;  /* 0x0000000000007941 */ /* 0x000fea0003800200 */
.L_x_133:
        /* <DEDUP_REMOVED lines=41> */
[----:B------:R-:W-:-:S04]  /*2ee0*/  @!P0 F2FP.F16.F32.PACK_AB R26, RZ, R46 ;  /* 0x0000002eff1a823e */ /* 0x000fc800000000ff */
        /* <DEDUP_REMOVED lines=15> */
[----:B--2---:R-:W-:-:S05]  /*2fe0*/  F2FP.F16.F32.PACK_AB R31, RZ, R30 ;  /* 0x0000001eff1f723e */ /* 0x004fca00000000ff */
[----:B-1----:R1:W-:Y:S02]  /*2ff0*/  STG.E.U16 desc[UR76][R26.64], R31 ;  /* 0x0000001f1a007986 */ /* 0x0023e4000c10154c */
.L_x_137:
[----:B------:R-:W-:Y:S05]  /*3000*/  BSYNC.RECONVERGENT B0 ;  /* 0x0000000000007941 */ /* 0x000fea0003800200 */
.L_x_136:
        /* <DEDUP_REMOVED lines=17> */
.L_x_139:
[----:B------:R-:W-:Y:S05]  /*3120*/  BSYNC.RECONVERGENT B0 ;  /* 0x0000000000007941 */ /* 0x000fea0003800200 */
.L_x_138:
[----:B-12---:R-:W-:Y:S01]  /*3130*/  IADD3 R27, P1, PT, R55, R10, RZ ;  /* 0x0000000a371b7210 */ /* 0x006fe20007f3e0ff */
[----:B0-----:R2:W-:Y:S03]  /*3140*/  @!P0 STG.E.U16 desc[UR76][R24.64], R32 ;  /* 0x0000002018008986 */ /* 0x0015e6000c10154c */
[----:B------:R-:W-:Y:S02]  /*3150*/  ISETP.GE.U32.AND P0, PT, R27, R20, PT ;  /* 0x000000141b00720c */ /* 0x000fe40003f06070 */
[----:B------:R-:W-:-:S04]  /*3160*/  IADD3.X R26, PT, PT, RZ, R12, RZ, P1, !PT ;  /* 0x0000000cff1a7210 */ /* 0x000fc80000ffe4ff */
[----:B------:R-:W-:-:S13]  /*3170*/  ISETP.GE.AND.EX P0, PT, R26, R21, PT, P0 ;  /* 0x000000151a00720c */ /* 0x000fda0003f06300 */
[----:B--2---:R-:W-:Y:S05]  /*3180*/  @P0 BRA `(.L_x_140) ;  /* 0x0000003c00500947 */ /* 0x004fea0003800000 */
[----:B------:R-:W0:Y:S01]  /*3190*/  LDC.64 R24, c[0x0][0x540] ;  /* 0x00015000ff187b82 */ /* 0x000e220000000a00 */
[----:B------:R-:W-:-:S05]  /*31a0*/  F2FP.F16.F32.PACK_AB R26, RZ, R47 ;  /* 0x0000002fff1a723e */ /* 0x000fca00000000ff */
[----:B0-----:R2:W-:Y:S01]  /*31b0*/  STG.E.U16 desc[UR76][R24.64], R26 ;  /* 0x0000001a18007986 */ /* 0x0015e2000c10154c */
[----:B------:R-:W-:Y:S05]  /*31c0*/  BRA `(.L_x_140) ;  /* 0x0000003c00407947 */ /* 0x000fea0003800000 */
.L_x_135:
        /* <DEDUP_REMOVED lines=243> */
.L_x_143:
[----:B-1----:R-:W-:Y:S01]  /*4100*/  FFMA.FTZ R33, R33, R27, R26 ;  /* 0x0000001b21217223 */ /* 0x002fe2000001001a */
[----:B0-----:R-:W-:-:S03]  /*4110*/  IADD3 R30, P0, PT, R35, R24, RZ ;  /* 0x00000018231e7210 */ /* 0x001fc60007f1e0ff */
[----:B------:R-:W-:Y:S01]  /*4120*/  FMUL.FTZ R33, R33, 1.4426950216293334961 ;  /* 0x3fb8aa3b21217820 */ /* 0x000fe20000410000 */
[----:B------:R-:W-:-:S05]  /*4130*/  IADD3.X R31, PT, PT, RZ, R25, RZ, P0, !PT ;  /* 0x00000019ff1f7210 */ /* 0x000fca00007fe4ff */
[----:B------:R-:W0:Y:S02]  /*4140*/  MUFU.EX2 R33, R33 ;  /* 0x0000002100217308 */ /* 0x000e240000000800 */
[----:B0-----:R-:W-:-:S05]  /*4150*/  F2FP.F16.F32.PACK_AB R32, RZ, R33 ;  /* 0x00000021ff20723e */ /* 0x001fca00000000ff */
[----:B------:R2:W-:Y:S02]  /*4160*/  STG.E.U16 desc[UR76][R30.64], R32 ;  /* 0x000000201e007986 */ /* 0x0005e4000c10154c */
.L_x_142:
[----:B------:R-:W-:Y:S05]  /*4170*/  BSYNC.RECONVERGENT B0 ;  /* 0x0000000000007941 */ /* 0x000fea0003800200 */
.L_x_141:
        /* <DEDUP_REMOVED lines=241> */
.L_x_146:
[----:B-1----:R-:W-:Y:S01]  /*5090*/  FFMA.FTZ R26, R31, R27, R26 ;  /* 0x0000001b1f1a7223 */ /* 0x002fe2000001001a */
[----:B0-----:R-:W-:-:S03]  /*50a0*/  IADD3 R24, P0, PT, R33, R24, RZ ;  /* 0x0000001821187210 */ /* 0x001fc60007f1e0ff */
[----:B------:R-:W-:Y:S02]  /*50b0*/  FMUL.FTZ R26, R26, 1.4426950216293334961 ;  /* 0x3fb8aa3b1a1a7820 */ /* 0x000fe40000410000 */
[----:B------:R-:W-:-:S04]  /*50c0*/  IMAD.X R25, RZ, RZ, R25, P0 ;  /* 0x000000ffff197224 */ /* 0x000fc800000e0619 */
[----:B------:R-:W0:Y:S02]  /*50d0*/  MUFU.EX2 R26, R26 ;  /* 0x0000001a001a7308 */ /* 0x000e240000000800 */
[----:B0-----:R-:W-:-:S05]  /*50e0*/  F2FP.F16.F32.PACK_AB R27, RZ, R26 ;  /* 0x0000001aff1b723e */ /* 0x001fca00000000ff */
[----:B------:R2:W-:Y:S02]  /*50f0*/  STG.E.U16 desc[UR76][R24.64], R27 ;  /* 0x0000001b18007986 */ /* 0x0005e4000c10154c */
.L_x_145:
[----:B------:R-:W-:Y:S05]  /*5100*/  BSYNC.RECONVERGENT B0 ;  /* 0x0000000000007941 */ /* 0x000fea0003800200 */
.L_x_144:
        /* <DEDUP_REMOVED lines=233> */
.L_x_149:
[----:B------:R-:W0:Y:S01]  /*5fa0*/  LDCU.64 UR48, c[0x0][0x540] ;  /* 0x0000a800ff3077ac */ /* 0x000e220008000a00 */
[----:B------:R-:W-:Y:S02]  /*5fb0*/  F2FP.F16.F32.PACK_AB R26, RZ, R48 ;  /* 0x00000030ff1a723e */ /* 0x000fe400000000ff */
[----:B0-----:R-:W-:-:S04]  /*5fc0*/  IADD3 R24, P0, PT, R24, UR48, RZ ;  /* 0x0000003018187c10 */ /* 0x001fc8000ff1e0ff */
[----:B------:R-:W-:-:S05]  /*5fd0*/  IADD3.X R25, PT, PT, RZ, UR49, RZ, P0, !PT ;  /* 0x00000031ff197c10 */ /* 0x000fca00087fe4ff */
[----:B------:R0:W-:Y:S04]  /*5fe0*/  STG.E.U16 desc[UR76][R24.64], R26 ;  /* 0x0000001a18007986 */ /* 0x0001e8000c10154c */
.L_x_148:
[----:B------:R-:W-:Y:S05]  /*5ff0*/  BSYNC.RECONVERGENT B0 ;  /* 0x0000000000007941 */ /* 0x000fea0003800200 */
.L_x_147:
        /* <DEDUP_REMOVED lines=232> */
.L_x_150:
[----:B------:R-:W0:Y:S01]  /*6e80*/  LDCU.64 UR48, c[0x0][0x540] ;  /* 0x0000a800ff3077ac */ /* 0x000e220008000a00 */
[----:B------:R-:W-:Y:S02]  /*6e90*/  F2FP.F16.F32.PACK_AB R26, RZ, R49 ;  /* 0x00000031ff1a723e */ /* 0x000fe400000000ff */
[----:B0-----:R-:W-:-:S04]  /*6ea0*/  IADD3 R24, P0, PT, R24, UR48, RZ ;  /* 0x0000003018187c10 */ /* 0x001fc8000ff1e0ff */
[----:B------:R-:W-:-:S05]  /*6eb0*/  IADD3.X R25, PT, PT, RZ, UR49, RZ, P0, !PT ;  /* 0x00000031ff197c10 */ /* 0x000fca00087fe4ff */
[----:B------:R0:W-:Y:S04]  /*6ec0*/  STG.E.U16 desc[UR76][R24.64], R26 ;  /* 0x0000001a18007986 */ /* 0x0001e8000c10154c */
.L_x_140:
        /* <DEDUP_REMOVED lines=11> */
        .weak           $__internal_8_$__cuda_sm20_div_s64
        .type           $__internal_8_$__cuda_sm20_div_s64,@function
        .size           $__internal_8_$__cuda_sm20_div_s64,($__internal_9_$__cuda_sm20_dsqrt_rn_f64_mediumpath_v1 - $__internal_8_$__cuda_sm20_div_s64)
$__internal_8_$__cuda_sm20_div_s64:
        /* <DEDUP_REMOVED lines=76> */
[----:B------:R-:W-:Y:S06]  /*7440*/  RET.REL.NODEC R22 `(_ZN2at6native63_GLOBAL__N__11d61d08_30_DistributionLogNormalKernel_cu_e7567be543distribution_elementwise_grid_stride_kernelIfLi4EZNS0_9templates4cuda20normal_and_transformIN3c104HalfEfPNS_17CUDAGeneratorImplEZZZNS4_17log_normal_kernelIS9_EEvRNS_18TensorIteratorBaseEddT_ENKUlvE_clEvENKUlvE1_clEvEUlfE_EEvSC_T1_T2_EUlP24curandStatePhilox4_32_10E_ZNS1_27distribution_nullary_kernelIS7_f7double2S9_SL_SG_EEvSC_SI_RKT3_T4_EUlifE0_EEvlNS_15PhiloxCudaStateESH_SI_) ;  /* 0xffffff8816ec7950 */ /* 0x000fec0003c3ffff */
        .weak           $__internal_9_$__cuda_sm20_dsqrt_rn_f64_mediumpath_v1
        .type           $__internal_9_$__cuda_sm20_dsqrt_rn_f64_mediumpath_v1,@function
        .size           $__internal_9_$__cuda_sm20_dsqrt_rn_f64_mediumpath_v1,(.L_x_377 - $__internal_9_$__cuda_sm20_dsqrt_rn_f64_mediumpath_v1)
$__internal_9_$__cuda_sm20_dsqrt_rn_f64_mediumpath_v1:
        /* <DEDUP_REMOVED lines=19> */
.L_x_153:
        /* <DEDUP_REMOVED lines=55> */
.L_x_155:
[----:B------:R0:W1:Y:S02]  /*78f0*/  DADD R26, R24, R24 ;  /* 0x00000000181a7229 */ /* 0x0000640000000018 */
.L_x_154:
[----:B------:R-:W-:Y:S05]  /*7900*/  BSYNC.RECONVERGENT B1 ;  /* 0x0000000000017941 */ /* 0x000fea0003800200 */
.L_x_152:
[----:B------:R-:W-:-:S04]  /*7910*/  MOV R41, 0x0 ;  /* 0x0000000000297802 */ /* 0x000fc80000000f00 */
[----:B01----:R-:W-:Y:S05]  /*7920*/  RET.REL.NODEC R40 `(_ZN2at6native63_GLOBAL__N__11d61d08_30_DistributionLogNormalKernel_cu_e7567be543distribution_elementwise_grid_stride_kernelIfLi4EZNS0_9templates4cuda20normal_and_transformIN3c104HalfEfPNS_17CUDAGeneratorImplEZZZNS4_17log_normal_kernelIS9_EEvRNS_18TensorIteratorBaseEddT_ENKUlvE_clEvENKUlvE1_clEvEUlfE_EEvSC_T1_T2_EUlP24curandStatePhilox4_32_10E_ZNS1_27distribution_nullary_kernelIS7_f7double2S9_SL_SG_EEvSC_SI_RKT3_T4_EUlifE0_EEvlNS_15PhiloxCudaStateESH_SI_) ;  /* 0xffffff8428b47950 */ /* 0x003fea0003c3ffff */
.L_x_156:
        /* <DEDUP_REMOVED lines=13> */
.L_x_377:


//--------------------- .text._ZN2at6native63_GLOBAL__N__11d61d08_30_DistributionLogNormalKernel_cu_e7567be543distribution_elementwise_grid_stride_kernelIfLi4EZNS0_9templates4cuda20normal_and_transformIN3c104HalfEfPNS_17CUDAGeneratorImplEZZZNS4_17log_normal_kernelIS9_EEvRNS_18TensorIteratorBaseEddT_ENKUlvE_clEvENKUlvE1_clEvEUlfE_EEvSC_T1_T2_EUlP24curandStatePhilox4_32_10E_ZNS1_27distribution_nullary_kernelIS7_f7double2S9_SL_SG_EEvSC_SI_RKT3_T4_EUlifE_EEvlNS_15PhiloxCudaStateESH_SI_ --------------------------
	.section	.text._ZN2at6native63_GLOBAL__N__11d61d08_30_DistributionLogNormalKernel_cu_e7567be543distribution_elementwise_grid_stride_kernelIfLi4EZNS0_9templates4cuda20normal_and_transformIN3c104HalfEfPNS_17CUDAGeneratorImplEZZZNS4_17log_normal_kernelIS9_EEvRNS_18TensorIteratorBaseEddT_ENKUlvE_clEvENKUlvE1_clEvEUlfE_EEvSC_T1_T2_EUlP24curandStatePhilox4_32_10E_ZNS1_27distribution_nullary_kernelIS7_f7double2S9_SL_SG_EEvSC_SI_RKT3_T4_EUlifE_EEvlNS_15PhiloxCudaStateESH_SI_,"ax",@progbits
	.align	128
.text._ZN2at6native63_GLOBAL__N__11d61d08_30_DistributionLogNormalKernel_cu_e7567be543distribution_elementwise_grid_stride_kernelIfLi4EZNS0_9templates4cuda20normal_and_transformIN3c104HalfEfPNS_17CUDAGeneratorImplEZZZNS4_17log_normal_kernelIS9_EEvRNS_18TensorIteratorBaseEddT_ENKUlvE_clEvENKUlvE1_clEvEUlfE_EEvSC_T1_T2_EUlP24curandStatePhilox4_32_10E_ZNS1_27distribution_nullary_kernelIS7_f7double2S9_SL_SG_EEvSC_SI_RKT3_T4_EUlifE_EEvlNS_15PhiloxCudaStateESH_SI_:
        .type           _ZN2at6native63_GLOBAL__N__11d61d08_30_DistributionLogNormalKernel_cu_e7567be543distribution_elementwise_grid_stride_kernelIfLi4EZNS0_9templates4cuda20normal_and_transformIN3c104HalfEfPNS_17CUDAGeneratorImplEZZZNS4_17log_normal_kernelIS9_EEvRNS_18TensorIteratorBaseEddT_ENKUlvE_clEvENKUlvE1_clEvEUlfE_EEvSC_T1_T2_EUlP24curandStatePhilox4_32_10E_ZNS1_27distribution_nullary_kernelIS7_f7double2S9_SL_SG_EEvSC_SI_RKT3_T4_EUlifE_EEvlNS_15PhiloxCudaStateESH_SI_,@function
        .size           _ZN2at6native63_GLOBAL__N__11d61d08_30_DistributionLogNormalKernel_cu_e7567be543distribution_elementwise_grid_stride_kernelIfLi4EZNS0_9templates4cuda20normal_and_transformIN3c104HalfEfPNS_17CUDAGeneratorImplEZZZNS4_17log_normal_kernelIS9_EEvRNS_18TensorIteratorBaseEddT_ENKUlvE_clEvENKUlvE1_clEvEUlfE_EEvSC_T1_T2_EUlP24curandStatePhilox4_32_10E_ZNS1_27distribution_nullary_kernelIS7_f7double2S9_SL_SG_EEvSC_SI_RKT3_T4_EUlifE_EEvlNS_15PhiloxCudaStateESH_SI_,(.L_x_380 - _ZN2at6native63_GLOBAL__N__11d61d08_30_DistributionLogNormalKernel_cu_e7567be543distribution_elementwise_grid_stride_kernelIfLi4EZNS0_9templates4cuda20normal_and_transformIN3c104HalfEfPNS_17CUDAGeneratorImplEZZZNS4_17log_normal_kernelIS9_EEvRNS_18TensorIteratorBaseEddT_ENKUlvE_clEvENKUlvE1_clEvEUlfE_EEvSC_T1_T2_EUlP24curandStatePhilox4_32_10E_ZNS1_27distribution_nullary_kernelIS7_f7double2S9_SL_SG_EEvSC_SI_RKT3_T4_EUlifE_EEvlNS_15PhiloxCudaStateESH_SI_)
        .other          _ZN2at6native63_GLOBAL__N__11d61d08_30_DistributionLogNormalKernel_cu_e7567be543distribution_elementwise_grid_stride_kernelIfLi4EZNS0_9templates4cuda20normal_and_transformIN3c104HalfEfPNS_17CUDAGeneratorImplEZZZNS4_17log_normal_kernelIS9_EEvRNS_18TensorIteratorBaseEddT_ENKUlvE_clEvENKUlvE1_clEvEUlfE_EEvSC_T1_T2_EUlP24curandStatePhilox4_32_10E_ZNS1_27distribution_nullary_kernelIS7_f7double2S9_SL_SG_EEvSC_SI_RKT3_T4_EUlifE_EEvlNS_15PhiloxCudaStateESH_SI_,@"STO_CUDA_ENTRY STV_DEFAULT"
_ZN2at6native63_GLOBAL__N__11d61d08_30_DistributionLogNormalKernel_cu_e7567be543distribution_elementwise_grid_stride_kernelIfLi4EZNS0_9templates4cuda20normal_and_transformIN3c104HalfEfPNS_17CUDAGeneratorImplEZZZNS4_17log_normal_kernelIS9_EEvRNS_18TensorIteratorBaseEddT_ENKUlvE_clEvENKUlvE1_clEvEUlfE_EEvSC_T1_T2_EUlP24curandStatePhilox4_32_10E_ZNS1_27distribution_nullary_kernelIS7_f7double2S9_SL_SG_EEvSC_SI_RKT3_T4_EUlifE_EEvlNS_15PhiloxCudaStateESH_SI_:
        /* <DEDUP_REMOVED lines=114> */
.L_x_157:
[----:B------:R-:W-:-:S07]  /*0720*/  MOV R24, 0x740 ;  /* 0x0000074000187802 */ /* 0x000fce0000000f00 */
[----:B------:R-:W-:Y:S05]  /*0730*/  CALL.REL.NOINC `($__internal_10_$__cuda_sm20_div_s64) ;  /* 0x0000002400987944 */ /* 0x000fea0003c00000 */
.L_x_158:
        /* <DEDUP_REMOVED lines=17> */
.L_x_172:
        /* <DEDUP_REMOVED lines=13> */
.L_x_160:
[----:B-1-3--:R-:W-:Y:S05]  /*0920*/  BSYNC.RECONVERGENT B0 ;  /* 0x0000000000007941 */ /* 0x00afea0003800200 */
.L_x_159:
        /* <DEDUP_REMOVED lines=51> */
.L_x_161:
        /* <DEDUP_REMOVED lines=9> */
.L_x_162:
        /* <DEDUP_REMOVED lines=210> */
.L_x_164:
[----:B------:R-:W-:Y:S01]  /*1a10*/  IMAD.MOV.U32 R28, RZ, RZ, 0x0 ;  /* 0x00000000ff1c7424 */ /* 0x000fe200078e00ff */
[----:B------:R-:W-:Y:S01]  /*1a20*/  LOP3.LUT P0, RZ, R27, 0x7fffffff, RZ, 0xc0, !PT ;  /* 0x7fffffff1bff7812 */ /* 0x000fe2000780c0ff */
[----:B------:R-:W-:-:S06]  /*1a30*/  IMAD.MOV.U32 R29, RZ, RZ, 0x7ff00000 ;  /* 0x7ff00000ff1d7424 */ /* 0x000fcc00078e00ff */
[----:B------:R-:W1:Y:S02]  /*1a40*/  DFMA R28, R26, R28, +INF ;  /* 0x7ff000001a1c742b */ /* 0x000e64000000001c */
[----:B-1----:R-:W-:Y:S02]  /*1a50*/  FSEL R26, R28, RZ, P0 ;  /* 0x000000ff1c1a7208 */ /* 0x002fe40000000000 */
[----:B------:R-:W-:-:S07]  /*1a60*/  FSEL R27, R29, -QNAN , P0 ;  /* 0xfff000001d1b7808 */ /* 0x000fce0000000000 */
.L_x_165:
[----:B------:R-:W-:Y:S05]  /*1a70*/  BSYNC.RECONVERGENT B0 ;  /* 0x0000000000007941 */ /* 0x000fea0003800200 */
.L_x_163:
        /* <DEDUP_REMOVED lines=198> */
[----:B0-2---:R-:W-:Y:S05]  /*26e0*/  CALL.REL.NOINC `($__internal_11_$__cuda_sm20_dsqrt_rn_f64_mediumpath_v1) ;  /* 0x0000000800e87944 */ /* 0x005fea0003c00000 */
[----:B------:R-:W-:Y:S02]  /*26f0*/  IMAD.MOV.U32 R40, RZ, RZ, R30 ;  /* 0x000000ffff287224 */ /* 0x000fe400078e001e */
[----:B------:R-:W-:-:S07]  /*2700*/  IMAD.MOV.U32 R41, RZ, RZ, R31 ;  /* 0x000000ffff297224 */ /* 0x000fce00078e001f */
.L_x_167:
[----:B------:R-:W-:Y:S05]  /*2710*/  BSYNC.RECONVERGENT B0 ;  /* 0x0000000000007941 */ /* 0x000fea0003800200 */
.L_x_166:
        /* <DEDUP_REMOVED lines=46> */
[----:B0-----:R-:W-:-:S05]  /*2a00*/  F2FP.F16.F32.PACK_AB R31, RZ, R34 ;  /* 0x00000022ff1f723e */ /* 0x001fca00000000ff */
[----:B------:R0:W-:Y:S02]  /*2a10*/  STG.E.U16 desc[UR6][R28.64], R31 ;  /* 0x0000001f1c007986 */ /* 0x0001e4000c101506 */
.L_x_169:
[----:B------:R-:W-:Y:S05]  /*2a20*/  BSYNC.RECONVERGENT B0 ;  /* 0x0000000000007941 */ /* 0x000fea0003800200 */
.L_x_168:
        /* <DEDUP_REMOVED lines=18> */
[----:B0-----:R-:W-:-:S05]  /*2b50*/  F2FP.F16.F32.PACK_AB R31, RZ, R30 ;  /* 0x0000001eff1f723e */ /* 0x001fca00000000ff */
[----:B------:R1:W-:Y:S02]  /*2b60*/  STG.E.U16 desc[UR6][R28.64], R31 ;  /* 0x0000001f1c007986 */ /* 0x0003e4000c101506 */
.L_x_171:
[----:B------:R-:W-:Y:S05]  /*2b70*/  BSYNC.RECONVERGENT B0 ;  /* 0x0000000000007941 */ /* 0x000fea0003800200 */
.L_x_170:
        /* <DEDUP_REMOVED lines=17> */
[----:B------:R-:W-:Y:S02]  /*2c90*/  @!P0 F2FP.F16.F32.PACK_AB R30, RZ, R5 ;  /* 0x00000005ff1e823e */ /* 0x000fe400000000ff */
[----:B-1----:R-:W-:-:S04]  /*2ca0*/  @!P0 IADD3 R26, P2, PT, R25, R26, RZ ;  /* 0x0000001a191a8210 */ /* 0x002fc80007f5e0ff */
[----:B------:R-:W-:Y:S02]  /*2cb0*/  @!P0 LEA.HI.X.SX32 R27, R25, R27, 0x1, P2 ;  /* 0x0000001b191b8211 */ /* 0x000fe400010f0eff */
[----:B--2---:R-:W-:Y:S01]  /*2cc0*/  @!P1 F2FP.F16.F32.PACK_AB R25, RZ, R4 ;  /* 0x00000004ff19923e */ /* 0x004fe200000000ff */
        /* <DEDUP_REMOVED lines=13> */
        .weak           $__internal_10_$__cuda_sm20_div_s64
        .type           $__internal_10_$__cuda_sm20_div_s64,@function
        .size           $__internal_10_$__cuda_sm20_div_s64,($__internal_11_$__cuda_sm20_dsqrt_rn_f64_mediumpath_v1 - $__internal_10_$__cuda_sm20_div_s64)
$__internal_10_$__cuda_sm20_div_s64:
        /* <DEDUP_REMOVED lines=78> */
[----:B------:R-:W-:Y:S06]  /*3280*/  RET.REL.NODEC R2 `(_ZN2at6native63_GLOBAL__N__11d61d08_30_DistributionLogNormalKernel_cu_e7567be543distribution_elementwise_grid_stride_kernelIfLi4EZNS0_9templates4cuda20normal_and_transformIN3c104HalfEfPNS_17CUDAGeneratorImplEZZZNS4_17log_normal_kernelIS9_EEvRNS_18TensorIteratorBaseEddT_ENKUlvE_clEvENKUlvE1_clEvEUlfE_EEvSC_T1_T2_EUlP24curandStatePhilox4_32_10E_ZNS1_27distribution_nullary_kernelIS7_f7double2S9_SL_SG_EEvSC_SI_RKT3_T4_EUlifE_EEvlNS_15PhiloxCudaStateESH_SI_) ;  /* 0xffffffcc025c7950 */ /* 0x000fec0003c3ffff */
        .weak           $__internal_11_$__cuda_sm20_dsqrt_rn_f64_mediumpath_v1
        .type           $__internal_11_$__cuda_sm20_dsqrt_rn_f64_mediumpath_v1,@function
        .size           $__internal_11_$__cuda_sm20_dsqrt_rn_f64_mediumpath_v1,(.L_x_380 - $__internal_11_$__cuda_sm20_dsqrt_rn_f64_mediumpath_v1)
$__internal_11_$__cuda_sm20_dsqrt_rn_f64_mediumpath_v1:
        /* <DEDUP_REMOVED lines=19> */
.L_x_174:
        /* <DEDUP_REMOVED lines=55> */
.L_x_176:
[----:B------:R0:W1:Y:S02]  /*3730*/  DADD R30, R26, R26 ;  /* 0x000000001a1e7229 */ /* 0x000064000000001a */
.L_x_175:
[----:B------:R-:W-:Y:S05]  /*3740*/  BSYNC.RECONVERGENT B1 ;  /* 0x0000000000017941 */ /* 0x000fea0003800200 */
.L_x_173:
[----:B------:R-:W-:-:S04]  /*3750*/  IMAD.MOV.U32 R41, RZ, RZ, 0x0 ;  /* 0x00000000ff297424 */ /* 0x000fc800078e00ff */
[----:B01----:R-:W-:Y:S05]  /*3760*/  RET.REL.NODEC R40 `(_ZN2at6native63_GLOBAL__N__11d61d08_30_DistributionLogNormalKernel_cu_e7567be543distribution_elementwise_grid_stride_kernelIfLi4EZNS0_9templates4cuda20normal_and_transformIN3c104HalfEfPNS_17CUDAGeneratorImplEZZZNS4_17log_normal_kernelIS9_EEvRNS_18TensorIteratorBaseEddT_ENKUlvE_clEvENKUlvE1_clEvEUlfE_EEvSC_T1_T2_EUlP24curandStatePhilox4_32_10E_ZNS1_27distribution_nullary_kernelIS7_f7double2S9_SL_SG_EEvSC_SI_RKT3_T4_EUlifE_EEvlNS_15PhiloxCudaStateESH_SI_) ;  /* 0xffffffc828247950 */ /* 0x003fea0003c3ffff */
.L_x_177:
        /* <DEDUP_REMOVED lines=9> */
.L_x_380:


//--------------------- .text._ZN2at6native63_GLOBAL__N__11d61d08_30_DistributionLogNormalKernel_cu_e7567be543distribution_elementwise_grid_stride_kernelIfLi4EZNS0_9templates4cuda20normal_and_transformIffPNS_17CUDAGeneratorImplEZZZNS4_17log_normal_kernelIS7_EEvRNS_18TensorIteratorBaseEddT_ENKUlvE_clEvENKUlvE0_clEvEUlfE_EEvSA_T1_T2_EUlP24curandStatePhilox4_32_10E0_ZNS1_27distribution_nullary_kernelIff6float4S7_SJ_SE_EEvSA_SG_RKT3_T4_EUlifE0_EEvlNS_15PhiloxCudaStateESF_SG_ --------------------------
	.section	.text._ZN2at6native63_GLOBAL__N__11d61d08_30_DistributionLogNormalKernel_cu_e7567be543distribution_elementwise_grid_stride_kernelIfLi4EZNS0_9templates4cuda20normal_and_transformIffPNS_17CUDAGeneratorImplEZZZNS4_17log_normal_kernelIS7_EEvRNS_18TensorIteratorBaseEddT_ENKUlvE_clEvENKUlvE0_clEvEUlfE_EEvSA_T1_T2_EUlP24curandStatePhilox4_32_10E0_ZNS1_27distribution_nullary_kernelIff6float4S7_SJ_SE_EEvSA_SG_RKT3_T4_EUlifE0_EEvlNS_15PhiloxCudaStateESF_SG_,"ax",@progbits
	.align	128
.text._ZN2at6native63_GLOBAL__N__11d61d08_30_DistributionLogNormalKernel_cu_e7567be543distribution_elementwise_grid_stride_kernelIfLi4EZNS0_9templates4cuda20normal_and_transformIffPNS_17CUDAGeneratorImplEZZZNS4_17log_normal_kernelIS7_EEvRNS_18TensorIteratorBaseEddT_ENKUlvE_clEvENKUlvE0_clEvEUlfE_EEvSA_T1_T2_EUlP24curandStatePhilox4_32_10E0_ZNS1_27distribution_nullary_kernelIff6float4S7_SJ_SE_EEvSA_SG_RKT3_T4_EUlifE0_EEvlNS_15PhiloxCudaStateESF_SG_:
        .type           _ZN2at6native63_GLOBAL__N__11d61d08_30_DistributionLogNormalKernel_cu_e7567be543distribution_elementwise_grid_stride_kernelIfLi4EZNS0_9templates4cuda20normal_and_transformIffPNS_17CUDAGeneratorImplEZZZNS4_17log_normal_kernelIS7_EEvRNS_18TensorIteratorBaseEddT_ENKUlvE_clEvENKUlvE0_clEvEUlfE_EEvSA_T1_T2_EUlP24curandStatePhilox4_32_10E0_ZNS1_27distribution_nullary_kernelIff6float4S7_SJ_SE_EEvSA_SG_RKT3_T4_EUlifE0_EEvlNS_15PhiloxCudaStateESF_SG_,@function
        .size           _ZN2at6native63_GLOBAL__N__11d61d08_30_DistributionLogNormalKernel_cu_e7567be543distribution_elementwise_grid_stride_kernelIfLi4EZNS0_9templates4cuda20normal_and_transformIffPNS_17CUDAGeneratorImplEZZZNS4_17log_normal_kernelIS7_EEvRNS_18TensorIteratorBaseEddT_ENKUlvE_clEvENKUlvE0_clEvEUlfE_EEvSA_T1_T2_EUlP24curandStatePhilox4_32_10E0_ZNS1_27distribution_nullary_kernelIff6float4S7_SJ_SE_EEvSA_SG_RKT3_T4_EUlifE0_EEvlNS_15PhiloxCudaStateESF_SG_,(.L_x_383 - _ZN2at6native63_GLOBAL__N__11d61d08_30_DistributionLogNormalKernel_cu_e7567be543distribution_elementwise_grid_stride_kernelIfLi4EZNS0_9templates4cuda20normal_and_transformIffPNS_17CUDAGeneratorImplEZZZNS4_17log_normal_kernelIS7_EEvRNS_18TensorIteratorBaseEddT_ENKUlvE_clEvENKUlvE0_clEvEUlfE_EEvSA_T1_T2_EUlP24curandStatePhilox4_32_10E0_ZNS1_27distribution_nullary_kernelIff6float4S7_SJ_SE_EEvSA_SG_RKT3_T4_EUlifE0_EEvlNS_15PhiloxCudaStateESF_SG_)
        .other          _ZN2at6native63_GLOBAL__N__11d61d08_30_DistributionLogNormalKernel_cu_e7567be543distribution_elementwise_grid_stride_kernelIfLi4EZNS0_9templates4cuda20normal_and_transformIffPNS_17CUDAGeneratorImplEZZZNS4_17log_normal_kernelIS7_EEvRNS_18TensorIteratorBaseEddT_ENKUlvE_clEvENKUlvE0_clEvEUlfE_EEvSA_T1_T2_EUlP24curandStatePhilox4_32_10E0_ZNS1_27distribution_nullary_kernelIff6float4S7_SJ_SE_EEvSA_SG_RKT3_T4_EUlifE0_EEvlNS_15PhiloxCudaStateESF_SG_,@"STO_CUDA_ENTRY STV_DEFAULT"
_ZN2at6native63_GLOBAL__N__11d61d08_30_DistributionLogNormalKernel_cu_e7567be543distribution_elementwise_grid_stride_kernelIfLi4EZNS0_9templates4cuda20normal_and_transformIffPNS_17CUDAGeneratorImplEZZZNS4_17log_normal_kernelIS7_EEvRNS_18TensorIteratorBaseEddT_ENKUlvE_clEvENKUlvE0_clEvEUlfE_EEvSA_T1_T2_EUlP24curandStatePhilox4_32_10E0_ZNS1_27distribution_nullary_kernelIff6float4S7_SJ_SE_EEvSA_SG_RKT3_T4_EUlifE0_EEvlNS_15PhiloxCudaStateESF_SG_:
        /* <DEDUP_REMOVED lines=13> */
[----:B0-----:R-:W-:Y:S01]  /*00d0*/  MOV R18, UR4 ;  /* 0x0000000400127c02 */ /* 0x001fe20008000f00 */
[----:B------:R-:W-:-:S06]  /*00e0*/  IMAD.U32 R19, RZ, RZ, UR5 ;  /* 0x00000005ff137e24 */ /* 0x000fcc000f8e00ff */
[----:B------:R-:W2:Y:S01]  /*00f0*/  @P0 LDG.E.64 R18, desc[UR76][R18.64] ;  /* 0x0000004c12120981 */ /* 0x000ea2000c1e1b00 */
[----:B------:R-:W1:Y:S01]  /*0100*/  S2UR UR4, SR_CTAID.X ;  /* 0x00000000000479c3 */ /* 0x000e620000002500 */
[----:B------:R-:W-:-:S07]  /*0110*/  HFMA2 R37, -RZ, RZ, 0, 0 ;  /* 0x00000000ff257431 */ /* 0x000fce00000001ff */
        /* <DEDUP_REMOVED lines=16> */
[----:B------:R-:W-:Y:S02]  /*0220*/  IADD3 R5, PT, PT, R18, 0x3c6ef372, RZ ;  /* 0x3c6ef37212057810 */ /* 0x000fe40007ffe0ff */
[C---:B------:R-:W-:Y:S01]  /*0230*/  LOP3.LUT R12, R19.reuse, R7, R37, 0x96, !PT ;  /* 0x00000007130c7212 */ /* 0x040fe200078e9625 */
[----:B------:R-:W-:Y:S01]  /*0240*/  IMAD.WIDE.U32 R10, R10, -0x2daee0ad, RZ ;  /* 0xd2511f530a0a7825 */ /* 0x000fe200078e00ff */
[----:B------:R-:W-:-:S02]  /*0250*/  IADD3 R7, PT, PT, R19, 0x32370b8f, RZ ;  /* 0x32370b8f13077810 */ /* 0x000fc40007ffe0ff */
[----:B------:R-:W-:Y:S01]  /*0260*/  IADD3 R9, PT, PT, R18, 0x78dde6e4, RZ ;  /* 0x78dde6e412097810 */ /* 0x000fe20007ffe0ff */
[----:B------:R-:W-:Y:S01]  /*0270*/  IMAD.WIDE.U32 R12, R12, -0x326172a9, RZ ;  /* 0xcd9e8d570c0c7825 */ /* 0x000fe200078e00ff */
[----:B------:R-:W-:Y:S02]  /*0280*/  LOP3.LUT R16, R3, R6, R11, 0x96, !PT ;  /* 0x0000000603107212 */ /* 0x000fe400078e960b */
[C---:B------:R-:W-:Y:S02]  /*0290*/  IADD3 R6, PT, PT, R19.reuse, 0x76cf5d0a, RZ ;  /* 0x76cf5d0a13067810 */ /* 0x040fe40007ffe0ff */
        /* <DEDUP_REMOVED lines=17> */
[----:B------:R-:W-:-:S04]  /*03b0*/  IMAD.WIDE.U32 R14, R14, -0x2daee0ad, RZ ;  /* 0xd2511f530e0e7825 */ /* 0x000fc800078e00ff */
[----:B------:R-:W-:Y:S01]  /*03c0*/  IMAD.WIDE.U32 R26, R26, -0x326172a9, RZ ;  /* 0xcd9e8d571a1a7825 */ /* 0x000fe200078e00ff */
[----:B------:R-:W-:Y:S02]  /*03d0*/  LOP3.LUT R16, R11, R16, R15, 0x96, !PT ;  /* 0x000000100b107212 */ /* 0x000fe400078e960f */
[----:B------:R-:W-:Y:S01]  /*03e0*/  IADD3 R15, PT, PT, R19, 0x646e171e, RZ ;  /* 0x646e171e130f7810 */ /* 0x000fe20007ffe0ff */
[----:B------:R-:W-:Y:S02]  /*03f0*/  VIADD R12, R18, 0x1715609d ;  /* 0x1715609d120c7836 */ /* 0x000fe40000000000 */
[----:B------:R-:W-:-:S03]  /*0400*/  IMAD.WIDE.U32 R16, R16, -0x326172a9, RZ ;  /* 0xcd9e8d5710107825 */ /* 0x000fc600078e00ff */
[----:B------:R-:W-:Y:S02]  /*0410*/  LOP3.LUT R20, R12, R22, R27, 0x96, !PT ;  /* 0x000000160c147212 */ /* 0x000fe400078e961b */
[----:B------:R-:W-:Y:S01]  /*0420*/  LOP3.LUT R42, R13, R26, R17, 0x96, !PT ;  /* 0x0000001a0d2a7212 */ /* 0x000fe200078e9611 */
[----:B------:R-:W-:Y:S02]  /*0430*/  VIADD R17, R18, 0x5384540f ;  /* 0x5384540f12117836 */ /* 0x000fe40000000000 */
[----:B------:R-:W-:-:S04]  /*0440*/  IMAD.WIDE.U32 R20, R20, -0x2daee0ad, RZ ;  /* 0xd2511f5314147825 */ /* 0x000fc800078e00ff */
[----:B------:R-:W-:Y:S01]  /*0450*/  IMAD.WIDE.U32 R42, R42, -0x2daee0ad, RZ ;  /* 0xd2511f532a2a7825 */ /* 0x000fe200078e00ff */
[----:B------:R-:W-:Y:S02]  /*0460*/  LOP3.LUT R15, R15, R14, R21, 0x96, !PT ;  /* 0x0000000e0f0f7212 */ /* 0x000fe400078e9615 */
[----:B------:R-:W-:-:S03]  /*0470*/  IADD3 R21, PT, PT, R19, 0x1fd5c5a3, RZ ;  /* 0x1fd5c5a313157810 */ /* 0x000fc60007ffe0ff */
[----:B------:R-:W-:Y:S01]  /*0480*/  IMAD.WIDE.U32 R14, R15, -0x326172a9, RZ ;  /* 0xcd9e8d570f0e7825 */ /* 0x000fe200078e00ff */
[----:B------:R-:W-:-:S04]  /*0490*/  LOP3.LUT R21, R21, R20, R43, 0x96, !PT ;  /* 0x0000001415157212 */ /* 0x000fc800078e962b */
[----:B------:R-:W-:Y:S01]  /*04a0*/  LOP3.LUT R17, R17, R16, R15, 0x96, !PT ;  /* 0x0000001011117212 */ /* 0x000fe200078e960f */
[----:B------:R-:W-:Y:S01]  /*04b0*/  IMAD.WIDE.U32 R38, R21, -0x326172a9, RZ ;  /* 0xcd9e8d5715267825 */ /* 0x000fe200078e00ff */
[----:B------:R-:W-:Y:S02]  /*04c0*/  IADD3 R15, PT, PT, R18, -0xe443238, RZ ;  /* 0xf1bbcdc8120f7810 */ /* 0x000fe40007ffe0ff */
[----:B------:R-:W-:Y:S01]  /*04d0*/  MOV R16, R36 ;  /* 0x0000002400107202 */ /* 0x000fe20000000f00 */
        /* <DEDUP_REMOVED lines=14> */
[----:B------:R-:W-:Y:S01]  /*05c0*/  IMAD.MOV R23, RZ, RZ, -R25 ;  /* 0x000000ffff177224 */ /* 0x000fe200078e0a19 */
[----:B------:R-:W-:-:S06]  /*05d0*/  ISETP.NE.U32.AND P2, PT, R25, RZ, PT ;  /* 0x000000ff1900720c */ /* 0x000fcc0003f45070 */
[----:B0-----:R-:W0:Y:S02]  /*05e0*/  MUFU.RCP R22, R22 ;  /* 0x0000001600167308 */ /* 0x001e240000001000 */
[----:B0-----:R-:W-:-:S06]  /*05f0*/  IADD3 R20, PT, PT, R22, 0xffffffe, RZ ;  /* 0x0ffffffe16147810 */ /* 0x001fcc0007ffe0ff */
[----:B------:R0:W1:Y:S02]  /*0600*/  F2I.FTZ.U32.TRUNC.NTZ R21, R20 ;  /* 0x0000001400157305 */ /* 0x000064000021f000 */
[----:B0-----:R-:W-:Y:S01]  /*0610*/  MOV R20, RZ ;  /* 0x000000ff00147202 */ /* 0x001fe20000000f00 */
[----:B-1----:R-:W-:-:S04]  /*0620*/  IMAD R23, R23, R21, RZ ;  /* 0x0000001517177224 */ /* 0x002fc800078e02ff */
[----:B------:R-:W-:Y:S01]  /*0630*/  IMAD.HI.U32 R21, R21, R23, R20 ;  /* 0x0000001715157227 */ /* 0x000fe200078e0014 */
[----:B------:R-:W-:-:S05]  /*0640*/  MOV R23, RZ ;  /* 0x000000ff00177202 */ /* 0x000fca0000000f00 */
[----:B------:R-:W-:-:S05]  /*0650*/  IMAD.HI.U32 R21, R21, UR4, RZ ;  /* 0x0000000415157c27 */ /* 0x000fca000f8e00ff */
[----:B------:R-:W-:-:S05]  /*0660*/  IADD3 R26, PT, PT, -R21, RZ, RZ ;  /* 0x000000ff151a7210 */ /* 0x000fca0007ffe1ff */
[----:B------:R-:W-:-:S05]  /*0670*/  IMAD R26, R25, R26, UR4 ;  /* 0x00000004191a7e24 */ /* 0x000fca000f8e021a */
[----:B------:R-:W-:-:S13]  /*0680*/  ISETP.GE.U32.AND P0, PT, R26, R25, PT ;  /* 0x000000191a00720c */ /* 0x000fda0003f06070 */
[----:B------:R-:W-:Y:S01]  /*0690*/  @P0 IADD3 R26, PT, PT, -R25, R26, RZ ;  /* 0x0000001a191a0210 */ /* 0x000fe20007ffe1ff */
[----:B------:R-:W-:-:S03]  /*06a0*/  @P0 VIADD R21, R21, 0x1 ;  /* 0x0000000115150836 */ /* 0x000fc60000000000 */
[----:B------:R-:W-:-:S13]  /*06b0*/  ISETP.GE.U32.AND P1, PT, R26, R25, PT ;  /* 0x000000191a00720c */ /* 0x000fda0003f26070 */
[----:B------:R-:W-:Y:S02]  /*06c0*/  @P1 IADD3 R21, PT, PT, R21, 0x1, RZ ;  /* 0x0000000115151810 */ /* 0x000fe40007ffe0ff */
[----:B------:R-:W-:-:S04]  /*06d0*/  @!P2 LOP3.LUT R21, RZ, R25, RZ, 0x33, !PT ;  /* 0x00000019ff15a212 */ /* 0x000fc800078e33ff */
[----:B------:R-:W-:Y:S01]  /*06e0*/  MOV R22, R21 ;  /* 0x0000001500167202 */ /* 0x000fe20000000f00 */
[----:B------:R-:W-:Y:S06]  /*06f0*/  BRA `(.L_x_179) ;  /* 0x0000000000087947 */ /* 0x000fec0003800000 */
.L_x_178:
[----:B------:R-:W-:-:S07]  /*0700*/  MOV R28, 0x720 ;  /* 0x00000720001c7802 */ /* 0x000fce0000000f00 */
[----:B------:R-:W-:Y:S05]  /*0710*/  CALL.REL.NOINC `($__internal_12_$__cuda_sm20_div_s64) ;  /* 0x0000004800e87944 */ /* 0x000fea0003c00000 */
.L_x_179:
        /* <DEDUP_REMOVED lines=15> */
[----:B------:R-:W-:Y:S01]  /*0810*/  IMAD R45, R15, 0x3, RZ ;  /* 0x000000030f2d7824 */ /* 0x000fe200078e02ff */
[----:B------:R-:W-:Y:S01]  /*0820*/  LOP3.LUT R39, R39, R32, RZ, 0x3c, !PT ;  /* 0x0000002027277212 */ /* 0x000fe200078e3cff */
[----:B------:R-:W2:Y:S01]  /*0830*/  LDCU UR72, c[0x0][0x3ac] ;  /* 0x00007580ff4877ac */ /* 0x000ea20008000800 */
[----:B------:R-:W-:Y:S01]  /*0840*/  SHF.L.U32 R43, R15, 0x1, RZ ;  /* 0x000000010f2b7819 */ /* 0x000fe200000006ff */
        /* <DEDUP_REMOVED lines=65> */
.L_x_196:
[----:B------:R-:W-:Y:S01]  /*0c60*/  VIADD R0, R0, 0x1 ;  /* 0x0000000100007836 */ /* 0x000fe20000000000 */
[----:B------:R-:W-:Y:S03]  /*0c70*/  BSSY.RECONVERGENT B0, `(.L_x_180) ;  /* 0x000000c000007945 */ /* 0x000fe60003800200 */
[C---:B------:R-:W-:Y:S01]  /*0c80*/  IMAD.WIDE.U32 R32, R0.reuse, -0x2daee0ad, RZ ;  /* 0xd2511f5300207825 */ /* 0x040fe200078e00ff */
[----:B------:R-:W-:-:S13]  /*0c90*/  ISETP.NE.AND P0, PT, R0, RZ, PT ;  /* 0x000000ff0000720c */ /* 0x000fda0003f05270 */
[----:B------:R-:W-:Y:S05]  /*0ca0*/  @P0 BRA `(.L_x_181) ;  /* 0x0000000000200947 */ /* 0x000fea0003800000 */
[----:B------:R-:W-:-:S04]  /*0cb0*/  IADD3 R2, PT, PT, R2, 0x1, RZ ;  /* 0x0000000102027810 */ /* 0x000fc80007ffe0ff */
[----:B------:R-:W-:-:S13]  /*0cc0*/  ISETP.NE.AND P0, PT, R2, RZ, PT ;  /* 0x000000ff0200720c */ /* 0x000fda0003f05270 */
[----:B------:R-:W-:Y:S02]  /*0cd0*/  @!P0 IADD3 R36, PT, PT, R36, 0x1, RZ ;  /* 0x0000000124248810 */ /* 0x000fe40007ffe0ff */
[----:B------:R-:W-:Y:S02]  /*0ce0*/  @!P0 IADD3 R30, PT, PT, R37, 0x1, RZ ;  /* 0x00000001251e8810 */ /* 0x000fe40007ffe0ff */
[----:B------:R-:W-:Y:S02]  /*0cf0*/  ISETP.NE.AND P1, PT, R36, RZ, !P0 ;  /* 0x000000ff2400720c */ /* 0x000fe40004725270 */
[----:B------:R-:W-:-:S11]  /*0d00*/  @!P0 MOV R2, RZ ;  /* 0x000000ff00028202 */ /* 0x000fd60000000f00 */
[----:B------:R-:W-:-:S05]  /*0d10*/  @P1 IMAD.MOV R30, RZ, RZ, R37 ;  /* 0x000000ffff1e1224 */ /* 0x000fca00078e0225 */
[----:B------:R-:W-:-:S07]  /*0d20*/  @!P0 MOV R37, R30 ;  /* 0x0000001e00258202 */ /* 0x000fce0000000f00 */
.L_x_181:
[----:B0-----:R-:W-:Y:S05]  /*0d30*/  BSYNC.RECONVERGENT B0 ;  /* 0x0000000000007941 */ /* 0x001fea0003800200 */
.L_x_180:
[----:B------:R-:W-:Y:S01]  /*0d40*/  LOP3.LUT R46, R37, R33, R19, 0x96, !PT ;  /* 0x00000021252e7212 */ /* 0x000fe200078e9613 */
[----:B------:R-:W-:Y:S01]  /*0d50*/  IMAD.WIDE.U32 R30, R36, -0x326172a9, RZ ;  /* 0xcd9e8d57241e7825 */ /* 0x000fe200078e00ff */
[----:B------:R-:W-:Y:S02]  /*0d60*/  ISETP.GT.AND P0, PT, R41, 0x1, PT ;  /* 0x000000012900780c */ /* 0x000fe40003f04270 */
[----:B------:R-:W-:Y:S01]  /*0d70*/  MOV R44, R39 ;  /* 0x00000027002c7202 */ /* 0x000fe20000000f00 */
        /* <DEDUP_REMOVED lines=25> */
[----:B------:R-:W-:-:S04]  /*0f10*/  IMAD.WIDE.U32 R30, R31, -0x326172a9, RZ ;  /* 0xcd9e8d571f1e7825 */ /* 0x000fc800078e00ff */
[----:B------:R-:W-:Y:S01]  /*0f20*/  VIADD R33, R18, 0x5384540f ;  /* 0x5384540f12217836 */ /* 0x000fe20000000000 */
[----:B------:R-:W-:Y:S01]  /*0f30*/  LOP3.LUT R31, R13, R34, R31, 0x96, !PT ;  /* 0x000000220d1f7212 */ /* 0x000fe200078e961f */
[----:B------:R-:W-:-:S05]  /*0f40*/  IMAD.WIDE.U32 R46, R46, -0x326172a9, RZ ;  /* 0xcd9e8d572e2e7825 */ /* 0x000fca00078e00ff */
[----:B------:R-:W-:Y:S01]  /*0f50*/  LOP3.LUT R34, R33, R30, R47, 0x96, !PT ;  /* 0x0000001e21227212 */ /* 0x000fe200078e962f */
[----:B------:R-:W-:Y:S01]  /*0f60*/  IMAD.WIDE.U32 R30, R31, -0x2daee0ad, RZ ;  /* 0xd2511f531f1e7825 */ /* 0x000fe200078e00ff */
[C---:B------:R-:W-:Y:S02]  /*0f70*/  IADD3 R33, PT, PT, R19.reuse, 0x1fd5c5a3, RZ ;  /* 0x1fd5c5a313217810 */ /* 0x040fe40007ffe0ff */
[----:B------:R-:W-:Y:S01]  /*0f80*/  IADD3 R47, PT, PT, R19, -0x24c28bd8, RZ ;  /* 0xdb3d7428132f7810 */ /* 0x000fe20007ffe0ff */
        /* <DEDUP_REMOVED lines=8> */
[----:B------:R-:W-:-:S03]  /*1010*/  MOV R33, R38 ;  /* 0x0000002600217202 */ /* 0x000fc60000000f00 */
[----:B------:R-:W-:Y:S01]  /*1020*/  IMAD.HI.U32 R47, R14, -0x2daee0ad, RZ ;  /* 0xd2511f530e2f7827 */ /* 0x000fe200078e00ff */
[----:B------:R-:W-:Y:S02]  /*1030*/  LOP3.LUT R38, R49, R32, R31, 0x96, !PT ;  /* 0x0000002031267212 */ /* 0x000fe400078e961f */
[----:B------:R-:W-:Y:S02]  /*1040*/  IADD3 R32, PT, PT, R19, -0x695add53, RZ ;  /* 0x96a522ad13207810 */ /* 0x000fe40007ffe0ff */
[----:B------:R-:W-:Y:S01]  /*1050*/  MOV R31, R42 ;  /* 0x0000002a001f7202 */ /* 0x000fe20000000f00 */
[----:B------:R-:W-:Y:S01]  /*1060*/  IMAD.MOV.U32 R42, RZ, RZ, R30 ;  /* 0x000000ffff2a7224 */ /* 0x000fe200078e001e */
[----:B------:R-:W-:Y:S01]  /*1070*/  LOP3.LUT R39, R32, R34, R47, 0x96, !PT ;  /* 0x0000002220277212 */ /* 0x000fe200078e962f */
[----:B------:R-:W-:Y:S06]  /*1080*/  @P0 BRA `(.L_x_182) ;  /* 0x0000000000240947 */ /* 0x000fec0003800000 */
[----:B------:R-:W-:Y:S02]  /*1090*/  ISETP.NE.AND P0, PT, R41, RZ, PT ;  /* 0x000000ff2900720c */ /* 0x000fe40003f05270 */
[----:B------:R-:W-:Y:S02]  /*10a0*/  MOV R30, R44 ;  /* 0x0000002c001e7202 */ /* 0x000fe40000000f00 */
[----:B------:R-:W-:-:S09]  /*10b0*/  MOV R32, R35 ;  /* 0x0000002300207202 */ /* 0x000fd20000000f00 */
[----:B------:R-:W-:Y:S05]  /*10c0*/  @!P0 BRA `(.L_x_183) ;  /* 0x0000000000388947 */ /* 0x000fea0003800000 */
[----:B------:R-:W-:Y:S01]  /*10d0*/  IMAD.MOV.U32 R33, RZ, RZ, R31 ;  /* 0x000000ffff217224 */ /* 0x000fe200078e001f */
[----:B------:R-:W-:Y:S02]  /*10e0*/  MOV R30, R35 ;  /* 0x00000023001e7202 */ /* 0x000fe40000000f00 */
[----:B------:R-:W-:Y:S02]  /*10f0*/  MOV R32, R38 ;  /* 0x0000002600207202 */ /* 0x000fe40000000f00 */
[----:B------:R-:W-:Y:S01]  /*1100*/  MOV R31, R44 ;  /* 0x0000002c001f7202 */ /* 0x000fe20000000f00 */
[----:B------:R-:W-:Y:S06]  /*1110*/  BRA `(.L_x_183) ;  /* 0x0000000000247947 */ /* 0x000fec0003800000 */
.L_x_182:
[----:B------:R-:W-:Y:S01]  /*1120*/  ISETP.NE.AND P0, PT, R41, 0x3, PT ;  /* 0x000000032900780c */ /* 0x000fe20003f05270 */
[----:B------:R-:W-:Y:S01]  /*1130*/  IMAD.MOV.U32 R33, RZ, RZ, R35 ;  /* 0x000000ffff217224 */ /* 0x000fe200078e0023 */
[----:B------:R-:W-:Y:S02]  /*1140*/  MOV R31, R38 ;  /* 0x00000026001f7202 */ /* 0x000fe40000000f00 */
[----:B------:R-:W-:Y:S02]  /*1150*/  MOV R30, R42 ;  /* 0x0000002a001e7202 */ /* 0x000fe40000000f00 */
[----:B------:R-:W-:-:S07]  /*1160*/  MOV R32, R39 ;  /* 0x0000002700207202 */ /* 0x000fce0000000f00 */
[----:B------:R-:W-:Y:S01]  /*1170*/  @P0 IMAD.MOV.U32 R33, RZ, RZ, R44 ;  /* 0x000000ffff210224 */ /* 0x000fe200078e002c */
[----:B------:R-:W-:Y:S02]  /*1180*/  @P0 MOV R31, R35 ;  /* 0x00000023001f0202 */ /* 0x000fe40000000f00 */
[----:B------:R-:W-:Y:S02]  /*1190*/  @P0 MOV R30, R38 ;  /* 0x00000026001e0202 */ /* 0x000fe40000000f00 */
[----:B------:R-:W-:-:S07]  /*11a0*/  @P0 MOV R32, R42 ;  /* 0x0000002a00200202 */ /* 0x000fce0000000f00 */
.L_x_183:
[----:B------:R-:W-:Y:S01]  /*11b0*/  I2FP.F32.U32 R34, R30 ;  /* 0x0000001e00227245 */ /* 0x000fe20000201000 */
[----:B------:R-:W-:Y:S01]  /*11c0*/  IMAD.MOV.U32 R35, RZ, RZ, 0x2f800000 ;  /* 0x2f800000ff237424 */ /* 0x000fe200078e00ff */
[----:B------:R-:W-:Y:S01]  /*11d0*/  I2FP.F32.U32 R33, R33 ;  /* 0x0000002100217245 */ /* 0x000fe20000201000 */
[----:B------:R-:W-:Y:S01]  /*11e0*/  HFMA2 R44, -RZ, RZ, 0.1495361328125, 0.0004794597625732421875 ;  /* 0x30c90fdbff2c7431 */ /* 0x000fe200000001ff */
[----:B------:R-:W-:Y:S01]  /*11f0*/  I2FP.F32.U32 R31, R31 ;  /* 0x0000001f001f7245 */ /* 0x000fe20000201000 */
[-C--:B------:R-:W-:Y:S01]  /*1200*/  FFMA.FTZ R34, R34, R35.reuse, 1.1641532182693481445e-10 ;  /* 0x2f00000022227423 */ /* 0x080fe20000010023 */
[----:B------:R-:W-:Y:S01]  /*1210*/  I2FP.F32.U32 R32, R32 ;  /* 0x0000002000207245 */ /* 0x000fe20000201000 */
[----:B------:R-:W-:Y:S01]  /*1220*/  FFMA.FTZ R33, R33, R35, 1.1641532182693481445e-10 ;  /* 0x2f00000021217423 */ /* 0x000fe20000010023 */
[----:B------:R-:W-:Y:S01]  /*1230*/  UISETP.NE.AND UP0, UPT, UR31, URZ, UPT ;  /* 0x000000ff1f00728c */ /* 0x000fe2000bf05270 */
[-C--:B------:R-:W-:Y:S02]  /*1240*/  FFMA.FTZ R31, R31, R44.reuse, 7.314590599882819788e-10 ;  /* 0x30490fdb1f1f7423 */ /* 0x080fe4000001002c */
[----:B------:R0:W1:Y:S01]  /*1250*/  MUFU.LG2 R30, R33 ;  /* 0x00000021001e7308 */ /* 0x0000620000000c00 */
[----:B------:R-:W-:Y:S01]  /*1260*/  FFMA.FTZ R32, R32, R44, 7.314590599882819788e-10 ;  /* 0x30490fdb20207423 */ /* 0x000fe2000001002c */
[----:B------:R-:W-:-:S06]  /*1270*/  FMUL.RZ R35, R31, 0.15915493667125701904 ;  /* 0x3e22f9831f237820 */ /* 0x000fcc000040c000 */
        /* <DEDUP_REMOVED lines=20> */
[----:B0-----:R-:W-:Y:S02]  /*13c0*/  ISETP.GE.U32.AND P2, PT, R31, UR48, PT ;  /* 0x000000301f007c0c */ /* 0x001fe4000bf46070 */
[----:B------:R-:W-:Y:S02]  /*13d0*/  ISETP.GE.U32.AND P0, PT, R16, UR48, PT ;  /* 0x0000003010007c0c */ /* 0x000fe4000bf06070 */
[----:B------:R-:W-:Y:S02]  /*13e0*/  IADD3.X R31, PT, PT, RZ, R17, RZ, P1, !PT ;  /* 0x00000011ff1f7210 */ /* 0x000fe40000ffe4ff */
[----:B------:R-:W-:-:S02]  /*13f0*/  ISETP.GE.U32.AND P1, PT, R30, UR48, PT ;  /* 0x000000301e007c0c */ /* 0x000fc4000bf26070 */
[----:B------:R-:W-:Y:S02]  /*1400*/  ISETP.GE.AND.EX P0, PT, R17, UR49, PT, P0 ;  /* 0x0000003111007c0c */ /* 0x000fe4000bf06300 */
[----:B------:R-:W-:Y:S02]  /*1410*/  ISETP.GE.AND.EX P2, PT, R31, UR49, PT, P2 ;  /* 0x000000311f007c0c */ /* 0x000fe4000bf46320 */
[----:B------:R-:W-:-:S04]  /*1420*/  IADD3.X R30, PT, PT, RZ, R17, RZ, P3, !PT ;  /* 0x00000011ff1e7210 */ /* 0x000fc80001ffe4ff */
[----:B------:R-:W-:-:S05]  /*1430*/  ISETP.GE.AND.EX P1, PT, R30, UR49, PT, P1 ;  /* 0x000000311e007c0c */ /* 0x000fca000bf26310 */
[----:B------:R-:W0:Y:S08]  /*1440*/  @!P0 LDC.64 R30, c[0x0][0x548] ;  /* 0x00015200ff1e8b82 */ /* 0x000e300000000a00 */
[----:B------:R-:W1:Y:S08]  /*1450*/  @!P2 LDC.64 R32, c[0x0][0x548] ;  /* 0x00015200ff20ab82 */ /* 0x000e700000000a00 */
[----:B------:R-:W2:Y:S01]  /*1460*/  @!P1 LDC.64 R34, c[0x0][0x548] ;  /* 0x00015200ff229b82 */ /* 0x000ea20000000a00 */
[----:B0-----:R-:W-:-:S07]  /*1470*/  @!P0 FFMA.FTZ R44, R47, R31, R30 ;  /* 0x0000001f2f2c8223 */ /* 0x001fce000001001e */
[----:B------:R-:W0:Y:S01]  /*1480*/  @!P0 LDC.64 R46, c[0x0][0x540] ;  /* 0x00015000ff2e8b82 */ /* 0x000e220000000a00 */
[----:B------:R-:W-:Y:S01]  /*1490*/  @!P0 FMUL.FTZ R44, R44, 1.4426950216293334961 ;  /* 0x3fb8aa3b2c2c8820 */ /* 0x000fe20000410000 */
[----:B-1----:R-:W-:-:S06]  /*14a0*/  @!P2 FFMA.FTZ R49, R49, R33, R32 ;  /* 0x000000213131a223 */ /* 0x002fcc0000010020 */
[----:B------:R-:W1:Y:S01]  /*14b0*/  @!P2 LDC.64 R32, c[0x0][0x540] ;  /* 0x00015000ff20ab82 */ /* 0x000e620000000a00 */
[----:B------:R-:W-:Y:S01]  /*14c0*/  @!P2 FMUL.FTZ R49, R49, 1.4426950216293334961 ;  /* 0x3fb8aa3b3131a820 */ /* 0x000fe20000410000 */
[----:B--2---:R-:W-:-:S06]  /*14d0*/  @!P1 FFMA.FTZ R34, R51, R35, R34 ;  /* 0x0000002333229223 */ /* 0x004fcc0000010022 */
[----:B------:R-:W2:Y:S01]  /*14e0*/  @!P1 LDC.64 R30, c[0x0][0x540] ;  /* 0x00015000ff1e9b82 */ /* 0x000ea20000000a00 */
[----:B------:R-:W0:Y:S01]  /*14f0*/  @!P0 MUFU.EX2 R35, R44 ;  /* 0x0000002c00238308 */ /* 0x000e220000000800 */
[----:B------:R-:W-:-:S03]  /*1500*/  @!P1 FMUL.FTZ R34, R34, 1.4426950216293334961 ;  /* 0x3fb8aa3b22229820 */ /* 0x000fc60000410000 */
[----:B------:R-:W1:Y:S04]  /*1510*/  @!P2 MUFU.EX2 R49, R49 ;  /* 0x000000310031a308 */ /* 0x000e680000000800 */
[----:B------:R-:W2:Y:S01]  /*1520*/  @!P1 MUFU.EX2 R51, R34 ;  /* 0x0000002200339308 */ /* 0x000ea20000000800 */
[----:B0-----:R3:W-:Y:S04]  /*1530*/  @!P0 STG.E desc[UR76][R46.64], R35 ;  /* 0x000000232e008986 */ /* 0x0017e8000c10194c */
[----:B-1----:R3:W-:Y:S04]  /*1540*/  @!P2 STG.E desc[UR76][R32.64], R49 ;  /* 0x000000312000a986 */ /* 0x0027e8000c10194c */
[----:B--2---:R3:W-:Y:S01]  /*1550*/  @!P1 STG.E desc[UR76][R30.64], R51 ;  /* 0x000000331e009986 */ /* 0x0047e2000c10194c */
[----:B------:R-:W-:-:S04]  /*1560*/  IADD3 R48, P1, PT, R45, R16, RZ ;  /* 0x000000102d307210 */ /* 0x000fc80007f3e0ff */
[----:B------:R-:W-:Y:S01]  /*1570*/  ISETP.GE.U32.AND P0, PT, R48, UR48, PT ;  /* 0x0000003030007c0c */ /* 0x000fe2000bf06070 */
[----:B------:R-:W-:-:S05]  /*1580*/  IMAD.X R48, RZ, RZ, R17, P1 ;  /* 0x000000ffff307224 */ /* 0x000fca00008e0611 */
[----:B------:R-:W-:-:S13]  /*1590*/  ISETP.GE.AND.EX P0, PT, R48, UR49, PT, P0 ;  /* 0x0000003130007c0c */ /* 0x000fda000bf06300 */
[----:B---3--:R-:W-:Y:S05]  /*15a0*/  @P0 BRA `(.L_x_185) ;  /* 0x0000003c00180947 */ /* 0x008fea0003800000 */
[----:B------:R-:W0:Y:S01]  /*15b0*/  LDC.64 R30, c[0x0][0x540] ;  /* 0x00015000ff1e7b82 */ /* 0x000e220000000a00 */
[----:B------:R-:W-:-:S04]  /*15c0*/  FFMA.FTZ R53, R53, R29, R28 ;  /* 0x0000001d35357223 */ /* 0x000fc8000001001c */
[----:B------:R-:W-:-:S06]  /*15d0*/  FMUL.FTZ R53, R53, 1.4426950216293334961 ;  /* 0x3fb8aa3b35357820 */ /* 0x000fcc0000410000 */
[----:B------:R-:W0:Y:S02]  /*15e0*/  MUFU.EX2 R53, R53 ;  /* 0x0000003500357308 */ /* 0x000e240000000800 */
[----:B0-----:R1:W-:Y:S01]  /*15f0*/  STG.E desc[UR76][R30.64], R53 ;  /* 0x000000351e007986 */ /* 0x0013e2000c10194c */
[----:B------:R-:W-:Y:S05]  /*1600*/  BRA `(.L_x_185) ;  /* 0x0000003c00007947 */ /* 0x000fea0003800000 */
.L_x_184:
[----:B------:R-:W-:Y:S01]  /*1610*/  ISETP.GE.U32.AND P0, PT, R16, R26, PT ;  /* 0x0000001a1000720c */ /* 0x000fe20003f06070 */
[----:B------:R-:W-:Y:S03]  /*1620*/  BSSY.RECONVERGENT B0, `(.L_x_186) ;  /* 0x00000ed000007945 */ /* 0x000fe60003800200 */
        /* <DEDUP_REMOVED lines=230> */
.L_x_188:
[----:B------:R-:W-:Y:S01]  /*2490*/  FFMA.FTZ R47, R47, R25, R24 ;  /* 0x000000192f2f7223 */ /* 0x000fe20000010018 */
[----:B------:R-:W-:-:S03]  /*24a0*/  IADD3 R30, P0, PT, R33, R22, RZ ;  /* 0x00000016211e7210 */ /* 0x000fc60007f1e0ff */
[----:B------:R-:W-:Y:S02]  /*24b0*/  FMUL.FTZ R47, R47, 1.4426950216293334961 ;  /* 0x3fb8aa3b2f2f7820 */ /* 0x000fe40000410000 */
[----:B------:R-:W-:-:S04]  /*24c0*/  IMAD.X R31, RZ, RZ, R23, P0 ;  /* 0x000000ffff1f7224 */ /* 0x000fc800000e0617 */
[----:B------:R-:W0:Y:S02]  /*24d0*/  MUFU.EX2 R47, R47 ;  /* 0x0000002f002f7308 */ /* 0x000e240000000800 */
[----:B0-----:R0:W-:Y:S02]  /*24e0*/  STG.E desc[UR76][R30.64], R47 ;  /* 0x0000002f1e007986 */ /* 0x0011e4000c10194c */
.L_x_187:
[----:B------:R-:W-:Y:S05]  /*24f0*/  BSYNC.RECONVERGENT B0 ;  /* 0x0000000000007941 */ /* 0x000fea0003800200 */
.L_x_186:
[----:B------:R-:W-:Y:S01]  /*2500*/  IADD3 R35, P1, PT, R15, R16, RZ ;  /* 0x000000100f237210 */ /* 0x000fe20007f3e0ff */
[----:B------:R-:W-:Y:S03]  /*2510*/  BSSY.RECONVERGENT B0, `(.L_x_189) ;  /* 0x00000ef000007945 */ /* 0x000fe60003800200 */
        /* <DEDUP_REMOVED lines=232> */
.L_x_191:
[----:B------:R-:W-:Y:S01]  /*33a0*/  FFMA.FTZ R49, R49, R25, R24 ;  /* 0x0000001931317223 */ /* 0x000fe20000010018 */
[----:B------:R-:W-:-:S03]  /*33b0*/  IADD3 R30, P0, PT, R33, R22, RZ ;  /* 0x00000016211e7210 */ /* 0x000fc60007f1e0ff */
[----:B------:R-:W-:Y:S01]  /*33c0*/  FMUL.FTZ R49, R49, 1.4426950216293334961 ;  /* 0x3fb8aa3b31317820 */ /* 0x000fe20000410000 */
[----:B------:R-:W-:-:S05]  /*33d0*/  IADD3.X R31, PT, PT, RZ, R23, RZ, P0, !PT ;  /* 0x00000017ff1f7210 */ /* 0x000fca00007fe4ff */
[----:B------:R-:W0:Y:S02]  /*33e0*/  MUFU.EX2 R49, R49 ;  /* 0x0000003100317308 */ /* 0x000e240000000800 */
[----:B0-----:R0:W-:Y:S02]  /*33f0*/  STG.E desc[UR76][R30.64], R49 ;  /* 0x000000311e007986 */ /* 0x0011e4000c10194c */
.L_x_190:
[----:B------:R-:W-:Y:S05]  /*3400*/  BSYNC.RECONVERGENT B0 ;  /* 0x0000000000007941 */ /* 0x000fea0003800200 */
.L_x_189:
[----:B------:R-:W-:Y:S01]  /*3410*/  IADD3 R35, P1, PT, R43, R16, RZ ;  /* 0x000000102b237210 */ /* 0x000fe20007f3e0ff */
[----:B------:R-:W-:Y:S03]  /*3420*/  BSSY.RECONVERGENT B0, `(.L_x_192) ;  /* 0x00000ef000007945 */ /* 0x000fe60003800200 */
[----:B------:R-:W-:Y:S02]  /*3430*/  ISETP.GE.U32.AND P0, PT, R35, R26, PT ;  /* 0x0000001a2300720c */ /* 0x000fe40003f06070 */
[----:B0-----:R-:W-:-:S04]  /*3440*/  IADD3.X R30, PT, PT, RZ, R17, RZ, P1, !PT ;  /* 0x00000011ff1e7210 */ /* 0x001fc80000ffe4ff */
        /* <DEDUP_REMOVED lines=230> */
.L_x_194:
[----:B------:R-:W-:Y:S01]  /*42b0*/  FFMA.FTZ R51, R51, R25, R24 ;  /* 0x0000001933337223 */ /* 0x000fe20000010018 */
[----:B------:R-:W-:-:S03]  /*42c0*/  IADD3 R30, P0, PT, R33, R22, RZ ;  /* 0x00000016211e7210 */ /* 0x000fc60007f1e0ff */
[----:B------:R-:W-:Y:S01]  /*42d0*/  FMUL.FTZ R51, R51, 1.4426950216293334961 ;  /* 0x3fb8aa3b33337820 */ /* 0x000fe20000410000 */
[----:B------:R-:W-:-:S05]  /*42e0*/  IADD3.X R31, PT, PT, RZ, R23, RZ, P0, !PT ;  /* 0x00000017ff1f7210 */ /* 0x000fca00007fe4ff */
[----:B------:R-:W0:Y:S02]  /*42f0*/  MUFU.EX2 R51, R51 ;  /* 0x0000003300337308 */ /* 0x000e240000000800 */
[----:B0-----:R0:W-:Y:S02]  /*4300*/  STG.E desc[UR76][R30.64], R51 ;  /* 0x000000331e007986 */ /* 0x0011e4000c10194c */
.L_x_193:
[----:B------:R-:W-:Y:S05]  /*4310*/  BSYNC.RECONVERGENT B0 ;  /* 0x0000000000007941 */ /* 0x000fea0003800200 */
.L_x_192:
[----:B------:R-:W-:-:S04]  /*4320*/  IADD3 R35, P1, PT, R45, R16, RZ ;  /* 0x000000102d237210 */ /* 0x000fc80007f3e0ff */
        /* <DEDUP_REMOVED lines=232> */
.L_x_195:
[----:B------:R-:W-:Y:S01]  /*51b0*/  FFMA.FTZ R53, R53, R25, R24 ;  /* 0x0000001935357223 */ /* 0x000fe20000010018 */
[----:B------:R-:W-:-:S03]  /*51c0*/  IADD3 R30, P0, PT, R33, R22, RZ ;  /* 0x00000016211e7210 */ /* 0x000fc60007f1e0ff */
[----:B------:R-:W-:Y:S01]  /*51d0*/  FMUL.FTZ R53, R53, 1.4426950216293334961 ;  /* 0x3fb8aa3b35357820 */ /* 0x000fe20000410000 */
[----:B------:R-:W-:-:S05]  /*51e0*/  IADD3.X R31, PT, PT, RZ, R23, RZ, P0, !PT ;  /* 0x00000017ff1f7210 */ /* 0x000fca00007fe4ff */
[----:B------:R-:W0:Y:S02]  /*51f0*/  MUFU.EX2 R53, R53 ;  /* 0x0000003500357308 */ /* 0x000e240000000800 */
[----:B0-----:R0:W-:Y:S02]  /*5200*/  STG.E desc[UR76][R30.64], R53 ;  /* 0x000000351e007986 */ /* 0x0011e4000c10194c */
.L_x_185:
[----:B------:R-:W-:Y:S05]  /*5210*/  WARPSYNC.ALL ;  /* 0x0000000000007948 */ /* 0x000fea0003800000 */
[----:B------:R-:W2:Y:S01]  /*5220*/  LDCU UR48, c[0x0][0x360] ;  /* 0x00006c00ff3077ac */ /* 0x000ea20008000800 */
[----:B01----:R-:W2:Y:S08]  /*5230*/  LDC R31, c[0x0][0x370] ;  /* 0x0000dc00ff1f7b82 */ /* 0x003eb00000000800 */
[----:B------:R-:W-:Y:S01]  /*5240*/  BAR.SYNC.DEFER_BLOCKING 0x0 ;  /* 0x0000000000007b1d */ /* 0x000fe20000010000 */
[----:B--2---:R-:W-:-:S05]  /*5250*/  IMAD R31, R31, UR48, RZ ;  /* 0x000000301f1f7c24 */ /* 0x004fca000f8e02ff */
[----:B------:R-:W-:-:S05]  /*5260*/  LEA R16, P0, R31, R16, 0x2 ;  /* 0x000000101f107211 */ /* 0x000fca00078010ff */
[----:B------:R-:W-:Y:S01]  /*5270*/  IMAD.X R17, RZ, RZ, R17, P0 ;  /* 0x000000ffff117224 */ /* 0x000fe200000e0611 */
[----:B------:R-:W-:-:S04]  /*5280*/  ISETP.GE.U32.AND P0, PT, R16, R20, PT ;  /* 0x000000141000720c */ /* 0x000fc80003f06070 */
[----:B------:R-:W-:-:S13]  /*5290*/  ISETP.GE.AND.EX P0, PT, R17, R40, PT, P0 ;  /* 0x000000281100720c */ /* 0x000fda0003f06300 */
[----:B------:R-:W-:Y:S05]  /*52a0*/  @!P0 BRA `(.L_x_196) ;  /* 0xffffffb8006c8947 */ /* 0x000fea000383ffff */
[----:B------:R-:W-:Y:S05]  /*52b0*/  EXIT ;  /* 0x000000000000794d */ /* 0x000fea0003800000 */
        .weak           $__internal_12_$__cuda_sm20_div_s64
        .type           $__internal_12_$__cuda_sm20_div_s64,@function
        .size           $__internal_12_$__cuda_sm20_div_s64,(.L_x_383 - $__internal_12_$__cuda_sm20_div_s64)
$__internal_12_$__cuda_sm20_div_s64:
[----:B------:R-:W-:Y:S01]  /*52c0*/  MOV R26, R25 ;  /* 0x00000019001a7202 */ /* 0x000fe20000000f00 */
[----:B------:R-:W-:-:S05]  /*52d0*/  HFMA2 R27, -RZ, RZ, 0, 0 ;  /* 0x00000000ff1b7431 */ /* 0x000fca00000001ff */
[----:B------:R-:W0:Y:S02]  /*52e0*/  I2F.U64.RP R26, R26 ;  /* 0x0000001a001a7312 */ /* 0x000e240000309000 */
[----:B0-----:R0:W1:Y:S02]  /*52f0*/  MUFU.RCP R20, R26 ;  /* 0x0000001a00147308 */ /* 0x0010640000001000 */
[----:B0-----:R-:W-:-:S05]  /*5300*/  IADD3 R26, P4, PT, RZ, -UR4, RZ ;  /* 0x80000004ff1a7c10 */ /* 0x001fca000ff9e0ff */
[----:B------:R-:W-:Y:S01]  /*5310*/  IMAD.X R32, RZ, RZ, ~UR5, P4 ;  /* 0x80000005ff207e24 */ /* 0x000fe2000a0e06ff */
[----:B-1----:R-:W-:-:S15]  /*5320*/  IADD3 R20, PT, PT, R20, 0x1ffffffe, RZ ;  /* 0x1ffffffe14147810 */ /* 0x002fde0007ffe0ff */
[----:B------:R-:W-:-:S15]  /*5330*/  NOP ;  /* 0x0000000000007918 */ /* 0x000fde0000000000 */
[----:B------:R-:W-:-:S15]  /*5340*/  NOP ;  /* 0x0000000000007918 */ /* 0x000fde0000000000 */
[----:B------:R-:W-:-:S09]  /*5350*/  NOP ;  /* 0x0000000000007918 */ /* 0x000fd20000000000 */
        /* <DEDUP_REMOVED lines=11> */
[----:B------:R-:W-:Y:S02]  /*5410*/  IADD3 R23, P2, PT, R27, R22, RZ ;  /* 0x000000161b177210 */ /* 0x000fe40007f5e0ff */
[----:B------:R-:W-:-:S03]  /*5420*/  IADD3.X R22, PT, PT, R31, R21, RZ, P0, !PT ;  /* 0x000000151f167210 */ /* 0x000fc600007fe4ff */
[-C--:B------:R-:W-:Y:S01]  /*5430*/  IMAD.WIDE.U32 R20, R23, R25.reuse, RZ ;  /* 0x0000001917147225 */ /* 0x080fe200078e00ff */
[----:B------:R-:W-:Y:S02]  /*5440*/  IADD3.X R27, PT, PT, RZ, RZ, R22, P2, P1 ;  /* 0x000000ffff1b7210 */ /* 0x000fe400017e2416 */
[----:B------:R-:W-:Y:S02]  /*5450*/  ISETP.LE.AND P1, PT, RZ, UR5, PT ;  /* 0x00000005ff007c0c */ /* 0x000fe4000bf23270 */
[----:B------:R-:W-:Y:S01]  /*5460*/  IADD3 R29, P0, PT, RZ, -R20, RZ ;  /* 0x80000014ff1d7210 */ /* 0x000fe20007f1e0ff */
[----:B------:R-:W-:Y:S01]  /*5470*/  IMAD R20, R27, R25, R21 ;  /* 0x000000191b147224 */ /* 0x000fe200078e0215 */
[----:B------:R-:W-:Y:S01]  /*5480*/  SEL R26, R26, UR4, !P1 ;  /* 0x000000041a1a7c07 */ /* 0x000fe2000c800000 */
[----:B------:R-:W-:Y:S01]  /*5490*/  HFMA2 R21, -RZ, RZ, 0, 0 ;  /* 0x00000000ff157431 */ /* 0x000fe200000001ff */
[----:B------:R-:W-:Y:S01]  /*54a0*/  SEL R32, R32, UR5, !P1 ;  /* 0x0000000520207c07 */ /* 0x000fe2000c800000 */
[----:B------:R-:W-:Y:S01]  /*54b0*/  IMAD.HI.U32 R22, R23, R29, RZ ;  /* 0x0000001d17167227 */ /* 0x000fe200078e00ff */
[----:B------:R-:W-:-:S05]  /*54c0*/  IADD3.X R20, PT, PT, RZ, ~R20, RZ, P0, !PT ;  /* 0x80000014ff147210 */ /* 0x000fca00007fe4ff */
[----:B------:R-:W-:-:S04]  /*54d0*/  IMAD.WIDE.U32 R22, P0, R23, R20, R22 ;  /* 0x0000001417167225 */ /* 0x000fc80007800016 */
[----:B------:R-:W-:Y:S01]  /*54e0*/  IMAD.HI.U32 R23, P2, R27, R29, R22 ;  /* 0x0000001d1b177227 */ /* 0x000fe20007840016 */
[----:B------:R-:W-:-:S03]  /*54f0*/  MOV R29, 0x0 ;  /* 0x00000000001d7802 */ /* 0x000fc60000000f00 */
        /* <DEDUP_REMOVED lines=16> */
[-C--:B------:R-:W-:Y:S01]  /*5600*/  IADD3 R26, P2, PT, -R25, R20.reuse, RZ ;  /* 0x00000014191a7210 */ /* 0x080fe20007f5e1ff */
[----:B------:R-:W-:Y:S01]  /*5610*/  IMAD.X R32, R32, 0x1, ~R21, P0 ;  /* 0x0000000120207824 */ /* 0x000fe200000e0e15 */
[----:B------:R-:W-:Y:S02]  /*5620*/  ISETP.GE.U32.AND P0, PT, R20, R25, PT ;  /* 0x000000191400720c */ /* 0x000fe40003f06070 */
[----:B------:R-:W-:Y:S02]  /*5630*/  IADD3 R21, P3, PT, R22, 0x1, RZ ;  /* 0x0000000116157810 */ /* 0x000fe40007f7e0ff */
[C---:B------:R-:W-:Y:S02]  /*5640*/  ISETP.GE.U32.AND.EX P0, PT, R32.reuse, RZ, PT, P0 ;  /* 0x000000ff2000720c */ /* 0x040fe40003f06100 */
[----:B------:R-:W-:Y:S02]  /*5650*/  IADD3.X R27, PT, PT, R32, -0x1, RZ, P2, !PT ;  /* 0xffffffff201b7810 */ /* 0x000fe400017fe4ff */
[----:B------:R-:W-:-:S02]  /*5660*/  SEL R26, R26, R20, P0 ;  /* 0x000000141a1a7207 */ /* 0x000fc40000000000 */
[----:B------:R-:W-:Y:S02]  /*5670*/  IADD3.X R20, PT, PT, RZ, R23, RZ, P3, !PT ;  /* 0x00000017ff147210 */ /* 0x000fe40001ffe4ff */
        /* <DEDUP_REMOVED lines=17> */
[----:B------:R-:W-:Y:S06]  /*5790*/  RET.REL.NODEC R28 `(_ZN2at6native63_GLOBAL__N__11d61d08_30_DistributionLogNormalKernel_cu_e7567be543distribution_elementwise_grid_stride_kernelIfLi4EZNS0_9templates4cuda20normal_and_transformIffPNS_17CUDAGeneratorImplEZZZNS4_17log_normal_kernelIS7_EEvRNS_18TensorIteratorBaseEddT_ENKUlvE_clEvENKUlvE0_clEvEUlfE_EEvSA_T1_T2_EUlP24curandStatePhilox4_32_10E0_ZNS1_27distribution_nullary_kernelIff6float4S7_SJ_SE_EEvSA_SG_RKT3_T4_EUlifE0_EEvlNS_15PhiloxCudaStateESF_SG_) ;  /* 0xffffffa81c187950 */ /* 0x000fec0003c3ffff */
.L_x_197:
        /* <DEDUP_REMOVED lines=14> */
.L_x_383:


//--------------------- .text._ZN2at6native63_GLOBAL__N__11d61d08_30_DistributionLogNormalKernel_cu_e7567be543distribution_elementwise_grid_stride_kernelIfLi4EZNS0_9templates4cuda20normal_and_transformIffPNS_17CUDAGeneratorImplEZZZNS4_17log_normal_kernelIS7_EEvRNS_18TensorIteratorBaseEddT_ENKUlvE_clEvENKUlvE0_clEvEUlfE_EEvSA_T1_T2_EUlP24curandStatePhilox4_32_10E0_ZNS1_27distribution_nullary_kernelIff6float4S7_SJ_SE_EEvSA_SG_RKT3_T4_EUlifE_EEvlNS_15PhiloxCudaStateESF_SG_ --------------------------
	.section	.text._ZN2at6native63_GLOBAL__N__11d61d08_30_DistributionLogNormalKernel_cu_e7567be543distribution_elementwise_grid_stride_kernelIfLi4EZNS0_9templates4cuda20normal_and_transformIffPNS_17CUDAGeneratorImplEZZZNS4_17log_normal_kernelIS7_EEvRNS_18TensorIteratorBaseEddT_ENKUlvE_clEvENKUlvE0_clEvEUlfE_EEvSA_T1_T2_EUlP24curandStatePhilox4_32_10E0_ZNS1_27distribution_nullary_kernelIff6float4S7_SJ_SE_EEvSA_SG_RKT3_T4_EUlifE_EEvlNS_15PhiloxCudaStateESF_SG_,"ax",@progbits
	.align	128
.text._ZN2at6native63_GLOBAL__N__11d61d08_30_DistributionLogNormalKernel_cu_e7567be543distribution_elementwise_grid_stride_kernelIfLi4EZNS0_9templates4cuda20normal_and_transformIffPNS_17CUDAGeneratorImplEZZZNS4_17log_normal_kernelIS7_EEvRNS_18TensorIteratorBaseEddT_ENKUlvE_clEvENKUlvE0_clEvEUlfE_EEvSA_T1_T2_EUlP24curandStatePhilox4_32_10E0_ZNS1_27distribution_nullary_kernelIff6float4S7_SJ_SE_EEvSA_SG_RKT3_T4_EUlifE_EEvlNS_15PhiloxCudaStateESF_SG_:
        .type           _ZN2at6native63_GLOBAL__N__11d61d08_30_DistributionLogNormalKernel_cu_e7567be543distribution_elementwise_grid_stride_kernelIfLi4EZNS0_9templates4cuda20normal_and_transformIffPNS_17CUDAGeneratorImplEZZZNS4_17log_normal_kernelIS7_EEvRNS_18TensorIteratorBaseEddT_ENKUlvE_clEvENKUlvE0_clEvEUlfE_EEvSA_T1_T2_EUlP24curandStatePhilox4_32_10E0_ZNS1_27distribution_nullary_kernelIff6float4S7_SJ_SE_EEvSA_SG_RKT3_T4_EUlifE_EEvlNS_15PhiloxCudaStateESF_SG_,@function
        .size           _ZN2at6native63_GLOBAL__N__11d61d08_30_DistributionLogNormalKernel_cu_e7567be543distribution_elementwise_grid_stride_kernelIfLi4EZNS0_9templates4cuda20normal_and_transformIffPNS_17CUDAGeneratorImplEZZZNS4_17log_normal_kernelIS7_EEvRNS_18TensorIteratorBaseEddT_ENKUlvE_clEvENKUlvE0_clEvEUlfE_EEvSA_T1_T2_EUlP24curandStatePhilox4_32_10E0_ZNS1_27distribution_nullary_kernelIff6float4S7_SJ_SE_EEvSA_SG_RKT3_T4_EUlifE_EEvlNS_15PhiloxCudaStateESF_SG_,(.L_x_385 - _ZN2at6native63_GLOBAL__N__11d61d08_30_DistributionLogNormalKernel_cu_e7567be543distribution_elementwise_grid_stride_kernelIfLi4EZNS0_9templates4cuda20normal_and_transformIffPNS_17CUDAGeneratorImplEZZZNS4_17log_normal_kernelIS7_EEvRNS_18TensorIteratorBaseEddT_ENKUlvE_clEvENKUlvE0_clEvEUlfE_EEvSA_T1_T2_EUlP24curandStatePhilox4_32_10E0_ZNS1_27distribution_nullary_kernelIff6float4S7_SJ_SE_EEvSA_SG_RKT3_T4_EUlifE_EEvlNS_15PhiloxCudaStateESF_SG_)
        .other          _ZN2at6native63_GLOBAL__N__11d61d08_30_DistributionLogNormalKernel_cu_e7567be543distribution_elementwise_grid_stride_kernelIfLi4EZNS0_9templates4cuda20normal_and_transformIffPNS_17CUDAGeneratorImplEZZZNS4_17log_normal_kernelIS7_EEvRNS_18TensorIteratorBaseEddT_ENKUlvE_clEvENKUlvE0_clEvEUlfE_EEvSA_T1_T2_EUlP24curandStatePhilox4_32_10E0_ZNS1_27distribution_nullary_kernelIff6float4S7_SJ_SE_EEvSA_SG_RKT3_T4_EUlifE_EEvlNS_15PhiloxCudaStateESF_SG_,@"STO_CUDA_ENTRY STV_DEFAULT"
_ZN2at6native63_GLOBAL__N__11d61d08_30_DistributionLogNormalKernel_cu_e7567be543distribution_elementwise_grid_stride_kernelIfLi4EZNS0_9templates4cuda20normal_and_transformIffPNS_17CUDAGeneratorImplEZZZNS4_17log_normal_kernelIS7_EEvRNS_18TensorIteratorBaseEddT_ENKUlvE_clEvENKUlvE0_clEvEUlfE_EEvSA_T1_T2_EUlP24curandStatePhilox4_32_10E0_ZNS1_27distribution_nullary_kernelIff6float4S7_SJ_SE_EEvSA_SG_RKT3_T4_EUlifE_EEvlNS_15PhiloxCudaStateESF_SG_:
        /* <DEDUP_REMOVED lines=114> */
.L_x_198:
[----:B------:R-:W-:-:S07]  /*0720*/  MOV R30, 0x740 ;  /* 0x00000740001e7802 */ /* 0x000fce0000000f00 */
[----:B------:R-:W-:Y:S05]  /*0730*/  CALL.REL.NOINC `($__internal_13_$__cuda_sm20_div_s64) ;  /* 0x0000000800e47944 */ /* 0x000fea0003c00000 */
.L_x_199:
        /* <DEDUP_REMOVED lines=17> */
.L_x_211:
[----:B------:R-:W-:Y:S01]  /*0850*/  VIADD R0, R0, 0x1 ;  /* 0x0000000100007836 */ /* 0x000fe20000000000 */
[----:B------:R-:W-:Y:S03]  /*0860*/  BSSY.RECONVERGENT B0, `(.L_x_200) ;  /* 0x000000c000007945 */ /* 0x000fe60003800200 */
[C---:B------:R-:W-:Y:S01]  /*0870*/  IMAD.WIDE.U32 R32, R0.reuse, -0x2daee0ad, RZ ;  /* 0xd2511f5300207825 */ /* 0x040fe200078e00ff */
[----:B------:R-:W-:-:S13]  /*0880*/  ISETP.NE.AND P0, PT, R0, RZ, PT ;  /* 0x000000ff0000720c */ /* 0x000fda0003f05270 */
[----:B01234-:R-:W-:Y:S05]  /*0890*/  @P0 BRA `(.L_x_201) ;  /* 0x0000000000200947 */ /* 0x01ffea0003800000 */
[----:B------:R-:W-:-:S05]  /*08a0*/  VIADD R2, R2, 0x1 ;  /* 0x0000000102027836 */ /* 0x000fca0000000000 */
[----:B------:R-:W-:-:S13]  /*08b0*/  ISETP.NE.AND P0, PT, R2, RZ, PT ;  /* 0x000000ff0200720c */ /* 0x000fda0003f05270 */
[----:B------:R-:W-:Y:S01]  /*08c0*/  @!P0 IADD3 R36, PT, PT, R36, 0x1, RZ ;  /* 0x0000000124248810 */ /* 0x000fe20007ffe0ff */
[----:B------:R-:W-:Y:S02]  /*08d0*/  @!P0 VIADD R22, R39, 0x1 ;  /* 0x0000000127168836 */ /* 0x000fe40000000000 */
[----:B------:R-:W-:Y:S01]  /*08e0*/  @!P0 IMAD.MOV.U32 R2, RZ, RZ, RZ ;  /* 0x000000ffff028224 */ /* 0x000fe200078e00ff */
[----:B------:R-:W-:-:S13]  /*08f0*/  ISETP.NE.AND P1, PT, R36, RZ, !P0 ;  /* 0x000000ff2400720c */ /* 0x000fda0004725270 */
[----:B------:R-:W-:-:S04]  /*0900*/  @P1 IADD3 R22, PT, PT, R39, RZ, RZ ;  /* 0x000000ff27161210 */ /* 0x000fc80007ffe0ff */
[----:B------:R-:W-:-:S07]  /*0910*/  @!P0 MOV R39, R22 ;  /* 0x0000001600278202 */ /* 0x000fce0000000f00 */
.L_x_201:
[----:B-12---:R-:W-:Y:S05]  /*0920*/  BSYNC.RECONVERGENT B0 ;  /* 0x0000000000007941 */ /* 0x006fea0003800200 */
.L_x_200:
        /* <DEDUP_REMOVED lines=48> */
[----:B------:R-:W-:Y:S01]  /*0c30*/  IMAD.MOV.U32 R28, RZ, RZ, R32 ;  /* 0x000000ffff1c7224 */ /* 0x000fe200078e0020 */
[----:B------:R-:W-:Y:S01]  /*0c40*/  MOV R44, R45 ;  /* 0x0000002d002c7202 */ /* 0x000fe20000000f00 */
[----:B------:R-:W-:Y:S06]  /*0c50*/  BRA `(.L_x_203) ;  /* 0x0000000000247947 */ /* 0x000fec0003800000 */
.L_x_202:
        /* <DEDUP_REMOVED lines=9> */
.L_x_203:
        /* <DEDUP_REMOVED lines=41> */
[----:B------:R-:W-:-:S03]  /*0f80*/  IADD3 R28, P3, PT, R29, UR8, RZ ;  /* 0x000000081d1c7c10 */ /* 0x000fc6000ff7e0ff */
[----:B------:R-:W0:Y:S01]  /*0f90*/  MUFU.EX2 R51, R50 ;  /* 0x0000003200337308 */ /* 0x000e220000000800 */
[----:B------:R-:W-:-:S05]  /*0fa0*/  LEA.HI.X.SX32 R29, R29, UR9, 0x1, P3 ;  /* 0x000000091d1d7c11 */ /* 0x000fca00098f0eff */
[----:B0-----:R4:W-:Y:S04]  /*0fb0*/  STG.E desc[UR6][R28.64], R51 ;  /* 0x000000331c007986 */ /* 0x0019e8000c101906 */
.L_x_205:
[----:B------:R-:W-:Y:S05]  /*0fc0*/  BSYNC.RECONVERGENT B0 ;  /* 0x0000000000007941 */ /* 0x000fea0003800200 */
.L_x_204:
        /* <DEDUP_REMOVED lines=9> */
[----:B------:R-:W-:-:S04]  /*1060*/  FMUL.FTZ R48, R48, 1.4426950216293334961 ;  /* 0x3fb8aa3b30307820 */ /* 0x000fc80000410000 */
[----:B------:R-:W0:Y:S02]  /*1070*/  MUFU.EX2 R51, R48 ;  /* 0x0000003000337308 */ /* 0x000e240000000800 */
[----:B0-----:R0:W-:Y:S02]  /*1080*/  STG.E desc[UR6][R28.64], R51 ;  /* 0x000000331c007986 */ /* 0x0011e4000c101906 */
.L_x_207:
[----:B------:R-:W-:Y:S05]  /*1090*/  BSYNC.RECONVERGENT B0 ;  /* 0x0000000000007941 */ /* 0x000fea0003800200 */
.L_x_206:
[----:B------:R-:W-:Y:S04]  /*10a0*/  BSSY.RECONVERGENT B0, `(.L_x_208) ;  /* 0x000000c000007945 */ /* 0x000fe80003800200 */
[----:B------:R-:W-:Y:S05]  /*10b0*/  @P1 BRA `(.L_x_209) ;  /* 0x0000000000281947 */ /* 0x000fea0003800000 */
[----:B---3--:R-:W-:Y:S01]  /*10c0*/  FMUL.RZ R48, R38, 0.15915493667125701904 ;  /* 0x3e22f98326307820 */ /* 0x008fe2000040c000 */
[----:B------:R-:W-:-:S03]  /*10d0*/  IMAD R45, R45, UR4, RZ ;  /* 0x000000042d2d7c24 */ /* 0x000fc6000f8e02ff */
[----:B0---4-:R-:W1:Y:S02]  /*10e0*/  MUFU.SIN R28, R48 ;  /* 0x00000030001c7308 */ /* 0x011e640000000400 */
[----:B-1----:R-:W-:-:S04]  /*10f0*/  FMUL.FTZ R28, R31, R28 ;  /* 0x0000001c1f1c7220 */ /* 0x002fc80000410000 */
[----:B------:R-:W-:-:S04]  /*1100*/  FFMA.FTZ R28, R28, R43, UR5 ;  /* 0x000000051c1c7e23 */ /* 0x000fc8000801002b */
[----:B------:R-:W-:Y:S01]  /*1110*/  FMUL.FTZ R44, R28, 1.4426950216293334961 ;  /* 0x3fb8aa3b1c2c7820 */ /* 0x000fe20000410000 */
[----:B------:R-:W-:-:S03]  /*1120*/  IADD3 R28, P0, PT, R45, UR8, RZ ;  /* 0x000000082d1c7c10 */ /* 0x000fc6000ff1e0ff */
[----:B------:R-:W0:Y:S01]  /*1130*/  MUFU.EX2 R49, R44 ;  /* 0x0000002c00317308 */ /* 0x000e220000000800 */
[----:B--2---:R-:W-:-:S05]  /*1140*/  LEA.HI.X.SX32 R29, R45, UR9, 0x1, P0 ;  /* 0x000000092d1d7c11 */ /* 0x004fca00080f0eff */
[----:B0-----:R0:W-:Y:S04]  /*1150*/  STG.E desc[UR6][R28.64], R49 ;  /* 0x000000311c007986 */ /* 0x0011e8000c101906 */
.L_x_209:
[----:B------:R-:W-:Y:S05]  /*1160*/  BSYNC.RECONVERGENT B0 ;  /* 0x0000000000007941 */ /* 0x000fea0003800200 */
.L_x_208:
[----:B------:R-:W-:Y:S05]  /*1170*/  @P2 BRA `(.L_x_210) ;  /* 0x0000000000282947 */ /* 0x000fea0003800000 */
[----:B------:R-:W-:Y:S01]  /*1180*/  FMUL.RZ R38, R38, 0.15915493667125701904 ;  /* 0x3e22f98326267820 */ /* 0x000fe2000040c000 */
[----:B------:R-:W-:-:S03]  /*1190*/  IMAD R33, R33, UR4, RZ ;  /* 0x0000000421217c24 */ /* 0x000fc6000f8e02ff */
[----:B0---4-:R-:W1:Y:S02]  /*11a0*/  MUFU.COS R28, R38 ;  /* 0x00000026001c7308 */ /* 0x011e640000000000 */
[----:B-1----:R-:W-:-:S04]  /*11b0*/  FMUL.FTZ R28, R31, R28 ;  /* 0x0000001c1f1c7220 */ /* 0x002fc80000410000 */
[----:B------:R-:W-:-:S04]  /*11c0*/  FFMA.FTZ R28, R28, R43, UR5 ;  /* 0x000000051c1c7e23 */ /* 0x000fc8000801002b */
[----:B------:R-:W-:Y:S01]  /*11d0*/  FMUL.FTZ R31, R28, 1.4426950216293334961 ;  /* 0x3fb8aa3b1c1f7820 */ /* 0x000fe20000410000 */
[----:B------:R-:W-:-:S04]  /*11e0*/  IADD3 R28, P0, PT, R33, UR8, RZ ;  /* 0x00000008211c7c10 */ /* 0x000fc8000ff1e0ff */
[----:B--2---:R-:W-:Y:S01]  /*11f0*/  LEA.HI.X.SX32 R29, R33, UR9, 0x1, P0 ;  /* 0x00000009211d7c11 */ /* 0x004fe200080f0eff */
[----:B------:R-:W0:Y:S04]  /*1200*/  MUFU.EX2 R31, R31 ;  /* 0x0000001f001f7308 */ /* 0x000e280000000800 */
[----:B0-----:R0:W-:Y:S04]  /*1210*/  STG.E desc[UR6][R28.64], R31 ;  /* 0x0000001f1c007986 */ /* 0x0011e8000c101906 */
.L_x_210:
[----:B------:R-:W-:Y:S01]  /*1220*/  IADD3 R34, P0, PT, R40, R34, RZ ;  /* 0x0000002228227210 */ /* 0x000fe20007f1e0ff */
[----:B------:R-:W-:Y:S05]  /*1230*/  WARPSYNC.ALL ;  /* 0x0000000000007948 */ /* 0x000fea0003800000 */
[----:B------:R-:W-:Y:S01]  /*1240*/  IADD3.X R35, PT, PT, RZ, R35, RZ, P0, !PT ;  /* 0x00000023ff237210 */ /* 0x000fe200007fe4ff */
[----:B------:R-:W-:Y:S01]  /*1250*/  BAR.SYNC.DEFER_BLOCKING 0x0 ;  /* 0x0000000000007b1d */ /* 0x000fe20000010000 */
[----:B------:R-:W-:Y:S01]  /*1260*/  ISETP.GE.U32.AND P0, PT, R34, R24, PT ;  /* 0x000000182200720c */ /* 0x000fe20003f06070 */
[----:B------:R-:W-:Y:S01]  /*1270*/  IMAD.MOV.U32 R44, RZ, RZ, R22 ;  /* 0x000000ffff2c7224 */ /* 0x000fe200078e0016 */
[----:B------:R-:W-:Y:S01]  /*1280*/  MOV R38, R32 ;  /* 0x0000002000267202 */ /* 0x000fe20000000f00 */
[----:B------:R-:W-:Y:S01]  /*1290*/  IMAD.MOV.U32 R45, RZ, RZ, R30 ;  /* 0x000000ffff2d7224 */ /* 0x000fe200078e001e */
[----:B------:R-:W-:-:S13]  /*12a0*/  ISETP.GE.AND.EX P0, PT, R35, R42, PT, P0 ;  /* 0x0000002a2300720c */ /* 0x000fda0003f06300 */
[----:B------:R-:W-:Y:S05]  /*12b0*/  @!P0 BRA `(.L_x_211) ;  /* 0xfffffff400648947 */ /* 0x000fea000383ffff */
[----:B------:R-:W-:Y:S05]  /*12c0*/  EXIT ;  /* 0x000000000000794d */ /* 0x000fea0003800000 */
        .weak           $__internal_13_$__cuda_sm20_div_s64
        .type           $__internal_13_$__cuda_sm20_div_s64,@function
        .size           $__internal_13_$__cuda_sm20_div_s64,(.L_x_385 - $__internal_13_$__cuda_sm20_div_s64)
$__internal_13_$__cuda_sm20_div_s64:
        /* <DEDUP_REMOVED lines=77> */
[----:B------:R-:W-:Y:S06]  /*17a0*/  RET.REL.NODEC R30 `(_ZN2at6native63_GLOBAL__N__11d61d08_30_DistributionLogNormalKernel_cu_e7567be543distribution_elementwise_grid_stride_kernelIfLi4EZNS0_9templates4cuda20normal_and_transformIffPNS_17CUDAGeneratorImplEZZZNS4_17log_normal_kernelIS7_EEvRNS_18TensorIteratorBaseEddT_ENKUlvE_clEvENKUlvE0_clEvEUlfE_EEvSA_T1_T2_EUlP24curandStatePhilox4_32_10E0_ZNS1_27distribution_nullary_kernelIff6float4S7_SJ_SE_EEvSA_SG_RKT3_T4_EUlifE_EEvlNS_15PhiloxCudaStateESF_SG_) ;  /* 0xffffffe81e147950 */ /* 0x000fec0003c3ffff */
.L_x_212:
        /* <DEDUP_REMOVED lines=13> */
.L_x_385:


//--------------------- .text._ZN2at6native63_GLOBAL__N__11d61d08_30_DistributionLogNormalKernel_cu_e7567be543distribution_elementwise_grid_stride_kernelIfLi4EZNS0_9templates4cuda20normal_and_transformIffPNS_17CUDAGeneratorImplEZZZNS4_17log_normal_kernelIS7_EEvRNS_18TensorIteratorBaseEddT_ENKUlvE_clEvENKUlvE0_clEvEUlfE_EEvSA_T1_T2_EUlP24curandStatePhilox4_32_10E_ZNS1_27distribution_nullary_kernelIff7double2S7_SJ_SE_EEvSA_SG_RKT3_T4_EUlifE0_EEvlNS_15PhiloxCudaStateESF_SG_ --------------------------
	.section	.text._ZN2at6native63_GLOBAL__N__11d61d08_30_DistributionLogNormalKernel_cu_e7567be543distribution_elementwise_grid_stride_kernelIfLi4EZNS0_9templates4cuda20normal_and_transformIffPNS_17CUDAGeneratorImplEZZZNS4_17log_normal_kernelIS7_EEvRNS_18TensorIteratorBaseEddT_ENKUlvE_clEvENKUlvE0_clEvEUlfE_EEvSA_T1_T2_EUlP24curandStatePhilox4_32_10E_ZNS1_27distribution_nullary_kernelIff7double2S7_SJ_SE_EEvSA_SG_RKT3_T4_EUlifE0_EEvlNS_15PhiloxCudaStateESF_SG_,"ax",@progbits
	.align	128
.text._ZN2at6native63_GLOBAL__N__11d61d08_30_DistributionLogNormalKernel_cu_e7567be543distribution_elementwise_grid_stride_kernelIfLi4EZNS0_9templates4cuda20normal_and_transformIffPNS_17CUDAGeneratorImplEZZZNS4_17log_normal_kernelIS7_EEvRNS_18TensorIteratorBaseEddT_ENKUlvE_clEvENKUlvE0_clEvEUlfE_EEvSA_T1_T2_EUlP24curandStatePhilox4_32_10E_ZNS1_27distribution_nullary_kernelIff7double2S7_SJ_SE_EEvSA_SG_RKT3_T4_EUlifE0_EEvlNS_15PhiloxCudaStateESF_SG_:
        .type           _ZN2at6native63_GLOBAL__N__11d61d08_30_DistributionLogNormalKernel_cu_e7567be543distribution_elementwise_grid_stride_kernelIfLi4EZNS0_9templates4cuda20normal_and_transformIffPNS_17CUDAGeneratorImplEZZZNS4_17log_normal_kernelIS7_EEvRNS_18TensorIteratorBaseEddT_ENKUlvE_clEvENKUlvE0_clEvEUlfE_EEvSA_T1_T2_EUlP24curandStatePhilox4_32_10E_ZNS1_27distribution_nullary_kernelIff7double2S7_SJ_SE_EEvSA_SG_RKT3_T4_EUlifE0_EEvlNS_15PhiloxCudaStateESF_SG_,@function
        .size           _ZN2at6native63_GLOBAL__N__11d61d08_30_DistributionLogNormalKernel_cu_e7567be543distribution_elementwise_grid_stride_kernelIfLi4EZNS0_9templates4cuda20normal_and_transformIffPNS_17CUDAGeneratorImplEZZZNS4_17log_normal_kernelIS7_EEvRNS_18TensorIteratorBaseEddT_ENKUlvE_clEvENKUlvE0_clEvEUlfE_EEvSA_T1_T2_EUlP24curandStatePhilox4_32_10E_ZNS1_27distribution_nullary_kernelIff7double2S7_SJ_SE_EEvSA_SG_RKT3_T4_EUlifE0_EEvlNS_15PhiloxCudaStateESF_SG_,(.L_x_387 - _ZN2at6native63_GLOBAL__N__11d61d08_30_DistributionLogNormalKernel_cu_e7567be543distribution_elementwise_grid_stride_kernelIfLi4EZNS0_9templates4cuda20normal_and_transformIffPNS_17CUDAGeneratorImplEZZZNS4_17log_normal_kernelIS7_EEvRNS_18TensorIteratorBaseEddT_ENKUlvE_clEvENKUlvE0_clEvEUlfE_EEvSA_T1_T2_EUlP24curandStatePhilox4_32_10E_ZNS1_27distribution_nullary_kernelIff7double2S7_SJ_SE_EEvSA_SG_RKT3_T4_EUlifE0_EEvlNS_15PhiloxCudaStateESF_SG_)
        .other          _ZN2at6native63_GLOBAL__N__11d61d08_30_DistributionLogNormalKernel_cu_e7567be543distribution_elementwise_grid_stride_kernelIfLi4EZNS0_9templates4cuda20normal_and_transformIffPNS_17CUDAGeneratorImplEZZZNS4_17log_normal_kernelIS7_EEvRNS_18TensorIteratorBaseEddT_ENKUlvE_clEvENKUlvE0_clEvEUlfE_EEvSA_T1_T2_EUlP24curandStatePhilox4_32_10E_ZNS1_27distribution_nullary_kernelIff7double2S7_SJ_SE_EEvSA_SG_RKT3_T4_EUlifE0_EEvlNS_15PhiloxCudaStateESF_SG_,@"STO_CUDA_ENTRY STV_DEFAULT"
_ZN2at6native63_GLOBAL__N__11d61d08_30_DistributionLogNormalKernel_cu_e7567be543distribution_elementwise_grid_stride_kernelIfLi4EZNS0_9templates4cuda20normal_and_transformIffPNS_17CUDAGeneratorImplEZZZNS4_17log_normal_kernelIS7_EEvRNS_18TensorIteratorBaseEddT_ENKUlvE_clEvENKUlvE0_clEvEUlfE_EEvSA_T1_T2_EUlP24curandStatePhilox4_32_10E_ZNS1_27distribution_nullary_kernelIff7double2S7_SJ_SE_EEvSA_SG_RKT3_T4_EUlifE0_EEvlNS_15PhiloxCudaStateESF_SG_:
        /* <DEDUP_REMOVED lines=35> */
[----:B------:R-:W-:Y:S01]  /*0230*/  LOP3.LUT R12, R17, R7, R15, 0x96, !PT ;  /* 0x00000007110c7212 */ /* 0x000fe200078e960f */
[----:B------:R-:W-:Y:S01]  /*0240*/  IMAD.WIDE.U32 R10, R10, -0x2daee0ad, RZ ;  /* 0xd2511f530a0a7825 */ /* 0x000fe200078e00ff */
[----:B------:R-:W-:-:S02]  /*0250*/  IADD3 R7, PT, PT, R16, -0x255992d5, RZ ;  /* 0xdaa66d2b10077810 */ /* 0x000fc40007ffe0ff */
[----:B------:R-:W-:Y:S01]  /*0260*/  IADD3 R19, PT, PT, R17, -0x56f99767, RZ ;  /* 0xa906689911137810 */ /* 0x000fe20007ffe0ff */
[----:B------:R-:W-:Y:S01]  /*0270*/  IMAD.WIDE.U32 R12, R12, -0x326172a9, RZ ;  /* 0xcd9e8d570c0c7825 */ /* 0x000fe200078e00ff */
[----:B------:R-:W-:Y:S02]  /*0280*/  LOP3.LUT R20, R3, R6, R11, 0x96, !PT ;  /* 0x0000000603147212 */ /* 0x000fe400078e960b */
[----:B------:R-:W-:Y:S02]  /*0290*/  IADD3 R6, PT, PT, R17, 0x76cf5d0a, RZ ;  /* 0x76cf5d0a11067810 */ /* 0x000fe40007ffe0ff */
[----:B------:R-:W-:Y:S01]  /*02a0*/  LOP3.LUT R8, R4, R8, R13, 0x96, !PT ;  /* 0x0000000804087212 */ /* 0x000fe200078e960d */
[----:B------:R-:W-:-:S04]  /*02b0*/  IMAD.WIDE.U32 R20, R20, -0x326172a9, RZ ;  /* 0xcd9e8d5714147825 */ /* 0x000fc800078e00ff */
[----:B------:R-:W-:Y:S01]  /*02c0*/  IMAD.WIDE.U32 R8, R8, -0x2daee0ad, RZ ;  /* 0xd2511f5308087825 */ /* 0x000fe200078e00ff */
[----:B------:R-:W-:-:S04]  /*02d0*/  LOP3.LUT R11, R5, R12, R21, 0x96, !PT ;  /* 0x0000000c050b7212 */ /* 0x000fc800078e9615 */
[----:B------:R-:W-:Y:S01]  /*02e0*/  LOP3.LUT R12, R6, R10, R9, 0x96, !PT ;  /* 0x0000000a060c7212 */ /* 0x000fe200078e9609 */
[----:B------:R-:W-:Y:S02]  /*02f0*/  VIADD R9, R17, 0x32370b8f ;  /* 0x32370b8f11097836 */ /* 0x000fe40000000000 */
[----:B------:R-:W-:-:S04]  /*0300*/  IMAD.WIDE.U32 R10, R11, -0x2daee0ad, RZ ;  /* 0xd2511f530b0a7825 */ /* 0x000fc800078e00ff */
        /* <DEDUP_REMOVED lines=9> */
[----:B------:R-:W-:Y:S01]  /*03a0*/  IMAD.WIDE.U32 R10, R11, -0x2daee0ad, RZ ;  /* 0xd2511f530b0a7825 */ /* 0x000fe200078e00ff */
[----:B------:R-:W-:-:S03]  /*03b0*/  IADD3 R9, PT, PT, R16, 0x1715609d, RZ ;  /* 0x1715609d10097810 */ /* 0x000fc60007ffe0ff */
        /* <DEDUP_REMOVED lines=8> */
[----:B------:R-:W-:Y:S02]  /*0440*/  MOV R12, R15 ;  /* 0x0000000f000c7202 */ /* 0x000fe40000000f00 */
[----:B------:R-:W-:Y:S01]  /*0450*/  LOP3.LUT R10, R13, R10, R9, 0x96, !PT ;  /* 0x0000000a0d0a7212 */ /* 0x000fe200078e9609 */
[----:B------:R-:W-:Y:S01]  /*0460*/  IMAD.WIDE.U32 R52, R11, -0x2daee0ad, RZ ;  /* 0xd2511f530b347825 */ /* 0x000fe200078e00ff */
[----:B------:R-:W-:-:S03]  /*0470*/  IADD3 R13, PT, PT, R17, 0x1fd5c5a3, RZ ;  /* 0x1fd5c5a3110d7810 */ /* 0x000fc60007ffe0ff */
[----:B------:R-:W-:Y:S01]  /*0480*/  IMAD.WIDE.U32 R10, R10, -0x326172a9, RZ ;  /* 0xcd9e8d570a0a7825 */ /* 0x000fe200078e00ff */
[----:B------:R-:W-:-:S03]  /*0490*/  LOP3.LUT R13, R13, R8, R53, 0x96, !PT ;  /* 0x000000080d0d7212 */ /* 0x000fc600078e9635 */
[----:B------:R-:W-:-:S05]  /*04a0*/  VIADD R9, R16, 0x5384540f ;  /* 0x5384540f10097836 */ /* 0x000fca0000000000 */
[----:B------:R-:W-:Y:S01]  /*04b0*/  LOP3.LUT R9, R9, R20, R11, 0x96, !PT ;  /* 0x0000001409097212 */ /* 0x000fe200078e960b */
[----:B------:R-:W-:Y:S01]  /*04c0*/  IMAD.WIDE.U32 R20, R13, -0x326172a9, RZ ;  /* 0xcd9e8d570d147825 */ /* 0x000fe200078e00ff */
[C---:B------:R-:W-:Y:S02]  /*04d0*/  IADD3 R11, PT, PT, R16.reuse, -0xe443238, RZ ;  /* 0xf1bbcdc8100b7810 */ /* 0x040fe40007ffe0ff */
[----:B------:R-:W-:Y:S01]  /*04e0*/  IADD3 R13, PT, PT, R16, -0x700cb87f, RZ ;  /* 0x8ff34781100d7810 */ /* 0x000fe20007ffe0ff */
[----:B------:R-:W-:Y:S01]  /*04f0*/  IMAD.WIDE.U32 R50, R9, -0x2daee0ad, RZ ;  /* 0xd2511f5309327825 */ /* 0x000fe200078e00ff */
[----:B------:R-:W-:Y:S02]  /*0500*/  IADD3 R9, PT, PT, R17, -0x24c28bd8, RZ ;  /* 0xdb3d742811097810 */ /* 0x000fe40007ffe0ff */
[----:B------:R-:W-:Y:S01]  /*0510*/  LOP3.LUT R8, R11, R10, R21, 0x96, !PT ;  /* 0x0000000a0b087212 */ /* 0x000fe200078e9615 */
[----:B------:R-:W-:Y:S01]  /*0520*/  IMAD.MOV.U32 R10, RZ, RZ, R14 ;  /* 0x000000ffff0a7224 */ /* 0x000fe200078e000e */
[----:B------:R-:W-:Y:S01]  /*0530*/  LOP3.LUT R52, R9, R52, R51, 0x96, !PT ;  /* 0x0000003409347212 */ /* 0x000fe200078e9633 */
[----:B0-----:R-:W-:-:S02]  /*0540*/  IMAD R9, R18, UR6, RZ ;  /* 0x0000000612097c24 */ /* 0x001fc4000f8e02ff */
[----:B------:R-:W-:-:S04]  /*0550*/  IMAD.HI.U32 R19, R8, -0x2daee0ad, RZ ;  /* 0xd2511f5308137827 */ /* 0x000fc800078e00ff */
[----:B------:R-:W-:Y:S01]  /*0560*/  IMAD.HI.U32 R21, R52, -0x326172a9, RZ ;  /* 0xcd9e8d5734157827 */ /* 0x000fe200078e00ff */
[----:B------:R-:W-:-:S03]  /*0570*/  LOP3.LUT R50, R50, R19, RZ, 0x3c, !PT ;  /* 0x0000001332327212 */ /* 0x000fc600078e3cff */
[----:B------:R-:W-:Y:S01]  /*0580*/  IMAD.MOV.U32 R11, RZ, RZ, R15 ;  /* 0x000000ffff0b7224 */ /* 0x000fe200078e000f */
[----:B------:R-:W-:Y:S02]  /*0590*/  LOP3.LUT R13, R13, R20, R21, 0x96, !PT ;  /* 0x000000140d0d7212 */ /* 0x000fe400078e9615 */
[----:B------:R-:W-:Y:S01]  /*05a0*/  SHF.L.U32 R20, R9, 0x2, RZ ;  /* 0x0000000209147819 */ /* 0x000fe200000006ff */
[----:B------:R-:W-:Y:S06]  /*05b0*/  BRA.U UP0, `(.L_x_213) ;  /* 0x0000000100547547 */ /* 0x000fec000b800000 */
[----:B------:R-:W0:Y:S01]  /*05c0*/  I2F.U32.RP R15, R20 ;  /* 0x00000014000f7306 */ /* 0x000e220000209000 */
[----:B------:R-:W-:Y:S01]  /*05d0*/  IMAD.MOV R19, RZ, RZ, -R20 ;  /* 0x000000ffff137224 */ /* 0x000fe200078e0a14 */
[----:B------:R-:W-:Y:S02]  /*05e0*/  ISETP.NE.U32.AND P2, PT, R20, RZ, PT ;  /* 0x000000ff1400720c */ /* 0x000fe40003f45070 */
[----:B------:R-:W-:-:S04]  /*05f0*/  MOV R21, RZ ;  /* 0x000000ff00157202 */ /* 0x000fc80000000f00 */
[----:B0-----:R-:W0:Y:S02]  /*0600*/  MUFU.RCP R15, R15 ;  /* 0x0000000f000f7308 */ /* 0x001e240000001000 */
[----:B0-----:R-:W-:-:S06]  /*0610*/  IADD3 R22, PT, PT, R15, 0xffffffe, RZ ;  /* 0x0ffffffe0f167810 */ /* 0x001fcc0007ffe0ff */
[----:B------:R0:W1:Y:S02]  /*0620*/  F2I.FTZ.U32.TRUNC.NTZ R23, R22 ;  /* 0x0000001600177305 */ /* 0x000064000021f000 */
[----:B0-----:R-:W-:Y:S02]  /*0630*/  HFMA2 R22, -RZ, RZ, 0, 0 ;  /* 0x00000000ff167431 */ /* 0x001fe400000001ff */
        /* <DEDUP_REMOVED lines=9> */
[----:B------:R-:W-:Y:S02]  /*06d0*/  @P1 IADD3 R23, PT, PT, R23, 0x1, RZ ;  /* 0x0000000117171810 */ /* 0x000fe40007ffe0ff */
[----:B------:R-:W-:-:S05]  /*06e0*/  @!P2 LOP3.LUT R23, RZ, R20, RZ, 0x33, !PT ;  /* 0x00000014ff17a212 */ /* 0x000fca00078e33ff */
[----:B------:R-:W-:Y:S01]  /*06f0*/  IMAD.MOV.U32 R20, RZ, RZ, R23 ;  /* 0x000000ffff147224 */ /* 0x000fe200078e0017 */
[----:B------:R-:W-:Y:S06]  /*0700*/  BRA `(.L_x_214) ;  /* 0x0000000000087947 */ /* 0x000fec0003800000 */
.L_x_213:
[----:B------:R-:W-:-:S07]  /*0710*/  MOV R22, 0x730 ;  /* 0x0000073000167802 */ /* 0x000fce0000000f00 */
[----:B------:R-:W-:Y:S05]  /*0720*/  CALL.REL.NOINC `($__internal_14_$__cuda_sm20_div_s64) ;  /* 0x0000006400f07944 */ /* 0x000fea0003c00000 */
.L_x_214:
        /* <DEDUP_REMOVED lines=86> */
.L_x_240:
        /* <DEDUP_REMOVED lines=13> */
.L_x_216:
[----:B0-----:R-:W-:Y:S05]  /*0d60*/  BSYNC.RECONVERGENT B0 ;  /* 0x0000000000007941 */ /* 0x001fea0003800200 */
.L_x_215:
        /* <DEDUP_REMOVED lines=68> */
.L_x_217:
        /* <DEDUP_REMOVED lines=9> */
.L_x_218:
        /* <DEDUP_REMOVED lines=210> */
.L_x_220:
[----:B------:R-:W-:Y:S01]  /*1f60*/  MOV R26, 0x0 ;  /* 0x00000000001a7802 */ /* 0x000fe20000000f00 */
[----:B------:R-:W-:Y:S01]  /*1f70*/  IMAD.MOV.U32 R27, RZ, RZ, 0x7ff00000 ;  /* 0x7ff00000ff1b7424 */ /* 0x000fe200078e00ff */
[----:B------:R-:W-:-:S05]  /*1f80*/  LOP3.LUT P0, RZ, R25, 0x7fffffff, RZ, 0xc0, !PT ;  /* 0x7fffffff19ff7812 */ /* 0x000fca000780c0ff */
[----:B------:R-:W0:Y:S02]  /*1f90*/  DFMA R26, R24, R26, +INF ;  /* 0x7ff00000181a742b */ /* 0x000e24000000001a */
[----:B0-----:R-:W-:Y:S02]  /*1fa0*/  FSEL R24, R26, RZ, P0 ;  /* 0x000000ff1a187208 */ /* 0x001fe40000000000 */
[----:B------:R-:W-:-:S07]  /*1fb0*/  FSEL R25, R27, -QNAN , P0 ;  /* 0xfff000001b197808 */ /* 0x000fce0000000000 */
.L_x_221:
[----:B------:R-:W-:Y:S05]  /*1fc0*/  BSYNC.RECONVERGENT B0 ;  /* 0x0000000000007941 */ /* 0x000fea0003800200 */
.L_x_219:
        /* <DEDUP_REMOVED lines=196> */
[----:B------:R-:W-:Y:S05]  /*2c10*/  CALL.REL.NOINC `($__internal_15_$__cuda_sm20_dsqrt_rn_f64_mediumpath_v1) ;  /* 0x0000004400e87944 */ /* 0x000fea0003c00000 */
[----:B------:R-:W-:Y:S01]  /*2c20*/  IMAD.MOV.U32 R40, RZ, RZ, R26 ;  /* 0x000000ffff287224 */ /* 0x000fe200078e001a */
[----:B------:R-:W-:-:S07]  /*2c30*/  MOV R41, R27 ;  /* 0x0000001b00297202 */ /* 0x000fce0000000f00 */
.L_x_223:
[----:B------:R-:W-:Y:S05]  /*2c40*/  BSYNC.RECONVERGENT B0 ;  /* 0x0000000000007941 */ /* 0x000fea0003800200 */
.L_x_222:
        /* <DEDUP_REMOVED lines=40> */
[----:B------:R-:W0:Y:S02]  /*2ed0*/  @!P0 LDC.64 R24, c[0x0][0x540] ;  /* 0x00015000ff188b82 */ /* 0x000e240000000a00 */
        /* <DEDUP_REMOVED lines=8> */
[----:B------:R-:W1:Y:S01]  /*2f60*/  DSETP.GEU.AND P1, PT, |R40|, UR48, PT ;  /* 0x0000003028007e2a */ /* 0x000e62000bf2e200 */
[----:B------:R-:W2:Y:S01]  /*2f70*/  LDC.64 R26, c[0x0][0x540] ;  /* 0x00015000ff1a7b82 */ /* 0x000ea20000000a00 */
[----:B-1----:R-:W-:-:S04]  /*2f80*/  @!P1 FMUL R31, R31, 1.175494350822287508e-38 ;  /* 0x008000001f1f9820 */ /* 0x002fc80000400000 */
[----:B------:R-:W-:-:S04]  /*2f90*/  FFMA.FTZ R31, R31, R23, R22 ;  /* 0x000000171f1f7223 */ /* 0x000fc80000010016 */
[----:B------:R-:W-:-:S06]  /*2fa0*/  FMUL.FTZ R31, R31, 1.4426950216293334961 ;  /* 0x3fb8aa3b1f1f7820 */ /* 0x000fcc0000410000 */
[----:B------:R-:W2:Y:S02]  /*2fb0*/  MUFU.EX2 R31, R31 ;  /* 0x0000001f001f7308 */ /* 0x000ea40000000800 */
[----:B--2---:R1:W-:Y:S02]  /*2fc0*/  STG.E desc[UR76][R26.64], R31 ;  /* 0x0000001f1a007986 */ /* 0x0043e4000c10194c */
.L_x_226:
[----:B------:R-:W-:Y:S05]  /*2fd0*/  BSYNC.RECONVERGENT B0 ;  /* 0x0000000000007941 */ /* 0x000fea0003800200 */
.L_x_225:
        /* <DEDUP_REMOVED lines=16> */
.L_x_228:
[----:B------:R-:W-:Y:S05]  /*30e0*/  BSYNC.RECONVERGENT B0 ;  /* 0x0000000000007941 */ /* 0x000fea0003800200 */
.L_x_227:
[----:B-12---:R-:W-:Y:S01]  /*30f0*/  IADD3 R27, P1, PT, R55, R10, RZ ;  /* 0x0000000a371b7210 */ /* 0x006fe20007f3e0ff */
[----:B0-----:R2:W-:Y:S03]  /*3100*/  @!P0 STG.E desc[UR76][R24.64], R46 ;  /* 0x0000002e18008986 */ /* 0x0015e6000c10194c */
[----:B------:R-:W-:Y:S02]  /*3110*/  ISETP.GE.U32.AND P0, PT, R27, R20, PT ;  /* 0x000000141b00720c */ /* 0x000fe40003f06070 */
[----:B------:R-:W-:-:S04]  /*3120*/  IADD3.X R26, PT, PT, RZ, R12, RZ, P1, !PT ;  /* 0x0000000cff1a7210 */ /* 0x000fc80000ffe4ff */
[----:B------:R-:W-:-:S13]  /*3130*/  ISETP.GE.AND.EX P0, PT, R26, R21, PT, P0 ;  /* 0x000000151a00720c */ /* 0x000fda0003f06300 */
[----:B--2---:R-:W-:Y:S05]  /*3140*/  @P0 BRA `(.L_x_229) ;  /* 0x0000003c003c0947 */ /* 0x004fea0003800000 */
[----:B------:R-:W0:Y:S02]  /*3150*/  LDC.64 R24, c[0x0][0x540] ;  /* 0x00015000ff187b82 */ /* 0x000e240000000a00 */
[----:B0-----:R2:W-:Y:S01]  /*3160*/  STG.E desc[UR76][R24.64], R47 ;  /* 0x0000002f18007986 */ /* 0x0015e2000c10194c */
[----:B------:R-:W-:Y:S05]  /*3170*/  BRA `(.L_x_229) ;  /* 0x0000003c00307947 */ /* 0x000fea0003800000 */
.L_x_224:
        /* <DEDUP_REMOVED lines=243> */
.L_x_232:
[----:B-1----:R-:W-:Y:S01]  /*40b0*/  FFMA.FTZ R33, R33, R27, R26 ;  /* 0x0000001b21217223 */ /* 0x002fe2000001001a */
[----:B0-----:R-:W-:-:S03]  /*40c0*/  IADD3 R30, P0, PT, R35, R24, RZ ;  /* 0x00000018231e7210 */ /* 0x001fc60007f1e0ff */
[----:B------:R-:W-:Y:S01]  /*40d0*/  FMUL.FTZ R33, R33, 1.4426950216293334961 ;  /* 0x3fb8aa3b21217820 */ /* 0x000fe20000410000 */
[----:B------:R-:W-:-:S05]  /*40e0*/  IADD3.X R31, PT, PT, RZ, R25, RZ, P0, !PT ;  /* 0x00000019ff1f7210 */ /* 0x000fca00007fe4ff */
[----:B------:R-:W0:Y:S02]  /*40f0*/  MUFU.EX2 R33, R33 ;  /* 0x0000002100217308 */ /* 0x000e240000000800 */
[----:B0-----:R2:W-:Y:S02]  /*4100*/  STG.E desc[UR76][R30.64], R33 ;  /* 0x000000211e007986 */ /* 0x0015e4000c10194c */
.L_x_231:
[----:B------:R-:W-:Y:S05]  /*4110*/  BSYNC.RECONVERGENT B0 ;  /* 0x0000000000007941 */ /* 0x000fea0003800200 */
.L_x_230:
        /* <DEDUP_REMOVED lines=241> */
.L_x_235:
[----:B-1----:R-:W-:Y:S01]  /*5030*/  FFMA.FTZ R26, R31, R27, R26 ;  /* 0x0000001b1f1a7223 */ /* 0x002fe2000001001a */
[----:B0-----:R-:W-:-:S03]  /*5040*/  IADD3 R24, P0, PT, R33, R24, RZ ;  /* 0x0000001821187210 */ /* 0x001fc60007f1e0ff */
[----:B------:R-:W-:Y:S02]  /*5050*/  FMUL.FTZ R26, R26, 1.4426950216293334961 ;  /* 0x3fb8aa3b1a1a7820 */ /* 0x000fe40000410000 */
[----:B------:R-:W-:Y:S02]  /*5060*/  IMAD.X R25, RZ, RZ, R25, P0 ;  /* 0x000000ffff197224 */ /* 0x000fe400000e0619 */
[----:B------:R-:W0:Y:S03]  /*5070*/  MUFU.EX2 R27, R26 ;  /* 0x0000001a001b7308 */ /* 0x000e260000000800 */
[----:B0-----:R2:W-:Y:S03]  /*5080*/  STG.E desc[UR76][R24.64], R27 ;  /* 0x0000001b18007986 */ /* 0x0015e6000c10194c */
.L_x_234:
[----:B------:R-:W-:Y:S05]  /*5090*/  BSYNC.RECONVERGENT B0 ;  /* 0x0000000000007941 */ /* 0x000fea0003800200 */
.L_x_233:
        /* <DEDUP_REMOVED lines=233> */
.L_x_238:
[----:B------:R-:W0:Y:S02]  /*5f30*/  LDCU.64 UR48, c[0x0][0x540] ;  /* 0x0000a800ff3077ac */ /* 0x000e240008000a00 */
[----:B0-----:R-:W-:-:S04]  /*5f40*/  IADD3 R24, P0, PT, R24, UR48, RZ ;  /* 0x0000003018187c10 */ /* 0x001fc8000ff1e0ff */
[----:B------:R-:W-:-:S05]  /*5f50*/  IADD3.X R25, PT, PT, RZ, UR49, RZ, P0, !PT ;  /* 0x00000031ff197c10 */ /* 0x000fca00087fe4ff */
[----:B------:R0:W-:Y:S04]  /*5f60*/  STG.E desc[UR76][R24.64], R48 ;  /* 0x0000003018007986 */ /* 0x0001e8000c10194c */
.L_x_237:
[----:B------:R-:W-:Y:S05]  /*5f70*/  BSYNC.RECONVERGENT B0 ;  /* 0x0000000000007941 */ /* 0x000fea0003800200 */
.L_x_236:
        /* <DEDUP_REMOVED lines=232> */
.L_x_239:
[----:B------:R-:W0:Y:S02]  /*6e00*/  LDCU.64 UR48, c[0x0][0x540] ;  /* 0x0000a800ff3077ac */ /* 0x000e240008000a00 */
[----:B0-----:R-:W-:-:S04]  /*6e10*/  IADD3 R24, P0, PT, R24, UR48, RZ ;  /* 0x0000003018187c10 */ /* 0x001fc8000ff1e0ff */
[----:B------:R-:W-:-:S05]  /*6e20*/  IADD3.X R25, PT, PT, RZ, UR49, RZ, P0, !PT ;  /* 0x00000031ff197c10 */ /* 0x000fca00087fe4ff */
[----:B------:R0:W-:Y:S04]  /*6e30*/  STG.E desc[UR76][R24.64], R49 ;  /* 0x0000003118007986 */ /* 0x0001e8000c10194c */
.L_x_229:
        /* <DEDUP_REMOVED lines=11> */
        .weak           $__internal_14_$__cuda_sm20_div_s64
        .type           $__internal_14_$__cuda_sm20_div_s64,@function
        .size           $__internal_14_$__cuda_sm20_div_s64,($__internal_15_$__cuda_sm20_dsqrt_rn_f64_mediumpath_v1 - $__internal_14_$__cuda_sm20_div_s64)
$__internal_14_$__cuda_sm20_div_s64:
        /* <DEDUP_REMOVED lines=76> */
[----:B------:R-:W-:Y:S06]  /*73b0*/  RET.REL.NODEC R22 `(_ZN2at6native63_GLOBAL__N__11d61d08_30_DistributionLogNormalKernel_cu_e7567be543distribution_elementwise_grid_stride_kernelIfLi4EZNS0_9templates4cuda20normal_and_transformIffPNS_17CUDAGeneratorImplEZZZNS4_17log_normal_kernelIS7_EEvRNS_18TensorIteratorBaseEddT_ENKUlvE_clEvENKUlvE0_clEvEUlfE_EEvSA_T1_T2_EUlP24curandStatePhilox4_32_10E_ZNS1_27distribution_nullary_kernelIff7double2S7_SJ_SE_EEvSA_SG_RKT3_T4_EUlifE0_EEvlNS_15PhiloxCudaStateESF_SG_) ;  /* 0xffffff8c16107950 */ /* 0x000fec0003c3ffff */
        .weak           $__internal_15_$__cuda_sm20_dsqrt_rn_f64_mediumpath_v1
        .type           $__internal_15_$__cuda_sm20_dsqrt_rn_f64_mediumpath_v1,@function
        .size           $__internal_15_$__cuda_sm20_dsqrt_rn_f64_mediumpath_v1,(.L_x_387 - $__internal_15_$__cuda_sm20_dsqrt_rn_f64_mediumpath_v1)
$__internal_15_$__cuda_sm20_dsqrt_rn_f64_mediumpath_v1:
        /* <DEDUP_REMOVED lines=19> */
.L_x_242:
        /* <DEDUP_REMOVED lines=55> */
.L_x_244:
[----:B------:R0:W1:Y:S02]  /*7860*/  DADD R26, R24, R24 ;  /* 0x00000000181a7229 */ /* 0x0000640000000018 */
.L_x_243:
[----:B------:R-:W-:Y:S05]  /*7870*/  BSYNC.RECONVERGENT B1 ;  /* 0x0000000000017941 */ /* 0x000fea0003800200 */
.L_x_241:
[----:B------:R-:W-:-:S04]  /*7880*/  MOV R41, 0x0 ;  /* 0x0000000000297802 */ /* 0x000fc80000000f00 */
[----:B01----:R-:W-:Y:S05]  /*7890*/  RET.REL.NODEC R40 `(_ZN2at6native63_GLOBAL__N__11d61d08_30_DistributionLogNormalKernel_cu_e7567be543distribution_elementwise_grid_stride_kernelIfLi4EZNS0_9templates4cuda20normal_and_transformIffPNS_17CUDAGeneratorImplEZZZNS4_17log_normal_kernelIS7_EEvRNS_18TensorIteratorBaseEddT_ENKUlvE_clEvENKUlvE0_clEvEUlfE_EEvSA_T1_T2_EUlP24curandStatePhilox4_32_10E_ZNS1_27distribution_nullary_kernelIff7double2S7_SJ_SE_EEvSA_SG_RKT3_T4_EUlifE0_EEvlNS_15PhiloxCudaStateESF_SG_) ;  /* 0xffffff8428d87950 */ /* 0x003fea0003c3ffff */
.L_x_245:
        /* <DEDUP_REMOVED lines=14> */
.L_x_387:


//--------------------- .text._ZN2at6native63_GLOBAL__N__11d61d08_30_DistributionLogNormalKernel_cu_e7567be543distribution_elementwise_grid_stride_kernelIfLi4EZNS0_9templates4cuda20normal_and_transformIffPNS_17CUDAGeneratorImplEZZZNS4_17log_normal_kernelIS7_EEvRNS_18TensorIteratorBaseEddT_ENKUlvE_clEvENKUlvE0_clEvEUlfE_EEvSA_T1_T2_EUlP24curandStatePhilox4_32_10E_ZNS1_27distribution_nullary_kernelIff7double2S7_SJ_SE_EEvSA_SG_RKT3_T4_EUlifE_EEvlNS_15PhiloxCudaStateESF_SG_ --------------------------
	.section	.text._ZN2at6native63_GLOBAL__N__11d61d08_30_DistributionLogNormalKernel_cu_e7567be543distribution_elementwise_grid_stride_kernelIfLi4EZNS0_9templates4cuda20normal_and_transformIffPNS_17CUDAGeneratorImplEZZZNS4_17log_normal_kernelIS7_EEvRNS_18TensorIteratorBaseEddT_ENKUlvE_clEvENKUlvE0_clEvEUlfE_EEvSA_T1_T2_EUlP24curandStatePhilox4_32_10E_ZNS1_27distribution_nullary_kernelIff7double2S7_SJ_SE_EEvSA_SG_RKT3_T4_EUlifE_EEvlNS_15PhiloxCudaStateESF_SG_,"ax",@progbits
	.align	128
.text._ZN2at6native63_GLOBAL__N__11d61d08_30_DistributionLogNormalKernel_cu_e7567be543distribution_elementwise_grid_stride_kernelIfLi4EZNS0_9templates4cuda20normal_and_transformIffPNS_17CUDAGeneratorImplEZZZNS4_17log_normal_kernelIS7_EEvRNS_18TensorIteratorBaseEddT_ENKUlvE_clEvENKUlvE0_clEvEUlfE_EEvSA_T1_T2_EUlP24curandStatePhilox4_32_10E_ZNS1_27distribution_nullary_kernelIff7double2S7_SJ_SE_EEvSA_SG_RKT3_T4_EUlifE_EEvlNS_15PhiloxCudaStateESF_SG_:
        .type           _ZN2at6native63_GLOBAL__N__11d61d08_30_DistributionLogNormalKernel_cu_e7567be543distribution_elementwise_grid_stride_kernelIfLi4EZNS0_9templates4cuda20normal_and_transformIffPNS_17CUDAGeneratorImplEZZZNS4_17log_normal_kernelIS7_EEvRNS_18TensorIteratorBaseEddT_ENKUlvE_clEvENKUlvE0_clEvEUlfE_EEvSA_T1_T2_EUlP24curandStatePhilox4_32_10E_ZNS1_27distribution_nullary_kernelIff7double2S7_SJ_SE_EEvSA_SG_RKT3_T4_EUlifE_EEvlNS_15PhiloxCudaStateESF_SG_,@function
        .size           _ZN2at6native63_GLOBAL__N__11d61d08_30_DistributionLogNormalKernel_cu_e7567be543distribution_elementwise_grid_stride_kernelIfLi4EZNS0_9templates4cuda20normal_and_transformIffPNS_17CUDAGeneratorImplEZZZNS4_17log_normal_kernelIS7_EEvRNS_18TensorIteratorBaseEddT_ENKUlvE_clEvENKUlvE0_clEvEUlfE_EEvSA_T1_T2_EUlP24curandStatePhilox4_32_10E_ZNS1_27distribution_nullary_kernelIff7double2S7_SJ_SE_EEvSA_SG_RKT3_T4_EUlifE_EEvlNS_15PhiloxCudaStateESF_SG_,(.L_x_390 - _ZN2at6native63_GLOBAL__N__11d61d08_30_DistributionLogNormalKernel_cu_e7567be543distribution_elementwise_grid_stride_kernelIfLi4EZNS0_9templates4cuda20normal_and_transformIffPNS_17CUDAGeneratorImplEZZZNS4_17log_normal_kernelIS7_EEvRNS_18TensorIteratorBaseEddT_ENKUlvE_clEvENKUlvE0_clEvEUlfE_EEvSA_T1_T2_EUlP24curandStatePhilox4_32_10E_ZNS1_27distribution_nullary_kernelIff7double2S7_SJ_SE_EEvSA_SG_RKT3_T4_EUlifE_EEvlNS_15PhiloxCudaStateESF_SG_)
        .other          _ZN2at6native63_GLOBAL__N__11d61d08_30_DistributionLogNormalKernel_cu_e7567be543distribution_elementwise_grid_stride_kernelIfLi4EZNS0_9templates4cuda20normal_and_transformIffPNS_17CUDAGeneratorImplEZZZNS4_17log_normal_kernelIS7_EEvRNS_18TensorIteratorBaseEddT_ENKUlvE_clEvENKUlvE0_clEvEUlfE_EEvSA_T1_T2_EUlP24curandStatePhilox4_32_10E_ZNS1_27distribution_nullary_kernelIff7double2S7_SJ_SE_EEvSA_SG_RKT3_T4_EUlifE_EEvlNS_15PhiloxCudaStateESF_SG_,@"STO_CUDA_ENTRY STV_DEFAULT"
_ZN2at6native63_GLOBAL__N__11d61d08_30_DistributionLogNormalKernel_cu_e7567be543distribution_elementwise_grid_stride_kernelIfLi4EZNS0_9templates4cuda20normal_and_transformIffPNS_17CUDAGeneratorImplEZZZNS4_17log_normal_kernelIS7_EEvRNS_18TensorIteratorBaseEddT_ENKUlvE_clEvENKUlvE0_clEvEUlfE_EEvSA_T1_T2_EUlP24curandStatePhilox4_32_10E_ZNS1_27distribution_nullary_kernelIff7double2S7_SJ_SE_EEvSA_SG_RKT3_T4_EUlifE_EEvlNS_15PhiloxCudaStateESF_SG_:
        /* <DEDUP_REMOVED lines=12> */
[----:B0-----:R-:W-:Y:S01]  /*00c0*/  IMAD.U32 R20, RZ, RZ, UR4 ;  /* 0x00000004ff147e24 */ /* 0x001fe2000f8e00ff */
[----:B------:R-:W-:-:S06]  /*00d0*/  MOV R21, UR5 ;  /* 0x0000000500157c02 */ /* 0x000fcc0008000f00 */
[----:B------:R-:W2:Y:S01]  /*00e0*/  @P0 LDG.E.64 R20, desc[UR6][R20.64] ;  /* 0x0000000614140981 */ /* 0x000ea2000c1e1b00 */
[----:B------:R-:W0:Y:S01]  /*00f0*/  S2UR UR4, SR_CTAID.X ;  /* 0x00000000000479c3 */ /* 0x000e220000002500 */
[----:B------:R-:W-:Y:S01]  /*0100*/  IMAD.MOV.U32 R9, RZ, RZ, RZ ;  /* 0x000000ffff097224 */ /* 0x000fe200078e00ff */
[----:B------:R-:W0:Y:S06]  /*0110*/  S2R R8, SR_TID.X ;  /* 0x0000000000087919 */ /* 0x000e2c0000002100 */
[----:B------:R-:W0:Y:S01]  /*0120*/  LDC R6, c[0x0][0x360] ;  /* 0x0000d800ff067b82 */ /* 0x000e220000000800 */
[----:B------:R-:W3:Y:S01]  /*0130*/  LDCU UR8, c[0x0][0x370] ;  /* 0x00006e00ff0877ac */ /* 0x000ee20008000800 */
[----:B0-----:R-:W-:Y:S01]  /*0140*/  IMAD.WIDE.U32 R8, R6, UR4, R8 ;  /* 0x0000000406087c25 */ /* 0x001fe2000f8e0008 */
[----:B------:R-:W0:Y:S02]  /*0150*/  LDCU.64 UR4, c[0x0][0x380] ;  /* 0x00007000ff0477ac */ /* 0x000e240008000a00 */
[----:B0-----:R-:W-:-:S04]  /*0160*/  UIADD3 UR4, UP0, UPT, UR4, -0x1, URZ ;  /* 0xffffffff04047890 */ /* 0x001fc8000ff1e0ff */
[----:B------:R-:W-:-:S04]  /*0170*/  UIADD3.X UR5, UPT, UPT, UR5, -0x1, URZ, UP0, !UPT ;  /* 0xffffffff05057890 */ /* 0x000fc800087fe4ff */
[----:B------:R-:W-:Y:S01]  /*0180*/  UISETP.NE.U32.AND UP0, UPT, UR5, URZ, UPT ;  /* 0x000000ff0500728c */ /* 0x000fe2000bf05070 */
[----:B-1----:R-:W-:Y:S01]  /*0190*/  @P0 IADD3 R0, P1, PT, R2, R5, RZ ;  /* 0x0000000502000210 */ /* 0x002fe20007f3e0ff */
[----:B------:R-:W-:-:S04]  /*01a0*/  IMAD.WIDE.U32 R4, R8, -0x326172a9, RZ ;  /* 0xcd9e8d5708047825 */ /* 0x000fc800078e00ff */
[----:B------:R-:W-:Y:S02]  /*01b0*/  @P0 IMAD.X R55, RZ, RZ, R3, P1 ;  /* 0x000000ffff370224 */ /* 0x000fe400008e0603 */
[----:B--2---:R-:W-:-:S03]  /*01c0*/  VIADD R53, R21, 0xbb67ae85 ;  /* 0xbb67ae8515357836 */ /* 0x004fc60000000000 */
[--C-:B------:R-:W-:Y:S01]  /*01d0*/  SHF.R.U64 R54, R0, 0x2, R55.reuse ;  /* 0x0000000200367819 */ /* 0x100fe20000001237 */
[C---:B------:R-:W-:Y:S01]  /*01e0*/  VIADD R51, R20.reuse, 0x3c6ef372 ;  /* 0x3c6ef37214337836 */ /* 0x040fe20000000000 */
[----:B------:R-:W-:Y:S01]  /*01f0*/  SHF.R.U32.HI R55, RZ, 0x2, R55 ;  /* 0x00000002ff377819 */ /* 0x000fe20000011637 */
[----:B------:R-:W-:Y:S01]  /*0200*/  VIADD R50, R21, 0x76cf5d0a ;  /* 0x76cf5d0a15327836 */ /* 0x000fe20000000000 */
[----:B------:R-:W-:Y:S01]  /*0210*/  IADD3 R52, PT, PT, R20, -0x61c88647, RZ ;  /* 0x9e3779b914347810 */ /* 0x000fe20007ffe0ff */
[----:B------:R-:W-:Y:S01]  /*0220*/  IMAD.WIDE.U32 R2, R54, -0x2daee0ad, RZ ;  /* 0xd2511f5336027825 */ /* 0x000fe200078e00ff */
[----:B------:R-:W-:Y:S02]  /*0230*/  LOP3.LUT R10, R55, R5, R20, 0x96, !PT ;  /* 0x00000005370a7212 */ /* 0x000fe400078e9614 */
[----:B------:R-:W-:Y:S01]  /*0240*/  IADD3 R48, PT, PT, R20, -0x255992d5, RZ ;  /* 0xdaa66d2b14307810 */ /* 0x000fe20007ffe0ff */
[C---:B------:R-:W-:Y:S01]  /*0250*/  VIADD R49, R21.reuse, 0x32370b8f ;  /* 0x32370b8f15317836 */ /* 0x040fe20000000000 */
[----:B------:R-:W-:Y:S01]  /*0260*/  LOP3.LUT R12, R21, R3, R9, 0x96, !PT ;  /* 0x00000003150c7212 */ /* 0x000fe200078e9609 */
[----:B------:R-:W-:Y:S01]  /*0270*/  IMAD.WIDE.U32 R10, R10, -0x2daee0ad, RZ ;  /* 0xd2511f530a0a7825 */ /* 0x000fe200078e00ff */
[----:B------:R-:W-:-:S02]  /*0280*/  IADD3 R44, PT, PT, R20, 0x1715609d, RZ ;  /* 0x1715609d142c7810 */ /* 0x000fc40007ffe0ff */
[----:B------:R-:W-:Y:S01]  /*0290*/  IADD3 R18, PT, PT, R20, 0x5384540f, RZ ;  /* 0x5384540f14127810 */ /* 0x000fe20007ffe0ff */
[----:B------:R-:W-:Y:S01]  /*02a0*/  IMAD.WIDE.U32 R12, R12, -0x326172a9, RZ ;  /* 0xcd9e8d570c0c7825 */ /* 0x000fe200078e00ff */
[----:B------:R-:W-:Y:S02]  /*02b0*/  LOP3.LUT R5, R53, R2, R11, 0x96, !PT ;  /* 0x0000000235057212 */ /* 0x000fe400078e960b */
[----:B------:R-:W-:Y:S01]  /*02c0*/  IADD3 R7, PT, PT, R21, -0x695add53, RZ ;  /* 0x96a522ad15077810 */ /* 0x000fe20007ffe0ff */
        /* <DEDUP_REMOVED lines=34> */
[----:B------:R-:W-:Y:S01]  /*04f0*/  IMAD.WIDE.U32 R34, R34, -0x2daee0ad, RZ ;  /* 0xd2511f5322227825 */ /* 0x000fe200078e00ff */
[----:B------:R-:W-:-:S03]  /*0500*/  LOP3.LUT R15, R17, R10, R33, 0x96, !PT ;  /* 0x0000000a110f7212 */ /* 0x000fc600078e9621 */
[----:B------:R-:W-:Y:S02]  /*0510*/  VIADD R16, R21, 0xdb3d7428 ;  /* 0xdb3d742815107836 */ /* 0x000fe40000000000 */
[----:B------:R-:W-:-:S03]  /*0520*/  IMAD.HI.U32 R3, R15, -0x2daee0ad, RZ ;  /* 0xd2511f530f037827 */ /* 0x000fc600078e00ff */
[----:B------:R-:W-:Y:S01]  /*0530*/  LOP3.LUT R33, R16, R2, R35, 0x96, !PT ;  /* 0x0000000210217212 */ /* 0x000fe200078e9623 */
[----:B------:R-:W-:Y:S01]  /*0540*/  VIADD R10, R20, 0x8ff34781 ;  /* 0x8ff34781140a7836 */ /* 0x000fe20000000000 */
[----:B------:R-:W-:Y:S01]  /*0550*/  LOP3.LUT R34, R34, R3, RZ, 0x3c, !PT ;  /* 0x0000000322227212 */ /* 0x000fe200078e3cff */
[----:B---3--:R-:W-:Y:S02]  /*0560*/  IMAD R14, R6, UR8, RZ ;  /* 0x00000008060e7c24 */ /* 0x008fe4000f8e02ff */
[----:B------:R-:W-:-:S04]  /*0570*/  IMAD.HI.U32 R5, R33, -0x326172a9, RZ ;  /* 0xcd9e8d5721057827 */ /* 0x000fc800078e00ff */
[--C-:B------:R-:W-:Y:S01]  /*0580*/  IMAD.MOV.U32 R13, RZ, RZ, R8.reuse ;  /* 0x000000ffff0d7224 */ /* 0x100fe200078e0008 */
[----:B------:R-:W-:Y:S01]  /*0590*/  LOP3.LUT R32, R10, R32, R5, 0x96, !PT ;  /* 0x000000200a207212 */ /* 0x000fe200078e9605 */
[----:B------:R-:W-:Y:S02]  /*05a0*/  IMAD.MOV.U32 R12, RZ, RZ, R8 ;  /* 0x000000ffff0c7224 */ /* 0x000fe400078e0008 */
[----:B------:R-:W-:Y:S01]  /*05b0*/  IMAD.SHL.U32 R8, R14, 0x4, RZ ;  /* 0x000000040e087824 */ /* 0x000fe200078e00ff */
[----:B------:R-:W-:Y:S06]  /*05c0*/  BRA.U UP0, `(.L_x_246) ;  /* 0x0000000100547547 */ /* 0x000fec000b800000 */
[----:B------:R-:W0:Y:S01]  /*05d0*/  I2F.U32.RP R4, R8 ;  /* 0x0000000800047306 */ /* 0x000e220000209000 */
[----:B------:R-:W-:Y:S01]  /*05e0*/  IMAD.MOV R5, RZ, RZ, -R8 ;  /* 0x000000ffff057224 */ /* 0x000fe200078e0a08 */
[----:B------:R-:W-:-:S06]  /*05f0*/  ISETP.NE.U32.AND P2, PT, R8, RZ, PT ;  /* 0x000000ff0800720c */ /* 0x000fcc0003f45070 */
        /* <DEDUP_REMOVED lines=12> */
[----:B------:R-:W-:Y:S01]  /*06c0*/  ISETP.GE.U32.AND P1, PT, R5, R8, PT ;  /* 0x000000080500720c */ /* 0x000fe20003f26070 */
[----:B------:R-:W-:-:S12]  /*06d0*/  IMAD.MOV.U32 R5, RZ, RZ, RZ ;  /* 0x000000ffff057224 */ /* 0x000fd800078e00ff */
[----:B------:R-:W-:Y:S01]  /*06e0*/  @P1 VIADD R3, R3, 0x1 ;  /* 0x0000000103031836 */ /* 0x000fe20000000000 */
[----:B------:R-:W-:-:S04]  /*06f0*/  @!P2 LOP3.LUT R3, RZ, R8, RZ, 0x33, !PT ;  /* 0x00000008ff03a212 */ /* 0x000fc800078e33ff */
[----:B------:R-:W-:Y:S01]  /*0700*/  MOV R4, R3 ;  /* 0x0000000300047202 */ /* 0x000fe20000000f00 */
[----:B------:R-:W-:Y:S06]  /*0710*/  BRA `(.L_x_247) ;  /* 0x0000000000087947 */ /* 0x000fec0003800000 */
.L_x_246:
[----:B------:R-:W-:-:S07]  /*0720*/  MOV R24, 0x740 ;  /* 0x0000074000187802 */ /* 0x000fce0000000f00 */
[----:B------:R-:W-:Y:S05]  /*0730*/  CALL.REL.NOINC `($__internal_16_$__cuda_sm20_div_s64) ;  /* 0x0000002400887944 */ /* 0x000fea0003c00000 */
.L_x_247:
        /* <DEDUP_REMOVED lines=17> */
.L_x_261:
[----:B------:R-:W-:Y:S01]  /*0850*/  IADD3 R54, PT, PT, R54, 0x1, RZ ;  /* 0x0000000136367810 */ /* 0x000fe20007ffe0ff */
[----:B------:R-:W-:Y:S03]  /*0860*/  BSSY.RECONVERGENT B0, `(.L_x_248) ;  /* 0x000000c000007945 */ /* 0x000fe60003800200 */
[C---:B------:R-:W-:Y:S01]  /*0870*/  ISETP.NE.AND P0, PT, R54.reuse, RZ, PT ;  /* 0x000000ff3600720c */ /* 0x040fe20003f05270 */
[----:B----4-:R-:W-:-:S12]  /*0880*/  IMAD.WIDE.U32 R28, R54, -0x2daee0ad, RZ ;  /* 0xd2511f53361c7825 */ /* 0x010fd800078e00ff */
[----:B------:R-:W-:Y:S05]  /*0890*/  @P0 BRA `(.L_x_249) ;  /* 0x0000000000200947 */ /* 0x000fea0003800000 */
[----:B------:R-:W-:-:S05]  /*08a0*/  VIADD R55, R55, 0x1 ;  /* 0x0000000137377836 */ /* 0x000fca0000000000 */
[----:B------:R-:W-:-:S13]  /*08b0*/  ISETP.NE.AND P0, PT, R55, RZ, PT ;  /* 0x000000ff3700720c */ /* 0x000fda0003f05270 */
[----:B------:R-:W-:Y:S02]  /*08c0*/  @!P0 VIADD R12, R12, 0x1 ;  /* 0x000000010c0c8836 */ /* 0x000fe40000000000 */
[----:B------:R-:W-:Y:S02]  /*08d0*/  @!P0 VIADD R0, R9, 0x1 ;  /* 0x0000000109008836 */ /* 0x000fe40000000000 */
[----:B------:R-:W-:Y:S01]  /*08e0*/  @!P0 IMAD.MOV.U32 R55, RZ, RZ, RZ ;  /* 0x000000ffff378224 */ /* 0x000fe200078e00ff */
[----:B------:R-:W-:-:S13]  /*08f0*/  ISETP.NE.AND P1, PT, R12, RZ, !P0 ;  /* 0x000000ff0c00720c */ /* 0x000fda0004725270 */
[----:B------:R-:W-:-:S05]  /*0900*/  @P1 IADD3 R0, PT, PT, R9, RZ, RZ ;  /* 0x000000ff09001210 */ /* 0x000fca0007ffe0ff */
[----:B------:R-:W-:-:S07]  /*0910*/  @!P0 IMAD.MOV.U32 R9, RZ, RZ, R0 ;  /* 0x000000ffff098224 */ /* 0x000fce00078e0000 */
.L_x_249:
[----:B-1-3--:R-:W-:Y:S05]  /*0920*/  BSYNC.RECONVERGENT B0 ;  /* 0x0000000000007941 */ /* 0x00afea0003800200 */
.L_x_248:
        /* <DEDUP_REMOVED lines=51> */
.L_x_250:
[----:B------:R-:W-:Y:S01]  /*0c60*/  ISETP.NE.AND P0, PT, R3, 0x3, PT ;  /* 0x000000030300780c */ /* 0x000fe20003f05270 */
[----:B------:R-:W-:Y:S01]  /*0c70*/  IMAD.MOV.U32 R32, RZ, RZ, R31 ;  /* 0x000000ffff207224 */ /* 0x000fe200078e001f */
[----:B------:R-:W-:Y:S01]  /*0c80*/  MOV R28, R0 ;  /* 0x00000000001c7202 */ /* 0x000fe20000000f00 */
[----:B------:R-:W-:Y:S02]  /*0c90*/  IMAD.MOV.U32 R33, RZ, RZ, R2 ;  /* 0x000000ffff217224 */ /* 0x000fe400078e0002 */
[----:B------:R-:W-:-:S08]  /*0ca0*/  IMAD.MOV.U32 R35, RZ, RZ, R24 ;  /* 0x000000ffff237224 */ /* 0x000fd000078e0018 */
[----:B------:R-:W-:Y:S01]  /*0cb0*/  @P0 IMAD.MOV.U32 R32, RZ, RZ, R34 ;  /* 0x000000ffff200224 */ /* 0x000fe200078e0022 */
[----:B------:R-:W-:Y:S01]  /*0cc0*/  @P0 MOV R28, R24 ;  /* 0x00000018001c0202 */ /* 0x000fe20000000f00 */
[----:B------:R-:W-:Y:S02]  /*0cd0*/  @P0 IMAD.MOV.U32 R33, RZ, RZ, R31 ;  /* 0x000000ffff210224 */ /* 0x000fe400078e001f */
[----:B------:R-:W-:-:S07]  /*0ce0*/  @P0 IMAD.MOV.U32 R35, RZ, RZ, R2 ;  /* 0x000000ffff230224 */ /* 0x000fce00078e0002 */
.L_x_251:
[----:B------:R-:W-:Y:S01]  /*0cf0*/  IMAD.WIDE.U32 R26, R33, 0x200000, RZ ;  /* 0x00200000211a7825 */ /* 0x000fe200078e00ff */
[----:B------:R-:W-:Y:S03]  /*0d00*/  BSSY.RECONVERGENT B0, `(.L_x_252) ;  /* 0x00000d6000007945 */ /* 0x000fe60003800200 */
[----:B------:R-:W-:Y:S01]  /*0d10*/  IMAD.MOV.U32 R33, RZ, RZ, R27 ;  /* 0x000000ffff217224 */ /* 0x000fe200078e001b */
[----:B------:R-:W-:Y:S01]  /*0d20*/  LOP3.LUT R32, R26, R32, RZ, 0x3c, !PT ;  /* 0x000000201a207212 */ /* 0x000fe200078e3cff */
[----:B------:R-:W-:Y:S02]  /*0d30*/  IMAD.MOV.U32 R40, RZ, RZ, 0x0 ;  /* 0x00000000ff287424 */ /* 0x000fe400078e00ff */
[----:B------:R-:W-:Y:S01]  /*0d40*/  IMAD.MOV.U32 R41, RZ, RZ, 0x3ca00000 ;  /* 0x3ca00000ff297424 */ /* 0x000fe200078e00ff */
[----:B------:R1:W3:Y:S01]  /*0d50*/  I2F.F64.U64 R30, R32 ;  /* 0x00000020001e7312 */ /* 0x0002e20000301800 */
[----:B------:R-:W-:Y:S01]  /*0d60*/  IMAD.WIDE.U32 R28, R28, 0x200000, RZ ;  /* 0x002000001c1c7825 */ /* 0x000fe200078e00ff */
[----:B-1----:R-:W-:-:S15]  /*0d70*/  MOV R32, 0xfffffc01 ;  /* 0xfffffc0100207802 */ /* 0x002fde0000000f00 */
[----:B------:R-:W-:-:S15]  /*0d80*/  NOP ;  /* 0x0000000000007918 */ /* 0x000fde0000000000 */
[----:B------:R-:W-:-:S15]  /*0d90*/  NOP ;  /* 0x0000000000007918 */ /* 0x000fde0000000000 */
[----:B------:R-:W-:-:S15]  /*0da0*/  NOP ;  /* 0x0000000000007918 */ /* 0x000fde0000000000 */
[----:B------:R-:W-:-:S02]  /*0db0*/  NOP ;  /* 0x0000000000007918 */ /* 0x000fc40000000000 */
[----:B---3--:R-:W1:Y:S01]  /*0dc0*/  DFMA R30, R30, R40, 5.5511151231257827021e-17 ;  /* 0x3c9000001e1e742b */ /* 0x008e620000000028 */
[----:B------:R-:W-:Y:S01]  /*0dd0*/  LOP3.LUT R28, R28, R35, RZ, 0x3c, !PT ;  /* 0x000000231c1c7212 */ /* 0x000fe200078e3cff */
[----:B-1----:R-:W-:Y:S01]  /*0de0*/  IMAD.MOV.U32 R27, RZ, RZ, R31 ;  /* 0x000000ffff1b7224 */ /* 0x002fe200078e001f */
[----:B------:R-:W-:Y:S01]  /*0df0*/  ISETP.GT.AND P0, PT, R31, 0xfffff, PT ;  /* 0x000fffff1f00780c */ /* 0x000fe20003f04270 */
[----:B------:R-:W-:Y:S01]  /*0e00*/  IMAD.MOV.U32 R38, RZ, RZ, R30 ;  /* 0x000000ffff267224 */ /* 0x000fe200078e001e */
[----:B------:R-:W-:-:S11]  /*0e10*/  MOV R26, R30 ;  /* 0x0000001e001a7202 */ /* 0x000fd60000000f00 */
        /* <DEDUP_REMOVED lines=27> */
[----:B------:R-:W-:-:S04]  /*0fd0*/  @P0 VIADD R31, R31, 0x1 ;  /* 0x000000011f1f0836 */ /* 0x000fc80000000000 */
[----:B------:R-:W-:Y:S01]  /*0fe0*/  @P0 IMAD.MOV.U32 R39, RZ, RZ, R27 ;  /* 0x000000ffff270224 */ /* 0x000fe200078e001b */
[----:B------:R-:W-:Y:S01]  /*0ff0*/  LOP3.LUT R30, R31, 0x80000000, RZ, 0x3c, !PT ;  /* 0x800000001f1e7812 */ /* 0x000fe200078e3cff */
[----:B------:R-:W-:-:S04]  /*1000*/  IMAD.MOV.U32 R31, RZ, RZ, 0x43300000 ;  /* 0x43300000ff1f7424 */ /* 0x000fc800078e00ff */
        /* <DEDUP_REMOVED lines=52> */
[----:B-1----:R-:W-:Y:S02]  /*1350*/  IMAD.MOV.U32 R26, RZ, RZ, -0x748574fc ;  /* 0x8b7a8b04ff1a7424 */ /* 0x002fe400078e00ff */
[----:B------:R-:W-:-:S15]  /*1360*/  IMAD.MOV.U32 R27, RZ, RZ, 0x3ed0ee25 ;  /* 0x3ed0ee25ff1b7424 */ /* 0x000fde00078e00ff */
[----:B------:R-:W-:-:S15]  /*1370*/  NOP ;  /* 0x0000000000007918 */ /* 0x000fde0000000000 */
[----:B------:R-:W-:-:S15]  /*1380*/  NOP ;  /* 0x0000000000007918 */ /* 0x000fde0000000000 */
[----:B------:R-:W-:-:S15]  /*1390*/  NOP ;  /* 0x0000000000007918 */ /* 0x000fde0000000000 */
        /* <DEDUP_REMOVED lines=102> */
.L_x_253:
[----:B------:R-:W-:Y:S01]  /*1a00*/  IMAD.MOV.U32 R28, RZ, RZ, 0x0 ;  /* 0x00000000ff1c7424 */ /* 0x000fe200078e00ff */
[----:B------:R-:W-:Y:S02]  /*1a10*/  MOV R29, 0x7ff00000 ;  /* 0x7ff00000001d7802 */ /* 0x000fe40000000f00 */
[----:B------:R-:W-:-:S04]  /*1a20*/  LOP3.LUT P0, RZ, R27, 0x7fffffff, RZ, 0xc0, !PT ;  /* 0x7fffffff1bff7812 */ /* 0x000fc8000780c0ff */
[----:B------:R-:W1:Y:S02]  /*1a30*/  DFMA R28, R26, R28, +INF ;  /* 0x7ff000001a1c742b */ /* 0x000e64000000001c */
[----:B-1----:R-:W-:Y:S02]  /*1a40*/  FSEL R26, R28, RZ, P0 ;  /* 0x000000ff1c1a7208 */ /* 0x002fe40000000000 */
[----:B------:R-:W-:-:S07]  /*1a50*/  FSEL R27, R29, -QNAN , P0 ;  /* 0xfff000001d1b7808 */ /* 0x000fce0000000000 */
.L_x_254:
[----:B------:R-:W-:Y:S05]  /*1a60*/  BSYNC.RECONVERGENT B0 ;  /* 0x0000000000007941 */ /* 0x000fea0003800200 */
.L_x_252:
[----:B------:R-:W-:Y:S01]  /*1a70*/  IMAD.SHL.U32 R30, R41, 0x2, RZ ;  /* 0x00000002291e7824 */ /* 0x000fe200078e00ff */
[----:B------:R-:W1:Y:S01]  /*1a80*/  DMUL R28, RZ, R40 ;  /* 0x00000028ff1c7228 */ /* 0x000e620000000000 */
[----:B------:R-:W-:Y:S01]  /*1a90*/  UMOV UR4, 0x33145c07 ;  /* 0x33145c0700047882 */ /* 0x000fe20000000000 */
[----:B------:R-:W-:Y:S01]  /*1aa0*/  UMOV UR5, 0x3ca1a626 ;  /* 0x3ca1a62600057882 */ /* 0x000fe20000000000 */
[----:B------:R-:W-:Y:S01]  /*1ab0*/  MOV R38, 0xc1ef8528 ;  /* 0xc1ef852800267802 */ /* 0x000fe20000000f00 */
[----:B------:R-:W-:Y:S01]  /*1ac0*/  IMAD.MOV.U32 R39, RZ, RZ, 0x3e21eea7 ;  /* 0x3e21eea7ff277424 */ /* 0x000fe200078e00ff */
[----:B------:R-:W-:Y:S01]  /*1ad0*/  ISETP.GT.U32.AND P0, PT, R30, -0x79800000, PT ;  /* 0x868000001e00780c */ /* 0x000fe20003f04070 */
[----:B------:R-:W-:Y:S01]  /*1ae0*/  IMAD.MOV.U32 R56, RZ, RZ, 0x2cb0d246 ;  /* 0x2cb0d246ff387424 */ /* 0x000fe200078e00ff */
[----:B------:R-:W-:Y:S01]  /*1af0*/  BSSY.RECONVERGENT B0, `(.L_x_255) ;  /* 0x00000c2000007945 */ /* 0x000fe20003800200 */
[----:B------:R-:W-:Y:S01]  /*1b00*/  IMAD.MOV.U32 R57, RZ, RZ, 0x3e5ae5f1 ;  /* 0x3e5ae5f1ff397424 */ /* 0x000fe200078e00ff */
[----:B-1----:R-:W-:Y:S01]  /*1b10*/  FSEL R29, R29, R41, P0 ;  /* 0x000000291d1d7208 */ /* 0x002fe20000000000 */
[----:B------:R-:W-:Y:S01]  /*1b20*/  IMAD.MOV.U32 R32, RZ, RZ, 0x0 ;  /* 0x00000000ff207424 */ /* 0x000fe200078e00ff */
[----:B------:R-:W-:Y:S01]  /*1b30*/  FSEL R40, R28, R40, P0 ;  /* 0x000000281c287208 */ /* 0x000fe20000000000 */
[----:B------:R-:W-:-:S02]  /*1b40*/  IMAD.MOV.U32 R33, RZ, RZ, 0x3fd80000 ;  /* 0x3fd80000ff217424 */ /* 0x000fc400078e00ff */
[----:B------:R-:W-:Y:S02]  /*1b50*/  VIADD R41, R29, 0x100000 ;  /* 0x001000001d297836 */ /* 0x000fe40000000000 */
[----:B------:R-:W-:-:S15]  /*1b60*/  IMAD.MOV.U32 R28, RZ, RZ, R40 ;  /* 0x000000ffff1c7224 */ /* 0x000fde00078e0028 */
[----:B------:R-:W-:-:S15]  /*1b70*/  NOP ;  /* 0x0000000000007918 */ /* 0x000fde0000000000 */
[----:B------:R-:W-:-:S15]  /*1b80*/  NOP ;  /* 0x0000000000007918 */ /* 0x000fde0000000000 */
[----:B------:R-:W-:-:S03]  /*1b90*/  NOP ;  /* 0x0000000000007918 */ /* 0x000fc60000000000 */
        /* <DEDUP_REMOVED lines=122> */
[----:B------:R-:W-:-:S15]  /*2340*/  IADD3 R30, PT, PT, R27, -0x3500000, RZ ;  /* 0xfcb000001b1e7810 */ /* 0x000fde0007ffe0ff */
        /* <DEDUP_REMOVED lines=13> */
[----:B------:R-:W-:Y:S02]  /*2420*/  @P1 IMAD.MOV.U32 R59, RZ, RZ, R39 ;  /* 0x000000ffff3b1224 */ /* 0x000fe400078e0027 */
[----:B------:R-:W-:-:S15]  /*2430*/  @P1 IMAD.MOV.U32 R57, RZ, RZ, R41 ;  /* 0x000000ffff391224 */ /* 0x000fde00078e0029 */
[----:B------:R-:W-:-:S15]  /*2440*/  NOP ;  /* 0x0000000000007918 */ /* 0x000fde0000000000 */
[----:B------:R-:W-:-:S13]  /*2450*/  NOP ;  /* 0x0000000000007918 */ /* 0x000fda0000000000 */
        /* <DEDUP_REMOVED lines=21> */
[----:B-1----:R-:W-:Y:S01]  /*25b0*/  IADD3 R39, PT, PT, R33, -0x100000, RZ ;  /* 0xfff0000021277810 */ /* 0x002fe20007ffe0ff */
[----:B------:R-:W-:-:S15]  /*25c0*/  IMAD.MOV.U32 R38, RZ, RZ, R32 ;  /* 0x000000ffff267224 */ /* 0x000fde00078e0020 */
[----:B------:R-:W-:-:S15]  /*25d0*/  NOP ;  /* 0x0000000000007918 */ /* 0x000fde0000000000 */
[----:B------:R-:W-:-:S15]  /*25e0*/  NOP ;  /* 0x0000000000007918 */ /* 0x000fde0000000000 */
[----:B------:R-:W-:-:S15]  /*25f0*/  NOP ;  /* 0x0000000000007918 */ /* 0x000fde0000000000 */
[----:B------:R-:W-:-:S01]  /*2600*/  NOP ;  /* 0x0000000000007918 */ /* 0x000fc20000000000 */
        /* <DEDUP_REMOVED lines=13> */
[----:B0-2---:R-:W-:Y:S05]  /*26e0*/  CALL.REL.NOINC `($__internal_17_$__cuda_sm20_dsqrt_rn_f64_mediumpath_v1) ;  /* 0x0000000800d87944 */ /* 0x005fea0003c00000 */
[----:B------:R-:W-:Y:S01]  /*26f0*/  IMAD.MOV.U32 R40, RZ, RZ, R30 ;  /* 0x000000ffff287224 */ /* 0x000fe200078e001e */
[----:B------:R-:W-:-:S07]  /*2700*/  MOV R41, R31 ;  /* 0x0000001f00297202 */ /* 0x000fce0000000f00 */
.L_x_256:
[----:B------:R-:W-:Y:S05]  /*2710*/  BSYNC.RECONVERGENT B0 ;  /* 0x0000000000007941 */ /* 0x000fea0003800200 */
.L_x_255:
        /* <DEDUP_REMOVED lines=16> */
[----:B------:R-:W-:-:S05]  /*2820*/  IADD3 R33, P0, PT, R14, R13, RZ ;  /* 0x0000000d0e217210 */ /* 0x000fca0007f1e0ff */
[----:B------:R-:W-:Y:S01]  /*2830*/  IMAD.X R32, RZ, RZ, R11, P0 ;  /* 0x000000ffff207224 */ /* 0x000fe200000e060b */
        /* <DEDUP_REMOVED lines=20> */
[----:B------:R-:W0:Y:S01]  /*2980*/  DSETP.GEU.AND P0, PT, |R30|, UR4, PT ;  /* 0x000000041e007e2a */ /* 0x000e22000bf0e200 */
[----:B------:R-:W-:Y:S02]  /*2990*/  IMAD R29, R13, UR8, RZ ;  /* 0x000000080d1d7c24 */ /* 0x000fe4000f8e02ff */
[----:B0-----:R-:W-:-:S04]  /*29a0*/  @!P0 FMUL R28, R28, 1.175494350822287508e-38 ;  /* 0x008000001c1c8820 */ /* 0x001fc80000400000 */
[----:B------:R-:W-:-:S04]  /*29b0*/  FFMA.FTZ R28, R28, R37, UR9 ;  /* 0x000000091c1c7e23 */ /* 0x000fc80008010025 */
[----:B------:R-:W-:Y:S01]  /*29c0*/  FMUL.FTZ R32, R28, 1.4426950216293334961 ;  /* 0x3fb8aa3b1c207820 */ /* 0x000fe20000410000 */
[----:B------:R-:W-:-:S04]  /*29d0*/  IADD3 R28, P0, PT, R29, UR10, RZ ;  /* 0x0000000a1d1c7c10 */ /* 0x000fc8000ff1e0ff */
[----:B------:R-:W-:Y:S01]  /*29e0*/  LEA.HI.X.SX32 R29, R29, UR11, 0x1, P0 ;  /* 0x0000000b1d1d7c11 */ /* 0x000fe200080f0eff */
[----:B------:R-:W0:Y:S04]  /*29f0*/  MUFU.EX2 R35, R32 ;  /* 0x0000002000237308 */ /* 0x000e280000000800 */
[----:B0-----:R0:W-:Y:S04]  /*2a00*/  STG.E desc[UR6][R28.64], R35 ;  /* 0x000000231c007986 */ /* 0x0011e8000c101906 */
.L_x_258:
[----:B------:R-:W-:Y:S05]  /*2a10*/  BSYNC.RECONVERGENT B0 ;  /* 0x0000000000007941 */ /* 0x000fea0003800200 */
.L_x_257:
        /* <DEDUP_REMOVED lines=19> */
.L_x_260:
[----:B------:R-:W-:Y:S05]  /*2b50*/  BSYNC.RECONVERGENT B0 ;  /* 0x0000000000007941 */ /* 0x000fea0003800200 */
.L_x_259:
[C---:B01----:R-:W-:Y:S01]  /*2b60*/  IMAD R28, R14.reuse, 0x3, RZ ;  /* 0x000000030e1c7824 */ /* 0x043fe200078e02ff */
[-C--:B------:R-:W-:Y:S01]  /*2b70*/  LEA R25, P1, R14, R13.reuse, 0x1 ;  /* 0x0000000d0e197211 */ /* 0x080fe200078208ff */
[----:B------:R-:W-:Y:S05]  /*2b80*/  WARPSYNC.ALL ;  /* 0x0000000000007948 */ /* 0x000fea0003800000 */
[----:B------:R-:W-:Y:S01]  /*2b90*/  IADD3 R31, P2, PT, R28, R13, RZ ;  /* 0x0000000d1c1f7210 */ /* 0x000fe20007f5e0ff */
[--C-:B------:R-:W-:Y:S01]  /*2ba0*/  IMAD.X R28, RZ, RZ, R11.reuse, P1 ;  /* 0x000000ffff1c7224 */ /* 0x100fe200008e060b */
[-C--:B------:R-:W-:Y:S01]  /*2bb0*/  ISETP.GE.U32.AND P0, PT, R25, R26.reuse, PT ;  /* 0x0000001a1900720c */ /* 0x080fe20003f06070 */
[----:B------:R-:W-:Y:S01]  /*2bc0*/  IMAD.MOV.U32 R33, RZ, RZ, R24 ;  /* 0x000000ffff217224 */ /* 0x000fe200078e0018 */
[----:B------:R-:W-:Y:S01]  /*2bd0*/  ISETP.GE.U32.AND P1, PT, R31, R26, PT ;  /* 0x0000001a1f00720c */ /* 0x000fe20003f26070 */
[----:B------:R-:W-:Y:S01]  /*2be0*/  IMAD.X R26, RZ, RZ, R11, P2 ;  /* 0x000000ffff1a7224 */ /* 0x000fe200010e060b */
[----:B------:R-:W-:Y:S01]  /*2bf0*/  ISETP.GE.AND.EX P0, PT, R28, R27, PT, P0 ;  /* 0x0000001b1c00720c */ /* 0x000fe20003f06300 */
[----:B------:R-:W-:-:S03]  /*2c00*/  IMAD.MOV.U32 R34, RZ, RZ, R0 ;  /* 0x000000ffff227224 */ /* 0x000fc600078e0000 */
[----:B------:R-:W-:-:S09]  /*2c10*/  ISETP.GE.AND.EX P1, PT, R26, R27, PT, P1 ;  /* 0x0000001b1a00720c */ /* 0x000fd20003f26310 */
[----:B------:R-:W0:Y:S08]  /*2c20*/  @!P0 LDC R30, c[0x0][0x3b0] ;  /* 0x0000ec00ff1e8b82 */ /* 0x000e300000000800 */
[----:B------:R-:W1:Y:S08]  /*2c30*/  @!P0 LDC.64 R26, c[0x0][0x3a8] ;  /* 0x0000ea00ff1a8b82 */ /* 0x000e700000000a00 */
[----:B------:R-:W3:Y:S01]  /*2c40*/  @!P1 LDC R32, c[0x0][0x3b0] ;  /* 0x0000ec00ff209b82 */ /* 0x000ee20000000800 */
[----:B0-----:R-:W-:-:S07]  /*2c50*/  @!P0 IMAD R25, R25, R30, RZ ;  /* 0x0000001e19198224 */ /* 0x001fce00078e02ff */
[----:B------:R-:W0:Y:S01]  /*2c60*/  @!P1 LDC.64 R28, c[0x0][0x3a8] ;  /* 0x0000ea00ff1c9b82 */ /* 0x000e220000000a00 */
[----:B-1----:R-:W-:-:S04]  /*2c70*/  @!P0 IADD3 R26, P2, PT, R25, R26, RZ ;  /* 0x0000001a191a8210 */ /* 0x002fc80007f5e0ff */
[----:B------:R-:W-:Y:S01]  /*2c80*/  @!P0 LEA.HI.X.SX32 R27, R25, R27, 0x1, P2 ;  /* 0x0000001b191b8211 */ /* 0x000fe200010f0eff */
[----:B---3--:R-:W-:-:S04]  /*2c90*/  @!P1 IMAD R30, R31, R32, RZ ;  /* 0x000000201f1e9224 */ /* 0x008fc800078e02ff */
[----:B------:R4:W-:Y:S01]  /*2ca0*/  @!P0 STG.E desc[UR6][R26.64], R5 ;  /* 0x000000051a008986 */ /* 0x0009e2000c101906 */
[----:B------:R-:W-:Y:S01]  /*2cb0*/  IADD3 R13, P0, PT, R8, R13, RZ ;  /* 0x0000000d080d7210 */ /* 0x000fe20007f1e0ff */
[----:B------:R-:W-:-:S03]  /*2cc0*/  IMAD.MOV.U32 R32, RZ, RZ, R2 ;  /* 0x000000ffff207224 */ /* 0x000fc600078e0002 */
[----:B------:R-:W-:Y:S02]  /*2cd0*/  IADD3.X R11, PT, PT, RZ, R11, RZ, P0, !PT ;  /* 0x0000000bff0b7210 */ /* 0x000fe400007fe4ff */
[----:B------:R-:W-:Y:S02]  /*2ce0*/  ISETP.GE.U32.AND P0, PT, R13, R22, PT ;  /* 0x000000160d00720c */ /* 0x000fe40003f06070 */
[C---:B0-----:R-:W-:Y:S02]  /*2cf0*/  @!P1 IADD3 R28, P3, PT, R30.reuse, R28, RZ ;  /* 0x0000001c1e1c9210 */ /* 0x041fe40007f7e0ff */
[----:B------:R-:W-:Y:S02]  /*2d00*/  ISETP.GE.AND.EX P0, PT, R11, R6, PT, P0 ;  /* 0x000000060b00720c */ /* 0x000fe40003f06300 */
[----:B------:R-:W-:-:S05]  /*2d10*/  @!P1 LEA.HI.X.SX32 R29, R30, R29, 0x1, P3 ;  /* 0x0000001d1e1d9211 */ /* 0x000fca00018f0eff */
[----:B--2---:R4:W-:Y:S01]  /*2d20*/  @!P1 STG.E desc[UR6][R28.64], R4 ;  /* 0x000000041c009986 */ /* 0x0049e2000c101906 */
[----:B------:R-:W-:Y:S06]  /*2d30*/  BAR.SYNC.DEFER_BLOCKING 0x0 ;  /* 0x0000000000007b1d */ /* 0x000fec0000010000 */
[----:B------:R-:W-:Y:S05]  /*2d40*/  @!P0 BRA `(.L_x_261) ;  /* 0xffffffd800c08947 */ /* 0x000fea000383ffff */
[----:B------:R-:W-:Y:S05]  /*2d50*/  EXIT ;  /* 0x000000000000794d */ /* 0x000fea0003800000 */
        .weak           $__internal_16_$__cuda_sm20_div_s64
        .type           $__internal_16_$__cuda_sm20_div_s64,@function
        .size           $__internal_16_$__cuda_sm20_div_s64,($__internal_17_$__cuda_sm20_dsqrt_rn_f64_mediumpath_v1 - $__internal_16_$__cuda_sm20_div_s64)
$__internal_16_$__cuda_sm20_div_s64:
[----:B------:R-:W-:Y:S01]  /*2d60*/  MOV R22, R8 ;  /* 0x0000000800167202 */ /* 0x000fe20000000f00 */
[----:B------:R-:W-:-:S05]  /*2d70*/  IMAD.MOV.U32 R23, RZ, RZ, RZ ;  /* 0x000000ffff177224 */ /* 0x000fca00078e00ff */
        /* <DEDUP_REMOVED lines=18> */
[----:B------:R-:W-:Y:S01]  /*2ea0*/  IMAD.X R2, R27, 0x1, R5, P0 ;  /* 0x000000011b027824 */ /* 0x000fe200000e0605 */
[----:B------:R-:W-:-:S03]  /*2eb0*/  IADD3 R27, P4, PT, RZ, -UR4, RZ ;  /* 0x80000004ff1b7c10 */ /* 0x000fc6000ff9e0ff */
        /* <DEDUP_REMOVED lines=10> */
[----:B------:R-:W-:-:S04]  /*2f60*/  IMAD.HI.U32 R2, P2, R23, R25, R2 ;  /* 0x0000001917027227 */ /* 0x000fc80007840002 */
[----:B------:R-:W-:Y:S01]  /*2f70*/  IMAD.HI.U32 R22, R23, R4, RZ ;  /* 0x0000000417167227 */ /* 0x000fe200078e00ff */
[----:B------:R-:W-:-:S03]  /*2f80*/  IADD3 R5, P3, PT, R5, R2, RZ ;  /* 0x0000000205057210 */ /* 0x000fc60007f7e0ff */
[----:B------:R-:W-:Y:S01]  /*2f90*/  IMAD.X R4, RZ, RZ, ~UR5, P4 ;  /* 0x80000005ff047e24 */ /* 0x000fe2000a0e06ff */
[----:B------:R-:W-:Y:S01]  /*2fa0*/  IADD3.X R23, PT, PT, R22, R23, RZ, P0, !PT ;  /* 0x0000001716177210 */ /* 0x000fe200007fe4ff */
[----:B------:R-:W-:-:S03]  /*2fb0*/  IMAD.HI.U32 R2, R5, R27, RZ ;  /* 0x0000001b05027227 */ /* 0x000fc600078e00ff */
[----:B------:R-:W-:Y:S01]  /*2fc0*/  SEL R4, R4, UR5, !P1 ;  /* 0x0000000504047c07 */ /* 0x000fe2000c800000 */
[----:B------:R-:W-:Y:S01]  /*2fd0*/  IMAD.MOV.U32 R3, RZ, RZ, RZ ;  /* 0x000000ffff037224 */ /* 0x000fe200078e00ff */
[----:B------:R-:W-:-:S03]  /*2fe0*/  IADD3.X R23, PT, PT, RZ, RZ, R23, P3, P2 ;  /* 0x000000ffff177210 */ /* 0x000fc60001fe4417 */
[----:B------:R-:W-:-:S04]  /*2ff0*/  IMAD.WIDE.U32 R2, R5, R4, R2 ;  /* 0x0000000405027225 */ /* 0x000fc800078e0002 */
[C---:B------:R-:W-:Y:S02]  /*3000*/  IMAD R5, R23.reuse, R4, RZ ;  /* 0x0000000417057224 */ /* 0x040fe400078e02ff */
[----:B------:R-:W-:-:S04]  /*3010*/  IMAD.HI.U32 R2, P0, R23, R27, R2 ;  /* 0x0000001b17027227 */ /* 0x000fc80007800002 */
[----:B------:R-:W-:Y:S01]  /*3020*/  IMAD.HI.U32 R23, R23, R4, RZ ;  /* 0x0000000417177227 */ /* 0x000fe200078e00ff */
[----:B------:R-:W-:-:S03]  /*3030*/  IADD3 R5, P2, PT, R5, R2, RZ ;  /* 0x0000000205057210 */ /* 0x000fc60007f5e0ff */
[----:B------:R-:W-:-:S05]  /*3040*/  IMAD.X R2, RZ, RZ, R23, P0 ;  /* 0x000000ffff027224 */ /* 0x000fca00000e0617 */
[----:B------:R-:W-:Y:S01]  /*3050*/  IADD3.X R23, PT, PT, RZ, R2, RZ, P2, !PT ;  /* 0x00000002ff177210 */ /* 0x000fe200017fe4ff */
[----:B------:R-:W-:-:S04]  /*3060*/  IMAD.WIDE.U32 R2, R5, R8, RZ ;  /* 0x0000000805027225 */ /* 0x000fc800078e00ff */
[-C--:B------:R-:W-:Y:S01]  /*3070*/  IMAD R3, R23, R8.reuse, R3 ;  /* 0x0000000817037224 */ /* 0x080fe200078e0203 */
[----:B------:R-:W-:Y:S02]  /*3080*/  IADD3 R27, P0, PT, -R2, R27, RZ ;  /* 0x0000001b021b7210 */ /* 0x000fe40007f1e1ff */
[----:B------:R-:W-:Y:S02]  /*3090*/  IADD3 R2, P3, PT, R5, 0x1, RZ ;  /* 0x0000000105027810 */ /* 0x000fe40007f7e0ff */
[----:B------:R-:W-:Y:S01]  /*30a0*/  IADD3 R25, P2, PT, -R8, R27, RZ ;  /* 0x0000001b08197210 */ /* 0x000fe20007f5e1ff */
[----:B------:R-:W-:Y:S01]  /*30b0*/  IMAD.X R3, R4, 0x1, ~R3, P0 ;  /* 0x0000000104037824 */ /* 0x000fe200000e0e03 */
[----:B------:R-:W-:Y:S01]  /*30c0*/  ISETP.GE.U32.AND P0, PT, R27, R8, PT ;  /* 0x000000081b00720c */ /* 0x000fe20003f06070 */
[----:B------:R-:W-:-:S03]  /*30d0*/  IMAD.X R4, RZ, RZ, R23, P3 ;  /* 0x000000ffff047224 */ /* 0x000fc600018e0617 */
[C---:B------:R-:W-:Y:S02]  /*30e0*/  ISETP.GE.U32.AND.EX P0, PT, R3.reuse, RZ, PT, P0 ;  /* 0x000000ff0300720c */ /* 0x040fe40003f06100 */
[----:B------:R-:W-:Y:S02]  /*30f0*/  IADD3.X R22, PT, PT, R3, -0x1, RZ, P2, !PT ;  /* 0xffffffff03167810 */ /* 0x000fe400017fe4ff */
[----:B------:R-:W-:Y:S02]  /*3100*/  SEL R25, R25, R27, P0 ;  /* 0x0000001b19197207 */ /* 0x000fe40000000000 */
[----:B------:R-:W-:Y:S02]  /*3110*/  SEL R22, R22, R3, P0 ;  /* 0x0000000316167207 */ /* 0x000fe40000000000 */
[----:B------:R-:W-:Y:S02]  /*3120*/  SEL R3, R2, R5, P0 ;  /* 0x0000000502037207 */ /* 0x000fe40000000000 */
[----:B------:R-:W-:-:S02]  /*3130*/  ISETP.GE.U32.AND P2, PT, R25, R8, PT ;  /* 0x000000081900720c */ /* 0x000fc40003f46070 */
[----:B------:R-:W-:Y:S02]  /*3140*/  SEL R2, R4, R23, P0 ;  /* 0x0000001704027207 */ /* 0x000fe40000000000 */
[----:B------:R-:W-:Y:S02]  /*3150*/  IADD3 R4, P3, PT, R3, 0x1, RZ ;  /* 0x0000000103047810 */ /* 0x000fe40007f7e0ff */
[----:B------:R-:W-:Y:S02]  /*3160*/  ISETP.GE.U32.AND.EX P0, PT, R22, RZ, PT, P2 ;  /* 0x000000ff1600720c */ /* 0x000fe40003f06120 */
[-C--:B------:R-:W-:Y:S02]  /*3170*/  IADD3.X R5, PT, PT, RZ, R2.reuse, RZ, P3, !PT ;  /* 0x00000002ff057210 */ /* 0x080fe40001ffe4ff */
[----:B------:R-:W-:Y:S02]  /*3180*/  SEL R4, R4, R3, P0 ;  /* 0x0000000304047207 */ /* 0x000fe40000000000 */
[----:B------:R-:W-:-:S02]  /*3190*/  SEL R5, R5, R2, P0 ;  /* 0x0000000205057207 */ /* 0x000fc40000000000 */
[-C--:B------:R-:W-:Y:S02]  /*31a0*/  IADD3 R3, P2, PT, RZ, -R4.reuse, RZ ;  /* 0x80000004ff037210 */ /* 0x080fe40007f5e0ff */
[----:B------:R-:W-:Y:S02]  /*31b0*/  ISETP.NE.U32.AND P0, PT, R8, RZ, PT ;  /* 0x000000ff0800720c */ /* 0x000fe40003f05070 */
[----:B------:R-:W-:Y:S01]  /*31c0*/  SEL R4, R3, R4, !P1 ;  /* 0x0000000403047207 */ /* 0x000fe20004800000 */
[----:B------:R-:W-:Y:S02]  /*31d0*/  IMAD.X R2, RZ, RZ, ~R5, P2 ;  /* 0x000000ffff027224 */ /* 0x000fe400010e0e05 */
[----:B------:R-:W-:Y:S01]  /*31e0*/  HFMA2 R3, -RZ, RZ, 0, 0 ;  /* 0x00000000ff037431 */ /* 0x000fe200000001ff */
[----:B------:R-:W-:Y:S02]  /*31f0*/  ISETP.NE.AND.EX P0, PT, RZ, RZ, PT, P0 ;  /* 0x000000ffff00720c */ /* 0x000fe40003f05300 */
[----:B------:R-:W-:Y:S01]  /*3200*/  SEL R5, R2, R5, !P1 ;  /* 0x0000000502057207 */ /* 0x000fe20004800000 */
[----:B------:R-:W-:Y:S01]  /*3210*/  IMAD.MOV.U32 R2, RZ, RZ, R24 ;  /* 0x000000ffff027224 */ /* 0x000fe200078e0018 */
[----:B------:R-:W-:-:S02]  /*3220*/  SEL R4, R4, 0xffffffff, P0 ;  /* 0xffffffff04047807 */ /* 0x000fc40000000000 */
[----:B------:R-:W-:Y:S01]  /*3230*/  SEL R5, R5, 0xffffffff, P0 ;  /* 0xffffffff05057807 */ /* 0x000fe20000000000 */
[----:B------:R-:W-:Y:S06]  /*3240*/  RET.REL.NODEC R2 `(_ZN2at6native63_GLOBAL__N__11d61d08_30_DistributionLogNormalKernel_cu_e7567be543distribution_elementwise_grid_stride_kernelIfLi4EZNS0_9templates4cuda20normal_and_transformIffPNS_17CUDAGeneratorImplEZZZNS4_17log_normal_kernelIS7_EEvRNS_18TensorIteratorBaseEddT_ENKUlvE_clEvENKUlvE0_clEvEUlfE_EEvSA_T1_T2_EUlP24curandStatePhilox4_32_10E_ZNS1_27distribution_nullary_kernelIff7double2S7_SJ_SE_EEvSA_SG_RKT3_T4_EUlifE_EEvlNS_15PhiloxCudaStateESF_SG_) ;  /* 0xffffffcc026c7950 */ /* 0x000fec0003c3ffff */
        .weak           $__internal_17_$__cuda_sm20_dsqrt_rn_f64_mediumpath_v1
        .type           $__internal_17_$__cuda_sm20_dsqrt_rn_f64_mediumpath_v1,@function
        .size           $__internal_17_$__cuda_sm20_dsqrt_rn_f64_mediumpath_v1,(.L_x_390 - $__internal_17_$__cuda_sm20_dsqrt_rn_f64_mediumpath_v1)
$__internal_17_$__cuda_sm20_dsqrt_rn_f64_mediumpath_v1:
        /* <DEDUP_REMOVED lines=19> */
.L_x_263:
[----:B------:R-:W0:Y:S02]  /*3380*/  DSETP.NE.AND P0, PT, R26, RZ, PT ;  /* 0x000000ff1a00722a */ /* 0x000e240003f05000 */
[----:B0-----:R-:W-:Y:S05]  /*3390*/  @!P0 BRA `(.L_x_265) ;  /* 0x0000000000d48947 */ /* 0x001fea0003800000 */
[----:B------:R-:W-:-:S13]  /*33a0*/  ISETP.GE.AND P0, PT, R27, RZ, PT ;  /* 0x000000ff1b00720c */ /* 0x000fda0003f06270 */
[----:B------:R-:W-:Y:S01]  /*33b0*/  @!P0 MOV R30, 0x0 ;  /* 0x00000000001e8802 */ /* 0x000fe20000000f00 */
[----:B------:R-:W-:Y:S01]  /*33c0*/  @!P0 IMAD.MOV.U32 R31, RZ, RZ, -0x80000 ;  /* 0xfff80000ff1f8424 */ /* 0x000fe200078e00ff */
[----:B------:R-:W-:Y:S06]  /*33d0*/  @!P0 BRA `(.L_x_264) ;  /* 0x0000000000c88947 */ /* 0x000fec0003800000 */
[----:B------:R-:W-:-:S13]  /*33e0*/  ISETP.GT.AND P0, PT, R27, 0x7fefffff, PT ;  /* 0x7fefffff1b00780c */ /* 0x000fda0003f04270 */
[----:B------:R-:W-:Y:S05]  /*33f0*/  @P0 BRA `(.L_x_265) ;  /* 0x0000000000bc0947 */ /* 0x000fea0003800000 */
[----:B------:R-:W0:Y:S01]  /*3400*/  DMUL R34, R26, 8.11296384146066816958e+31 ;  /* 0x469000001a227828 */ /* 0x000e220000000000 */
[----:B------:R-:W-:Y:S01]  /*3410*/  IMAD.MOV.U32 R32, RZ, RZ, RZ ;  /* 0x000000ffff207224 */ /* 0x000fe200078e00ff */
[----:B0-----:R-:W0:Y:S01]  /*3420*/  MUFU.RSQ64H R33, R35 ;  /* 0x0000002300217308 */ /* 0x001e220000001c00 */
[----:B------:R-:W-:Y:S01]  /*3430*/  MOV R26, 0x0 ;  /* 0x00000000001a7802 */ /* 0x000fe20000000f00 */
[----:B------:R-:W-:-:S15]  /*3440*/  IMAD.MOV.U32 R27, RZ, RZ, 0x3fd80000 ;  /* 0x3fd80000ff1b7424 */ /* 0x000fde00078e00ff */
        /* <DEDUP_REMOVED lines=42> */
.L_x_265:
[----:B------:R0:W1:Y:S02]  /*36f0*/  DADD R30, R26, R26 ;  /* 0x000000001a1e7229 */ /* 0x000064000000001a */
.L_x_264:
[----:B------:R-:W-:Y:S05]  /*3700*/  BSYNC.RECONVERGENT B1 ;  /* 0x0000000000017941 */ /* 0x000fea0003800200 */
.L_x_262:
[----:B------:R-:W-:-:S04]  /*3710*/  IMAD.MOV.U32 R41, RZ, RZ, 0x0 ;  /* 0x00000000ff297424 */ /* 0x000fc800078e00ff */
[----:B01----:R-:W-:Y:S05]  /*3720*/  RET.REL.NODEC R40 `(_ZN2at6native63_GLOBAL__N__11d61d08_30_DistributionLogNormalKernel_cu_e7567be543distribution_elementwise_grid_stride_kernelIfLi4EZNS0_9templates4cuda20normal_and_transformIffPNS_17CUDAGeneratorImplEZZZNS4_17log_normal_kernelIS7_EEvRNS_18TensorIteratorBaseEddT_ENKUlvE_clEvENKUlvE0_clEvEUlfE_EEvSA_T1_T2_EUlP24curandStatePhilox4_32_10E_ZNS1_27distribution_nullary_kernelIff7double2S7_SJ_SE_EEvSA_SG_RKT3_T4_EUlifE_EEvlNS_15PhiloxCudaStateESF_SG_) ;  /* 0xffffffc828347950 */ /* 0x003fea0003c3ffff */
.L_x_266:
        /* <DEDUP_REMOVED lines=13> */
.L_x_390:


//--------------------- .text._ZN2at6native63_GLOBAL__N__11d61d08_30_DistributionLogNormalKernel_cu_e7567be543distribution_elementwise_grid_stride_kernelIdLi2EZNS0_9templates4cuda20normal_and_transformIddPNS_17CUDAGeneratorImplEZZZNS4_17log_normal_kernelIS7_EEvRNS_18TensorIteratorBaseEddT_ENKUlvE_clEvENKUlvE_clEvEUldE_EEvSA_T1_T2_EUlP24curandStatePhilox4_32_10E0_ZNS1_27distribution_nullary_kernelIdd6float4S7_SJ_SE_EEvSA_SG_RKT3_T4_EUlidE0_EEvlNS_15PhiloxCudaStateESF_SG_ --------------------------
	.section	.text._ZN2at6native63_GLOBAL__N__11d61d08_30_DistributionLogNormalKernel_cu_e7567be543distribution_elementwise_grid_stride_kernelIdLi2EZNS0_9templates4cuda20normal_and_transformIddPNS_17CUDAGeneratorImplEZZZNS4_17log_normal_kernelIS7_EEvRNS_18TensorIteratorBaseEddT_ENKUlvE_clEvENKUlvE_clEvEUldE_EEvSA_T1_T2_EUlP24curandStatePhilox4_32_10E0_ZNS1_27distribution_nullary_kernelIdd6float4S7_SJ_SE_EEvSA_SG_RKT3_T4_EUlidE0_EEvlNS_15PhiloxCudaStateESF_SG_,"ax",@progbits
	.align	128
.text._ZN2at6native63_GLOBAL__N__11d61d08_30_DistributionLogNormalKernel_cu_e7567be543distribution_elementwise_grid_stride_kernelIdLi2EZNS0_9templates4cuda20normal_and_transformIddPNS_17CUDAGeneratorImplEZZZNS4_17log_normal_kernelIS7_EEvRNS_18TensorIteratorBaseEddT_ENKUlvE_clEvENKUlvE_clEvEUldE_EEvSA_T1_T2_EUlP24curandStatePhilox4_32_10E0_ZNS1_27distribution_nullary_kernelIdd6float4S7_SJ_SE_EEvSA_SG_RKT3_T4_EUlidE0_EEvlNS_15PhiloxCudaStateESF_SG_:
        .type           _ZN2at6native63_GLOBAL__N__11d61d08_30_DistributionLogNormalKernel_cu_e7567be543distribution_elementwise_grid_stride_kernelIdLi2EZNS0_9templates4cuda20normal_and_transformIddPNS_17CUDAGeneratorImplEZZZNS4_17log_normal_kernelIS7_EEvRNS_18TensorIteratorBaseEddT_ENKUlvE_clEvENKUlvE_clEvEUldE_EEvSA_T1_T2_EUlP24curandStatePhilox4_32_10E0_ZNS1_27distribution_nullary_kernelIdd6float4S7_SJ_SE_EEvSA_SG_RKT3_T4_EUlidE0_EEvlNS_15PhiloxCudaStateESF_SG_,@function
        .size           _ZN2at6native63_GLOBAL__N__11d61d08_30_DistributionLogNormalKernel_cu_e7567be543distribution_elementwise_grid_stride_kernelIdLi2EZNS0_9templates4cuda20normal_and_transformIddPNS_17CUDAGeneratorImplEZZZNS4_17log_normal_kernelIS7_EEvRNS_18TensorIteratorBaseEddT_ENKUlvE_clEvENKUlvE_clEvEUldE_EEvSA_T1_T2_EUlP24curandStatePhilox4_32_10E0_ZNS1_27distribution_nullary_kernelIdd6float4S7_SJ_SE_EEvSA_SG_RKT3_T4_EUlidE0_EEvlNS_15PhiloxCudaStateESF_SG_,(.L_x_393 - _ZN2at6native63_GLOBAL__N__11d61d08_30_DistributionLogNormalKernel_cu_e7567be543distribution_elementwise_grid_stride_kernelIdLi2EZNS0_9templates4cuda20normal_and_transformIddPNS_17CUDAGeneratorImplEZZZNS4_17log_normal_kernelIS7_EEvRNS_18TensorIteratorBaseEddT_ENKUlvE_clEvENKUlvE_clEvEUldE_EEvSA_T1_T2_EUlP24curandStatePhilox4_32_10E0_ZNS1_27distribution_nullary_kernelIdd6float4S7_SJ_SE_EEvSA_SG_RKT3_T4_EUlidE0_EEvlNS_15PhiloxCudaStateESF_SG_)
        .other          _ZN2at6native63_GLOBAL__N__11d61d08_30_DistributionLogNormalKernel_cu_e7567be543distribution_elementwise_grid_stride_kernelIdLi2EZNS0_9templates4cuda20normal_and_transformIddPNS_17CUDAGeneratorImplEZZZNS4_17log_normal_kernelIS7_EEvRNS_18TensorIteratorBaseEddT_ENKUlvE_clEvENKUlvE_clEvEUldE_EEvSA_T1_T2_EUlP24curandStatePhilox4_32_10E0_ZNS1_27distribution_nullary_kernelIdd6float4S7_SJ_SE_EEvSA_SG_RKT3_T4_EUlidE0_EEvlNS_15PhiloxCudaStateESF_SG_,@"STO_CUDA_ENTRY STV_DEFAULT"
_ZN2at6native63_GLOBAL__N__11d61d08_30_DistributionLogNormalKernel_cu_e7567be543distribution_elementwise_grid_stride_kernelIdLi2EZNS0_9templates4cuda20normal_and_transformIddPNS_17CUDAGeneratorImplEZZZNS4_17log_normal_kernelIS7_EEvRNS_18TensorIteratorBaseEddT_ENKUlvE_clEvENKUlvE_clEvEUldE_EEvSA_T1_T2_EUlP24curandStatePhilox4_32_10E0_ZNS1_27distribution_nullary_kernelIdd6float4S7_SJ_SE_EEvSA_SG_RKT3_T4_EUlidE0_EEvlNS_15PhiloxCudaStateESF_SG_:
        /* <DEDUP_REMOVED lines=22> */
[----:B------:R-:W-:Y:S01]  /*0160*/  IMAD.MOV.U32 R36, RZ, RZ, R41 ;  /* 0x000000ffff247224 */ /* 0x000fe200078e0029 */
[----:B------:R-:W-:Y:S01]  /*0170*/  MOV R37, R40 ;  /* 0x0000002800257202 */ /* 0x000fe20000000f00 */
        /* <DEDUP_REMOVED lines=12> */
[----:B------:R-:W-:Y:S01]  /*0240*/  IADD3 R5, PT, PT, R18, 0x3c6ef372, RZ ;  /* 0x3c6ef37212057810 */ /* 0x000fe20007ffe0ff */
[C---:B------:R-:W-:Y:S01]  /*0250*/  VIADD R39, R19.reuse, 0xdb3d7428 ;  /* 0xdb3d742813277836 */ /* 0x040fe20000000000 */
[C---:B------:R-:W-:Y:S01]  /*0260*/  LOP3.LUT R12, R19.reuse, R7, R41, 0x96, !PT ;  /* 0x00000007130c7212 */ /* 0x040fe200078e9629 */
[----:B------:R-:W-:Y:S01]  /*0270*/  IMAD.WIDE.U32 R10, R10, -0x2daee0ad, RZ ;  /* 0xd2511f530a0a7825 */ /* 0x000fe200078e00ff */
[----:B------:R-:W-:-:S02]  /*0280*/  IADD3 R7, PT, PT, R19, 0x32370b8f, RZ ;  /* 0x32370b8f13077810 */ /* 0x000fc40007ffe0ff */
[----:B------:R-:W-:Y:S01]  /*0290*/  IADD3 R9, PT, PT, R18, 0x78dde6e4, RZ ;  /* 0x78dde6e412097810 */ /* 0x000fe20007ffe0ff */
        /* <DEDUP_REMOVED lines=13> */
[----:B------:R-:W-:Y:S02]  /*0370*/  LOP3.LUT R22, R7, R14, R13, 0x96, !PT ;  /* 0x0000000e07167212 */ /* 0x000fe400078e960d */
[----:B------:R-:W-:Y:S01]  /*0380*/  IADD3 R13, PT, PT, R18, -0x4ab325aa, RZ ;  /* 0xb54cda56120d7810 */ /* 0x000fe20007ffe0ff */
[----:B------:R-:W-:Y:S01]  /*0390*/  VIADD R10, R19, 0xed9eba14 ;  /* 0xed9eba14130a7836 */ /* 0x000fe20000000000 */
        /* <DEDUP_REMOVED lines=9> */
[----:B------:R-:W-:Y:S02]  /*0430*/  VIADD R12, R18, 0x1715609d ;  /* 0x1715609d120c7836 */ /* 0x000fe40000000000 */
[----:B------:R-:W-:Y:S02]  /*0440*/  VIADD R14, R19, 0x646e171e ;  /* 0x646e171e130e7836 */ /* 0x000fe40000000000 */
[----:B0-----:R-:W-:Y:S01]  /*0450*/  IMAD R17, R28, UR6, RZ ;  /* 0x000000061c117c24 */ /* 0x001fe2000f8e02ff */
[----:B------:R-:W-:Y:S01]  /*0460*/  LOP3.LUT R24, R12, R22, R21, 0x96, !PT ;  /* 0x000000160c187212 */ /* 0x000fe200078e9615 */
[----:B------:R-:W-:-:S03]  /*0470*/  IMAD.WIDE.U32 R22, R23, -0x326172a9, RZ ;  /* 0xcd9e8d5717167825 */ /* 0x000fc600078e00ff */
[----:B------:R-:W-:Y:S01]  /*0480*/  SHF.L.U32 R44, R17, 0x1, RZ ;  /* 0x00000001112c7819 */ /* 0x000fe200000006ff */
[----:B------:R-:W-:Y:S01]  /*0490*/  IMAD.WIDE.U32 R24, R24, -0x2daee0ad, RZ ;  /* 0xd2511f5318187825 */ /* 0x000fe200078e00ff */
[----:B------:R-:W-:-:S04]  /*04a0*/  LOP3.LUT R20, R13, R20, R23, 0x96, !PT ;  /* 0x000000140d147212 */ /* 0x000fc800078e9617 */
[----:B------:R-:W-:Y:S01]  /*04b0*/  LOP3.LUT R42, R14, R16, R25, 0x96, !PT ;  /* 0x000000100e2a7212 */ /* 0x000fe200078e9619 */
[----:B------:R-:W-:-:S04]  /*04c0*/  IMAD.WIDE.U32 R20, R20, -0x2daee0ad, RZ ;  /* 0xd2511f5314147825 */ /* 0x000fc800078e00ff */
[----:B------:R-:W-:Y:S01]  /*04d0*/  IMAD.WIDE.U32 R42, R42, -0x326172a9, RZ ;  /* 0xcd9e8d572a2a7825 */ /* 0x000fe200078e00ff */
[----:B------:R-:W-:-:S03]  /*04e0*/  LOP3.LUT R26, R15, R24, R21, 0x96, !PT ;  /* 0x000000180f1a7212 */ /* 0x000fc600078e9615 */
[----:B------:R-:W-:Y:S02]  /*04f0*/  VIADD R16, R18, 0x5384540f ;  /* 0x5384540f12107836 */ /* 0x000fe40000000000 */
[----:B------:R-:W-:-:S03]  /*0500*/  IMAD.WIDE.U32 R26, R26, -0x326172a9, RZ ;  /* 0xcd9e8d571a1a7825 */ /* 0x000fc600078e00ff */
[----:B------:R-:W-:Y:S02]  /*0510*/  LOP3.LUT R34, R16, R22, R43, 0x96, !PT ;  /* 0x0000001610227212 */ /* 0x000fe400078e962b */
[----:B------:R-:W-:-:S03]  /*0520*/  LOP3.LUT R42, R38, R42, R27, 0x96, !PT ;  /* 0x0000002a262a7212 */ /* 0x000fc600078e961b */
[----:B------:R-:W-:-:S05]  /*0530*/  IMAD.WIDE.U32 R34, R34, -0x2daee0ad, RZ ;  /* 0xd2511f5322227825 */ /* 0x000fca00078e00ff */
[----:B------:R-:W-:Y:S01]  /*0540*/  LOP3.LUT R43, R39, R20, R35, 0x96, !PT ;  /* 0x00000014272b7212 */ /* 0x000fe200078e9623 */
[----:B------:R-:W-:Y:S06]  /*0550*/  BRA.U UP0, `(.L_x_267) ;  /* 0x0000000100507547 */ /* 0x000fec000b800000 */
[----:B------:R-:W0:Y:S01]  /*0560*/  I2F.U32.RP R22, R44 ;  /* 0x0000002c00167306 */ /* 0x000e220000209000 */
[----:B------:R-:W-:Y:S01]  /*0570*/  IADD3 R23, PT, PT, RZ, -R44, RZ ;  /* 0x8000002cff177210 */ /* 0x000fe20007ffe0ff */
[----:B------:R-:W-:Y:S01]  /*0580*/  HFMA2 R25, -RZ, RZ, 0, 0 ;  /* 0x00000000ff197431 */ /* 0x000fe200000001ff */
        /* <DEDUP_REMOVED lines=15> */
[----:B------:R-:W-:Y:S01]  /*0680*/  @!P2 LOP3.LUT R24, RZ, R44, RZ, 0x33, !PT ;  /* 0x0000002cff18a212 */ /* 0x000fe200078e33ff */
[----:B------:R-:W-:Y:S06]  /*0690*/  BRA `(.L_x_268) ;  /* 0x0000000000107947 */ /* 0x000fec0003800000 */
.L_x_267:
[----:B------:R-:W-:-:S07]  /*06a0*/  MOV R24, 0x6c0 ;  /* 0x000006c000187802 */ /* 0x000fce0000000f00 */
[----:B------:R-:W-:Y:S05]  /*06b0*/  CALL.REL.NOINC `($__internal_18_$__cuda_sm20_div_s64) ;  /* 0x0000004c00087944 */ /* 0x000fea0003c00000 */
[----:B------:R-:W-:Y:S01]  /*06c0*/  IMAD.MOV.U32 R24, RZ, RZ, R22 ;  /* 0x000000ffff187224 */ /* 0x000fe200078e0016 */
[----:B------:R-:W-:-:S07]  /*06d0*/  MOV R25, R23 ;  /* 0x0000001700197202 */ /* 0x000fce0000000f00 */
.L_x_268:
[----:B------:R-:W-:-:S04]  /*06e0*/  IMAD.WIDE.U32 R28, R28, UR6, RZ ;  /* 0x000000061c1c7c25 */ /* 0x000fc8000f8e00ff */
[C---:B------:R-:W-:Y:S01]  /*06f0*/  IMAD.SHL.U32 R22, R28.reuse, 0x2, RZ ;  /* 0x000000021c167824 */ /* 0x040fe200078e00ff */
[----:B------:R-:W-:-:S05]  /*0700*/  SHF.L.U64.HI R23, R28, 0x1, R29 ;  /* 0x000000011c177819 */ /* 0x000fca000001021d */
        /* <DEDUP_REMOVED lines=9> */
[----:B------:R-:W-:Y:S01]  /*07a0*/  IMAD.HI.U32 R27, R42, -0x2daee0ad, RZ ;  /* 0xd2511f532a1b7827 */ /* 0x000fe200078e00ff */
[----:B------:R-:W-:Y:S01]  /*07b0*/  LOP3.LUT R48, R48, 0x3, RZ, 0xc0, !PT ;  /* 0x0000000330307812 */ /* 0x000fe200078ec0ff */
[----:B------:R-:W2:Y:S02]  /*07c0*/  LDCU.64 UR74, c[0x0][0x550] ;  /* 0x0000aa00ff4a77ac */ /* 0x000ea40008000a00 */
[----:B------:R-:W-:Y:S01]  /*07d0*/  IMAD.HI.U32 R47, R43, -0x326172a9, RZ ;  /* 0xcd9e8d572b2f7827 */ /* 0x000fe200078e00ff */
[----:B------:R-:W-:Y:S01]  /*07e0*/  LOP3.LUT R34, R34, R27, RZ, 0x3c, !PT ;  /* 0x0000001b22227212 */ /* 0x000fe200078e3cff */
[----:B------:R-:W3:Y:S01]  /*07f0*/  LDCU UR4, c[0x0][0x3a8] ;  /* 0x00007500ff0477ac */ /* 0x000ee20008000800 */
[----:B------:R-:W4:Y:S01]  /*0800*/  LDC.64 R24, c[0x0][0x380] ;  /* 0x0000e000ff187b82 */ /* 0x000f220000000a00 */
[----:B------:R-:W-:Y:S01]  /*0810*/  VIADD R46, R18, 0x8ff34781 ;  /* 0x8ff34781122e7836 */ /* 0x000fe20000000000 */
[----:B------:R-:W1:Y:S04]  /*0820*/  LDCU UR70, c[0x0][0x3ac] ;  /* 0x00007580ff4677ac */ /* 0x000e680008000800 */
[----:B------:R-:W-:Y:S01]  /*0830*/  LOP3.LUT R47, R46, R26, R47, 0x96, !PT ;  /* 0x0000001a2e2f7212 */ /* 0x000fe200078e962f */
        /* <DEDUP_REMOVED lines=60> */
.L_x_289:
[----:B------:R-:W-:Y:S01]  /*0c00*/  IADD3 R0, PT, PT, R0, 0x1, RZ ;  /* 0x0000000100007810 */ /* 0x000fe20007ffe0ff */
[----:B------:R-:W-:Y:S03]  /*0c10*/  BSSY.RECONVERGENT B0, `(.L_x_269) ;  /* 0x000000c000007945 */ /* 0x000fe60003800200 */
[C---:B------:R-:W-:Y:S01]  /*0c20*/  ISETP.NE.AND P0, PT, R0.reuse, RZ, PT ;  /* 0x000000ff0000720c */ /* 0x040fe20003f05270 */
[----:B0-----:R-:W-:-:S12]  /*0c30*/  IMAD.WIDE.U32 R32, R0, -0x2daee0ad, RZ ;  /* 0xd2511f5300207825 */ /* 0x001fd800078e00ff */
[----:B---3--:R-:W-:Y:S05]  /*0c40*/  @P0 BRA `(.L_x_270) ;  /* 0x0000000000200947 */ /* 0x008fea0003800000 */
        /* <DEDUP_REMOVED lines=8> */
.L_x_270:
[----:B0-----:R-:W-:Y:S05]  /*0cd0*/  BSYNC.RECONVERGENT B0 ;  /* 0x0000000000007941 */ /* 0x001fea0003800200 */
.L_x_269:
[----:B------:R-:W-:Y:S01]  /*0ce0*/  LOP3.LUT R28, R41, R33, R19, 0x96, !PT ;  /* 0x00000021291c7212 */ /* 0x000fe200078e9613 */
[----:B------:R-:W-:Y:S01]  /*0cf0*/  IMAD.WIDE.U32 R26, R40, -0x326172a9, RZ ;  /* 0xcd9e8d57281a7825 */ /* 0x000fe200078e00ff */
[----:B------:R-:W-:-:S03]  /*0d00*/  ISETP.GT.AND P0, PT, R48, 0x1, PT ;  /* 0x000000013000780c */ /* 0x000fc60003f04270 */
        /* <DEDUP_REMOVED lines=26> */
[----:B------:R-:W-:Y:S02]  /*0eb0*/  LOP3.LUT R30, R13, R30, R27, 0x96, !PT ;  /* 0x0000001e0d1e7212 */ /* 0x000fe400078e961b */
[----:B------:R-:W-:Y:S02]  /*0ec0*/  LOP3.LUT R33, R34, R33, RZ, 0x3c, !PT ;  /* 0x0000002122217212 */ /* 0x000fe400078e3cff */
[----:B------:R-:W-:Y:S01]  /*0ed0*/  LOP3.LUT R26, R16, R26, R29, 0x96, !PT ;  /* 0x0000001a101a7212 */ /* 0x000fe200078e961d */
[----:B------:R-:W-:-:S04]  /*0ee0*/  IMAD.WIDE.U32 R30, R30, -0x2daee0ad, RZ ;  /* 0xd2511f531e1e7825 */ /* 0x000fc800078e00ff */
[----:B------:R-:W-:Y:S01]  /*0ef0*/  IMAD.WIDE.U32 R26, R26, -0x2daee0ad, RZ ;  /* 0xd2511f531a1a7825 */ /* 0x000fe200078e00ff */
[----:B------:R-:W-:-:S03]  /*0f00*/  LOP3.LUT R31, R15, R32, R31, 0x96, !PT ;  /* 0x000000200f1f7212 */ /* 0x000fc600078e961f */
[----:B------:R-:W-:Y:S01]  /*0f10*/  IMAD.MOV.U32 R29, RZ, RZ, R43 ;  /* 0x000000ffff1d7224 */ /* 0x000fe200078e002b */
[----:B------:R-:W-:Y:S01]  /*0f20*/  LOP3.LUT R43, R39, R30, R27, 0x96, !PT ;  /* 0x0000001e272b7212 */ /* 0x000fe200078e961b */
[----:B------:R-:W-:-:S04]  /*0f30*/  IMAD.WIDE.U32 R30, R31, -0x326172a9, RZ ;  /* 0xcd9e8d571f1e7825 */ /* 0x000fc800078e00ff */
[----:B------:R-:W-:-:S04]  /*0f40*/  IMAD.HI.U32 R35, R43, -0x326172a9, RZ ;  /* 0xcd9e8d572b237827 */ /* 0x000fc800078e00ff */
[----:B------:R-:W-:Y:S01]  /*0f50*/  IMAD R32, R42, -0x2daee0ad, RZ ;  /* 0xd2511f532a207824 */ /* 0x000fe200078e02ff */
[----:B------:R-:W-:Y:S01]  /*0f60*/  LOP3.LUT R42, R38, R28, R31, 0x96, !PT ;  /* 0x0000001c262a7212 */ /* 0x000fe200078e961f */
[----:B------:R-:W-:Y:S01]  /*0f70*/  IMAD.MOV.U32 R28, RZ, RZ, R47 ;  /* 0x000000ffff1c7224 */ /* 0x000fe200078e002f */
[----:B------:R-:W-:Y:S01]  /*0f80*/  LOP3.LUT R47, R46, R30, R35, 0x96, !PT ;  /* 0x0000001e2e2f7212 */ /* 0x000fe200078e9623 */
[----:B------:R-:W-:Y:S06]  /*0f90*/  @P0 BRA `(.L_x_271) ;  /* 0x0000000000180947 */ /* 0x000fec0003800000 */
[----:B------:R-:W-:Y:S01]  /*0fa0*/  ISETP.NE.AND P0, PT, R48, RZ, PT ;  /* 0x000000ff3000720c */ /* 0x000fe20003f05270 */
[----:B------:R-:W-:-:S12]  /*0fb0*/  IMAD R29, R29, -0x326172a9, RZ ;  /* 0xcd9e8d571d1d7824 */ /* 0x000fd800078e02ff */
[----:B------:R-:W-:Y:S05]  /*0fc0*/  @!P0 BRA `(.L_x_272) ;  /* 0x0000000000208947 */ /* 0x000fea0003800000 */
[----:B------:R-:W-:Y:S01]  /*0fd0*/  MOV R28, R29 ;  /* 0x0000001d001c7202 */ /* 0x000fe20000000f00 */
[----:B------:R-:W-:Y:S01]  /*0fe0*/  IMAD.MOV.U32 R29, RZ, RZ, R33 ;  /* 0x000000ffff1d7224 */ /* 0x000fe200078e0021 */
[----:B------:R-:W-:Y:S06]  /*0ff0*/  BRA `(.L_x_272) ;  /* 0x0000000000147947 */ /* 0x000fec0003800000 */
.L_x_271:
[----:B------:R-:W-:Y:S01]  /*1000*/  ISETP.NE.AND P0, PT, R48, 0x3, PT ;  /* 0x000000033000780c */ /* 0x000fe20003f05270 */
[----:B------:R-:W-:Y:S01]  /*1010*/  IMAD.MOV.U32 R29, RZ, RZ, R47 ;  /* 0x000000ffff1d7224 */ /* 0x000fe200078e002f */
[----:B------:R-:W-:-:S11]  /*1020*/  MOV R28, R32 ;  /* 0x00000020001c7202 */ /* 0x000fd60000000f00 */
[----:B------:R-:W-:Y:S01]  /*1030*/  @P0 MOV R28, R33 ;  /* 0x00000021001c0202 */ /* 0x000fe20000000f00 */
[----:B------:R-:W-:-:S07]  /*1040*/  @P0 IMAD.MOV.U32 R29, RZ, RZ, R32 ;  /* 0x000000ffff1d0224 */ /* 0x000fce00078e0020 */
.L_x_272:
[----:B------:R-:W-:Y:S01]  /*1050*/  I2FP.F32.U32 R28, R28 ;  /* 0x0000001c001c7245 */ /* 0x000fe20000201000 */
[----:B------:R-:W-:Y:S01]  /*1060*/  HFMA2 R31, -RZ, RZ, 0.1171875, 0 ;  /* 0x2f800000ff1f7431 */ /* 0x000fe200000001ff */
[----:B------:R-:W-:Y:S01]  /*1070*/  I2FP.F32.U32 R29, R29 ;  /* 0x0000001d001d7245 */ /* 0x000fe20000201000 */
[----:B------:R-:W-:Y:S01]  /*1080*/  IMAD.MOV.U32 R30, RZ, RZ, 0x30c90fdb ;  /* 0x30c90fdbff1e7424 */ /* 0x000fe200078e00ff */
[----:B------:R-:W-:Y:S02]  /*1090*/  UISETP.NE.AND UP0, UPT, UR4, URZ, UPT ;  /* 0x000000ff0400728c */ /* 0x000fe4000bf05270 */
[----:B------:R-:W-:Y:S01]  /*10a0*/  FFMA.FTZ R28, R28, R31, 1.1641532182693481445e-10 ;  /* 0x2f0000001c1c7423 */ /* 0x000fe2000001001f */
[----:B------:R-:W-:-:S04]  /*10b0*/  FFMA.FTZ R29, R29, R30, 7.314590599882819788e-10 ;  /* 0x30490fdb1d1d7423 */ /* 0x000fc8000001001e */
[----:B------:R-:W-:Y:S01]  /*10c0*/  FMUL.RZ R31, R29, 0.15915493667125701904 ;  /* 0x3e22f9831d1f7820 */ /* 0x000fe2000040c000 */
[----:B------:R-:W0:Y:S08]  /*10d0*/  MUFU.LG2 R28, R28 ;  /* 0x0000001c001c7308 */ /* 0x000e300000000c00 */
[----:B------:R-:W-:Y:S08]  /*10e0*/  MUFU.SIN R30, R31 ;  /* 0x0000001f001e7308 */ /* 0x000ff00000000400 */
[----:B------:R-:W-:Y:S01]  /*10f0*/  MUFU.COS R32, R31 ;  /* 0x0000001f00207308 */ /* 0x000fe20000000000 */
[----:B0-----:R-:W-:-:S04]  /*1100*/  FMUL.FTZ R29, R28, 0.69314718246459960938 ;  /* 0x3f3172181c1d7820 */ /* 0x001fc80000410000 */
[----:B------:R-:W-:-:S06]  /*1110*/  FMUL.FTZ R29, R29, -2 ;  /* 0xc00000001d1d7820 */ /* 0x000fcc0000410000 */
[----:B------:R-:W0:Y:S02]  /*1120*/  MUFU.SQRT R29, R29 ;  /* 0x0000001d001d7308 */ /* 0x000e240000002000 */
[C---:B0-----:R-:W-:Y:S01]  /*1130*/  FMUL.FTZ R30, R29.reuse, R30 ;  /* 0x0000001e1d1e7220 */ /* 0x041fe20000410000 */
[----:B------:R-:W-:Y:S01]  /*1140*/  FMUL.FTZ R49, R29, R32 ;  /* 0x000000201d317220 */ /* 0x000fe20000410000 */
[----:B------:R-:W-:Y:S06]  /*1150*/  BRA.U UP0, `(.L_x_273) ;  /* 0x0000001100547547 */ /* 0x000fec000b800000 */
[----:B------:R-:W-:Y:S01]  /*1160*/  ISETP.GE.U32.AND P0, PT, R37, R24, PT ;  /* 0x000000182500720c */ /* 0x000fe20003f06070 */
[----:B------:R-:W-:Y:S03]  /*1170*/  BSSY.RECONVERGENT B0, `(.L_x_274) ;  /* 0x0000088000007945 */ /* 0x000fe60003800200 */
[----:B------:R-:W-:-:S13]  /*1180*/  ISETP.GE.AND.EX P0, PT, R36, R25, PT, P0 ;  /* 0x000000192400720c */ /* 0x000fda0003f06300 */
[----:B------:R-:W-:Y:S05]  /*1190*/  @P0 BRA `(.L_x_275) ;  /* 0x0000000800140947 */ /* 0x000fea0003800000 */
[----:B------:R-:W-:Y:S01]  /*11a0*/  FMUL.FTZ R34, R30, 1 ;  /* 0x3f8000001e227820 */ /* 0x000fe20000410000 */
[----:B------:R-:W-:Y:S01]  /*11b0*/  MOV R30, 0x652b82fe ;  /* 0x652b82fe001e7802 */ /* 0x000fe20000000f00 */
[----:B------:R-:W-:Y:S01]  /*11c0*/  IMAD.MOV.U32 R31, RZ, RZ, 0x3ff71547 ;  /* 0x3ff71547ff1f7424 */ /* 0x000fe200078e00ff */
[----:B------:R-:W-:Y:S01]  /*11d0*/  UMOV UR48, 0xfefa39ef ;  /* 0xfefa39ef00307882 */ /* 0x000fe20000000000 */
[----:B------:R-:W0:Y:S01]  /*11e0*/  F2F.F64.F32 R32, R34 ;  /* 0x0000002200207310 */ /* 0x000e220000201800 */
[----:B------:R-:W-:-:S15]  /*11f0*/  UMOV UR49, 0x3fe62e42 ;  /* 0x3fe62e4200317882 */ /* 0x000fde0000000000 */
[----:B------:R-:W-:-:S15]  /*1200*/  NOP ;  /* 0x0000000000007918 */ /* 0x000fde0000000000 */
[----:B------:R-:W-:-:S15]  /*1210*/  NOP ;  /* 0x0000000000007918 */ /* 0x000fde0000000000 */
[----:B------:R-:W-:-:S15]  /*1220*/  NOP ;  /* 0x0000000000007918 */ /* 0x000fde0000000000 */
[----:B------:R-:W-:-:S03]  /*1230*/  NOP ;  /* 0x0000000000007918 */ /* 0x000fc60000000000 */
[----:B0-----:R-:W0:Y:S01]  /*1240*/  DFMA R32, R32, UR74, R22 ;  /* 0x0000004a20207c2b */ /* 0x001e220008000016 */
[----:B------:R-:W1:Y:S01]  /*1250*/  LDC.64 R34, c[0x0][0x540] ;  /* 0x00015000ff227b82 */ /* 0x000e620000000a00 */
[----:B0-----:R-:W-:Y:S01]  /*1260*/  FSETP.GEU.FTZ.AND P0, PT, |R33|, 4.1917929649353027344, PT ;  /* 0x4086232b2100780b */ /* 0x001fe20003f1e200 */
[----:B------:R-:W-:-:S15]  /*1270*/  BSSY.RECONVERGENT B1, `(.L_x_276) ;  /* 0x0000076000017945 */ /* 0x000fde0003800200 */
[----:B------:R-:W-:-:S15]  /*1280*/  NOP ;  /* 0x0000000000007918 */ /* 0x000fde0000000000 */
[----:B------:R-:W-:-:S15]  /*1290*/  NOP ;  /* 0x0000000000007918 */ /* 0x000fde0000000000 */
[----:B------:R-:W-:-:S15]  /*12a0*/  NOP ;  /* 0x0000000000007918 */ /* 0x000fde0000000000 */
[----:B------:R-:W-:-:S01]  /*12b0*/  NOP ;  /* 0x0000000000007918 */ /* 0x000fc20000000000 */
[----:B------:R-:W0:-:S15]  /*12c0*/  DFMA R30, R32, R30, 6.75539944105574400000e+15 ;  /* 0x43380000201e742b */ /* 0x000e1e000000001e */
[----:B------:R-:W-:-:S15]  /*12d0*/  NOP ;  /* 0x0000000000007918 */ /* 0x000fde0000000000 */
[----:B------:R-:W-:-:S15]  /*12e0*/  NOP ;  /* 0x0000000000007918 */ /* 0x000fde0000000000 */
[----:B------:R-:W-:-:S15]  /*12f0*/  NOP ;  /* 0x0000000000007918 */ /* 0x000fde0000000000 */
[----:B------:R-:W-:-:S04]  /*1300*/  NOP ;  /* 0x0000000000007918 */ /* 0x000fc80000000000 */
[----:B0-----:R-:W0:-:S15]  /*1310*/  DADD R28, R30, -6.75539944105574400000e+15 ;  /* 0xc33800001e1c7429 */ /* 0x001e1e0000000000 */
        /* <DEDUP_REMOVED lines=11> */
[----:B0-----:R0:W2:Y:S01]  /*13d0*/  DFMA R50, R28, -UR48, R50 ;  /* 0x800000301c327c2b */ /* 0x0010a20008000032 */
[----:B------:R-:W-:Y:S01]  /*13e0*/  UMOV UR48, 0x69ce2bdf ;  /* 0x69ce2bdf00307882 */ /* 0x000fe20000000000 */
[----:B0-----:R-:W-:Y:S01]  /*13f0*/  MOV R28, 0xfca213ea ;  /* 0xfca213ea001c7802 */ /* 0x001fe20000000f00 */
[----:B------:R-:W-:Y:S01]  /*1400*/  IMAD.MOV.U32 R29, RZ, RZ, 0x3e928af3 ;  /* 0x3e928af3ff1d7424 */ /* 0x000fe200078e00ff */
[----:B------:R-:W-:-:S15]  /*1410*/  UMOV UR49, 0x3e5ade15 ;  /* 0x3e5ade1500317882 */ /* 0x000fde0000000000 */
[----:B------:R-:W-:-:S15]  /*1420*/  NOP ;  /* 0x0000000000007918 */ /* 0x000fde0000000000 */
[----:B------:R-:W-:-:S15]  /*1430*/  NOP ;  /* 0x0000000000007918 */ /* 0x000fde0000000000 */
[----:B------:R-:W-:-:S15]  /*1440*/  NOP ;  /* 0x0000000000007918 */ /* 0x000fde0000000000 */
[----:B--2---:R-:W0:Y:S01]  /*1450*/  DFMA R28, R50, UR48, R28 ;  /* 0x00000030321c7c2b */ /* 0x004e22000800001c */
        /* <DEDUP_REMOVED lines=55> */
[----:B0-----:R-:W0:-:S15]  /*17d0*/  DFMA R28, R50, R28, UR48 ;  /* 0x00000030321c7e2b */ /* 0x001e1e000800001c */
[----:B------:R-:W-:-:S15]  /*17e0*/  NOP ;  /* 0x0000000000007918 */ /* 0x000fde0000000000 */
[----:B------:R-:W-:-:S15]  /*17f0*/  NOP ;  /* 0x0000000000007918 */ /* 0x000fde0000000000 */
[----:B------:R-:W-:-:S15]  /*1800*/  NOP ;  /* 0x0000000000007918 */ /* 0x000fde0000000000 */
[----:B------:R-:W-:-:S04]  /*1810*/  NOP ;  /* 0x0000000000007918 */ /* 0x000fc80000000000 */
[----:B0-----:R-:W0:-:S15]  /*1820*/  DFMA R28, R50, R28, 1 ;  /* 0x3ff00000321c742b */ /* 0x001e1e000000001c */
[----:B------:R-:W-:-:S15]  /*1830*/  NOP ;  /* 0x0000000000007918 */ /* 0x000fde0000000000 */
[----:B------:R-:W-:-:S15]  /*1840*/  NOP ;  /* 0x0000000000007918 */ /* 0x000fde0000000000 */
[----:B------:R-:W-:-:S15]  /*1850*/  NOP ;  /* 0x0000000000007918 */ /* 0x000fde0000000000 */
[----:B------:R-:W-:-:S04]  /*1860*/  NOP ;  /* 0x0000000000007918 */ /* 0x000fc80000000000 */
[----:B0-----:R-:W0:Y:S02]  /*1870*/  DFMA R28, R50, R28, 1 ;  /* 0x3ff00000321c742b */ /* 0x001e24000000001c */
[----:B0-----:R-:W-:Y:S01]  /*1880*/  LEA R51, R30, R29, 0x14 ;  /* 0x0000001d1e337211 */ /* 0x001fe200078ea0ff */
[----:B------:R-:W-:Y:S01]  /*1890*/  IMAD.MOV.U32 R50, RZ, RZ, R28 ;  /* 0x000000ffff327224 */ /* 0x000fe200078e001c */
[----:B-1----:R-:W-:Y:S06]  /*18a0*/  @!P0 BRA `(.L_x_277) ;  /* 0x0000000000488947 */ /* 0x002fec0003800000 */
[----:B------:R-:W-:Y:S01]  /*18b0*/  FSETP.GEU.FTZ.AND P0, PT, |R33|, 4.2275390625, PT ;  /* 0x408748002100780b */ /* 0x000fe20003f1e200 */
[----:B------:R-:W-:-:S12]  /*18c0*/  DSETP.GEU.AND P1, PT, R32, RZ, PT ;  /* 0x000000ff2000722a */ /* 0x000fd80003f2e000 */
[----:B------:R-:W-:-:S04]  /*18d0*/  @!P0 LEA.HI R31, R30, R30, RZ, 0x1 ;  /* 0x0000001e1e1f8211 */ /* 0x000fc800078f08ff */
[----:B------:R-:W-:-:S04]  /*18e0*/  @!P0 SHF.R.S32.HI R31, RZ, 0x1, R31 ;  /* 0x00000001ff1f8819 */ /* 0x000fc8000001141f */
[----:B------:R-:W-:Y:S01]  /*18f0*/  @!P0 IADD3 R30, PT, PT, R30, -R31, RZ ;  /* 0x8000001f1e1e8210 */ /* 0x000fe20007ffe0ff */
[----:B------:R-:W-:-:S03]  /*1900*/  @!P0 IMAD R31, R31, 0x100000, R29 ;  /* 0x001000001f1f8824 */ /* 0x000fc600078e021d */
[----:B------:R-:W-:Y:S02]  /*1910*/  @!P0 LEA R29, R30, 0x3ff00000, 0x14 ;  /* 0x3ff000001e1d8811 */ /* 0x000fe400078ea0ff */
[----:B------:R-:W-:Y:S01]  /*1920*/  @!P0 MOV R30, R28 ;  /* 0x0000001c001e8202 */ /* 0x000fe20000000f00 */
[----:B------:R-:W-:-:S15]  /*1930*/  @!P0 IMAD.MOV.U32 R28, RZ, RZ, RZ ;  /* 0x000000ffff1c8224 */ /* 0x000fde00078e00ff */
[----:B------:R-:W-:-:S15]  /*1940*/  NOP ;  /* 0x0000000000007918 */ /* 0x000fde0000000000 */
[----:B------:R-:W-:-:S07]  /*1950*/  NOP ;  /* 0x0000000000007918 */ /* 0x000fce0000000000 */
[----:B------:R-:W0:Y:S02]  /*1960*/  DADD R50, R32, +INF ;  /* 0x7ff0000020327429 */ /* 0x000e240000000000 */
[----:B0-----:R-:W-:Y:S02]  /*1970*/  FSEL R50, R50, RZ, P1 ;  /* 0x000000ff32327208 */ /* 0x001fe40000800000 */
[----:B------:R-:W-:-:S15]  /*1980*/  FSEL R51, R51, RZ, P1 ;  /* 0x000000ff33337208 */ /* 0x000fde0000800000 */
[----:B------:R-:W-:-:S15]  /*1990*/  NOP ;  /* 0x0000000000007918 */ /* 0x000fde0000000000 */
[----:B------:R-:W-:-:S15]  /*19a0*/  NOP ;  /* 0x0000000000007918 */ /* 0x000fde0000000000 */
[----:B------:R-:W-:-:S15]  /*19b0*/  NOP ;  /* 0x0000000000007918 */ /* 0x000fde0000000000 */
[----:B------:R0:W1:Y:S02]  /*19c0*/  @!P0 DMUL R50, R30, R28 ;  /* 0x0000001c1e328228 */ /* 0x0000640000000000 */
.L_x_277:
[----:B------:R-:W-:Y:S05]  /*19d0*/  BSYNC.RECONVERGENT B1 ;  /* 0x0000000000017941 */ /* 0x000fea0003800200 */
.L_x_276:
[----:B-1----:R1:W-:Y:S02]  /*19e0*/  STG.E.64 desc[UR76][R34.64], R50 ;  /* 0x0000003222007986 */ /* 0x0023e4000c101b4c */
.L_x_275:
[----:B------:R-:W-:Y:S05]  /*19f0*/  BSYNC.RECONVERGENT B0 ;  /* 0x0000000000007941 */ /* 0x000fea0003800200 */
.L_x_274:
[----:B0-----:R-:W-:-:S04]  /*1a00*/  IADD3 R29, P1, PT, R17, R37, RZ ;  /* 0x00000025111d7210 */ /* 0x001fc80007f3e0ff */
[----:B------:R-:W-:Y:S02]  /*1a10*/  ISETP.GE.U32.AND P0, PT, R29, R24, PT ;  /* 0x000000181d00720c */ /* 0x000fe40003f06070 */
[----:B------:R-:W-:-:S04]  /*1a20*/  IADD3.X R28, PT, PT, RZ, R36, RZ, P1, !PT ;  /* 0x00000024ff1c7210 */ /* 0x000fc80000ffe4ff */
[----:B------:R-:W-:-:S13]  /*1a30*/  ISETP.GE.AND.EX P0, PT, R28, R25, PT, P0 ;  /* 0x000000191c00720c */ /* 0x000fda0003f06300 */
[----:B------:R-:W-:Y:S05]  /*1a40*/  @P0 BRA `(.L_x_278) ;  /* 0x0000003400fc0947 */ /* 0x000fea0003800000 */
[----:B------:R-:W-:Y:S01]  /*1a50*/  FMUL.FTZ R49, R49, 1 ;  /* 0x3f80000031317820 */ /* 0x000fe20000410000 */
[----:B------:R-:W-:Y:S01]  /*1a60*/  IMAD.MOV.U32 R32, RZ, RZ, 0x652b82fe ;  /* 0x652b82feff207424 */ /* 0x000fe200078e00ff */
[----:B------:R-:W-:Y:S01]  /*1a70*/  MOV R33, 0x3ff71547 ;  /* 0x3ff7154700217802 */ /* 0x000fe20000000f00 */
[----:B------:R-:W-:Y:S01]  /*1a80*/  UMOV UR48, 0xfefa39ef ;  /* 0xfefa39ef00307882 */ /* 0x000fe20000000000 */
[----:B-1----:R-:W0:Y:S01]  /*1a90*/  F2F.F64.F32 R34, R49 ;  /* 0x0000003100227310 */ /* 0x002e220000201800 */
[----:B------:R-:W-:-:S15]  /*1aa0*/  UMOV UR49, 0x3fe62e42 ;  /* 0x3fe62e4200317882 */ /* 0x000fde0000000000 */
[----:B------:R-:W-:-:S15]  /*1ab0*/  NOP ;  /* 0x0000000000007918 */ /* 0x000fde0000000000 */
[----:B------:R-:W-:-:S15]  /*1ac0*/  NOP ;  /* 0x0000000000007918 */ /* 0x000fde0000000000 */
[----:B------:R-:W-:-:S15]  /*1ad0*/  NOP ;  /* 0x0000000000007918 */ /* 0x000fde0000000000 */
[----:B------:R-:W-:-:S03]  /*1ae0*/  NOP ;  /* 0x0000000000007918 */ /* 0x000fc60000000000 */
[----:B0-----:R-:W0:Y:S01]  /*1af0*/  DFMA R34, R34, UR74, R22 ;  /* 0x0000004a22227c2b */ /* 0x001e220008000016 */
[----:B------:R-:W-:Y:S01]  /*1b00*/  BSSY.RECONVERGENT B0, `(.L_x_279) ;  /* 0x0000078000007945 */ /* 0x000fe20003800200 */
[----:B0-----:R-:W-:-:S15]  /*1b10*/  FSETP.GEU.FTZ.AND P0, PT, |R35|, 4.1917929649353027344, PT ;  /* 0x4086232b2300780b */ /* 0x001fde0003f1e200 */
[----:B------:R-:W-:-:S15]  /*1b20*/  NOP ;  /* 0x0000000000007918 */ /* 0x000fde0000000000 */
[----:B------:R-:W-:-:S15]  /*1b30*/  NOP ;  /* 0x0000000000007918 */ /* 0x000fde0000000000 */
[----:B------:R-:W-:-:S15]  /*1b40*/  NOP ;  /* 0x0000000000007918 */ /* 0x000fde0000000000 */
[----:B------:R-:W-:-:S02]  /*1b50*/  NOP ;  /* 0x0000000000007918 */ /* 0x000fc40000000000 */
        /* <DEDUP_REMOVED lines=17> */
[----:B0-----:R0:W1:Y:S01]  /*1c70*/  DFMA R50, R28, -UR48, R50 ;  /* 0x800000301c327c2b */ /* 0x0010620008000032 */
[----:B------:R-:W-:Y:S01]  /*1c80*/  UMOV UR48, 0x69ce2bdf ;  /* 0x69ce2bdf00307882 */ /* 0x000fe20000000000 */
[----:B0-----:R-:W-:Y:S01]  /*1c90*/  IMAD.MOV.U32 R28, RZ, RZ, -0x35dec16 ;  /* 0xfca213eaff1c7424 */ /* 0x001fe200078e00ff */
[----:B------:R-:W-:Y:S01]  /*1ca0*/  MOV R29, 0x3e928af3 ;  /* 0x3e928af3001d7802 */ /* 0x000fe20000000f00 */
[----:B------:R-:W-:-:S15]  /*1cb0*/  UMOV UR49, 0x3e5ade15 ;  /* 0x3e5ade1500317882 */ /* 0x000fde0000000000 */
[----:B------:R-:W-:-:S15]  /*1cc0*/  NOP ;  /* 0x0000000000007918 */ /* 0x000fde0000000000 */
[----:B------:R-:W-:-:S15]  /*1cd0*/  NOP ;  /* 0x0000000000007918 */ /* 0x000fde0000000000 */
[----:B------:R-:W-:-:S15]  /*1ce0*/  NOP ;  /* 0x0000000000007918 */ /* 0x000fde0000000000 */
[----:B-1----:R-:W0:Y:S01]  /*1cf0*/  DFMA R28, R50, UR48, R28 ;  /* 0x00000030321c7c2b */ /* 0x002e22000800001c */
[----:B------:R-:W-:Y:S01]  /*1d00*/  UMOV UR48, 0x62401315 ;  /* 0x6240131500307882 */ /* 0x000fe20000000000 */
[----:B------:R-:W-:-:S15]  /*1d10*/  UMOV UR49, 0x3ec71dee ;  /* 0x3ec71dee00317882 */ /* 0x000fde0000000000 */
[----:B------:R-:W-:-:S15]  /*1d20*/  NOP ;  /* 0x0000000000007918 */ /* 0x000fde0000000000 */
[----:B------:R-:W-:-:S15]  /*1d30*/  NOP ;  /* 0x0000000000007918 */ /* 0x000fde0000000000 */
[----:B------:R-:W-:-:S15]  /*1d40*/  NOP ;  /* 0x0000000000007918 */ /* 0x000fde0000000000 */
[----:B------:R-:W-:-:S02]  /*1d50*/  NOP ;  /* 0x0000000000007918 */ /* 0x000fc40000000000 */
[----:B0-----:R0:W1:Y:S01]  /*1d60*/  DFMA R30, R50, R28, UR48 ;  /* 0x00000030321e7e2b */ /* 0x001062000800001c */
[----:B------:R-:W-:Y:S01]  /*1d70*/  UMOV UR48, 0x7c89eb71 ;  /* 0x7c89eb7100307882 */ /* 0x000fe20000000000 */
[----:B------:R-:W-:Y:S01]  /*1d80*/  UMOV UR49, 0x3efa0199 ;  /* 0x3efa019900317882 */ /* 0x000fe20000000000 */
[----:B0-----:R-:W0:-:S15]  /*1d90*/  LDC.64 R28, c[0x0][0x540] ;  /* 0x00015000ff1c7b82 */ /* 0x001e1e0000000a00 */
[----:B------:R-:W-:-:S15]  /*1da0*/  NOP ;  /* 0x0000000000007918 */ /* 0x000fde0000000000 */
[----:B------:R-:W-:-:S15]  /*1db0*/  NOP ;  /* 0x0000000000007918 */ /* 0x000fde0000000000 */
[----:B------:R-:W-:-:S15]  /*1dc0*/  NOP ;  /* 0x0000000000007918 */ /* 0x000fde0000000000 */
[----:B------:R-:W-:-:S01]  /*1dd0*/  NOP ;  /* 0x0000000000007918 */ /* 0x000fc20000000000 */
        /* <DEDUP_REMOVED lines=42> */
[----:B-1----:R-:W1:-:S15]  /*2080*/  DFMA R30, R50, R30, UR48 ;  /* 0x00000030321e7e2b */ /* 0x002e5e000800001e */
[----:B------:R-:W-:-:S15]  /*2090*/  NOP ;  /* 0x0000000000007918 */ /* 0x000fde0000000000 */
[----:B------:R-:W-:-:S15]  /*20a0*/  NOP ;  /* 0x0000000000007918 */ /* 0x000fde0000000000 */
[----:B------:R-:W-:-:S15]  /*20b0*/  NOP ;  /* 0x0000000000007918 */ /* 0x000fde0000000000 */
[----:B------:R-:W-:-:S04]  /*20c0*/  NOP ;  /* 0x0000000000007918 */ /* 0x000fc80000000000 */
[----:B-1----:R-:W1:-:S15]  /*20d0*/  DFMA R30, R50, R30, 1 ;  /* 0x3ff00000321e742b */ /* 0x002e5e000000001e */
[----:B------:R-:W-:-:S15]  /*20e0*/  NOP ;  /* 0x0000000000007918 */ /* 0x000fde0000000000 */
[----:B------:R-:W-:-:S15]  /*20f0*/  NOP ;  /* 0x0000000000007918 */ /* 0x000fde0000000000 */
[----:B------:R-:W-:-:S15]  /*2100*/  NOP ;  /* 0x0000000000007918 */ /* 0x000fde0000000000 */
[----:B------:R-:W-:-:S04]  /*2110*/  NOP ;  /* 0x0000000000007918 */ /* 0x000fc80000000000 */
[----:B-1----:R-:W1:Y:S02]  /*2120*/  DFMA R30, R50, R30, 1 ;  /* 0x3ff00000321e742b */ /* 0x002e64000000001e */
[----:B-1----:R-:W-:Y:S01]  /*2130*/  IMAD R51, R32, 0x100000, R31 ;  /* 0x0010000020337824 */ /* 0x002fe200078e021f */
[----:B------:R-:W-:Y:S01]  /*2140*/  MOV R50, R30 ;  /* 0x0000001e00327202 */ /* 0x000fe20000000f00 */
[----:B0-----:R-:W-:Y:S06]  /*2150*/  @!P0 BRA `(.L_x_280) ;  /* 0x0000000000488947 */ /* 0x001fec0003800000 */
[----:B------:R-:W-:Y:S01]  /*2160*/  FSETP.GEU.FTZ.AND P0, PT, |R35|, 4.2275390625, PT ;  /* 0x408748002300780b */ /* 0x000fe20003f1e200 */
[----:B------:R-:W-:-:S12]  /*2170*/  DSETP.GEU.AND P1, PT, R34, RZ, PT ;  /* 0x000000ff2200722a */ /* 0x000fd80003f2e000 */
[----:B------:R-:W-:-:S04]  /*2180*/  @!P0 LEA.HI R33, R32, R32, RZ, 0x1 ;  /* 0x0000002020218211 */ /* 0x000fc800078f08ff */
[----:B------:R-:W-:-:S05]  /*2190*/  @!P0 SHF.R.S32.HI R33, RZ, 0x1, R33 ;  /* 0x00000001ff218819 */ /* 0x000fca0000011421 */
[----:B------:R-:W-:Y:S01]  /*21a0*/  @!P0 IMAD.IADD R32, R32, 0x1, -R33 ;  /* 0x0000000120208824 */ /* 0x000fe200078e0a21 */
[----:B------:R-:W-:-:S04]  /*21b0*/  @!P0 LEA R33, R33, R31, 0x14 ;  /* 0x0000001f21218211 */ /* 0x000fc800078ea0ff */
[----:B------:R-:W-:Y:S01]  /*21c0*/  @!P0 LEA R31, R32, 0x3ff00000, 0x14 ;  /* 0x3ff00000201f8811 */ /* 0x000fe200078ea0ff */
[----:B------:R-:W-:Y:S01]  /*21d0*/  @!P0 IMAD.MOV.U32 R32, RZ, RZ, R30 ;  /* 0x000000ffff208224 */ /* 0x000fe200078e001e */
[----:B------:R-:W-:-:S15]  /*21e0*/  @!P0 MOV R30, RZ ;  /* 0x000000ff001e8202 */ /* 0x000fde0000000f00 */
[----:B------:R-:W-:-:S15]  /*21f0*/  NOP ;  /* 0x0000000000007918 */ /* 0x000fde0000000000 */
[----:B------:R-:W-:-:S06]  /*2200*/  NOP ;  /* 0x0000000000007918 */ /* 0x000fcc0000000000 */
[----:B------:R-:W0:Y:S02]  /*2210*/  DADD R50, R34, +INF ;  /* 0x7ff0000022327429 */ /* 0x000e240000000000 */
[----:B0-----:R-:W-:Y:S02]  /*2220*/  FSEL R50, R50, RZ, P1 ;  /* 0x000000ff32327208 */ /* 0x001fe40000800000 */
[----:B------:R-:W-:-:S15]  /*2230*/  FSEL R51, R51, RZ, P1 ;  /* 0x000000ff33337208 */ /* 0x000fde0000800000 */
[----:B------:R-:W-:-:S15]  /*2240*/  NOP ;  /* 0x0000000000007918 */ /* 0x000fde0000000000 */
[----:B------:R-:W-:-:S15]  /*2250*/  NOP ;  /* 0x0000000000007918 */ /* 0x000fde0000000000 */
[----:B------:R-:W-:-:S15]  /*2260*/  NOP ;  /* 0x0000000000007918 */ /* 0x000fde0000000000 */
[----:B------:R0:W1:Y:S02]  /*2270*/  @!P0 DMUL R50, R32, R30 ;  /* 0x0000001e20328228 */ /* 0x0000640000000000 */
.L_x_280:
[----:B------:R-:W-:Y:S05]  /*2280*/  BSYNC.RECONVERGENT B0 ;  /* 0x0000000000007941 */ /* 0x000fea0003800200 */
.L_x_279:
[----:B-1----:R3:W-:Y:S01]  /*2290*/  STG.E.64 desc[UR76][R28.64], R50 ;  /* 0x000000321c007986 */ /* 0x0027e2000c101b4c */
[----:B------:R-:W-:Y:S05]  /*22a0*/  BRA `(.L_x_278) ;  /* 0x0000002c00e47947 */ /* 0x000fea0003800000 */
.L_x_273:
[----:B------:R-:W-:Y:S01]  /*22b0*/  ISETP.GE.U32.AND P0, PT, R37, R24, PT ;  /* 0x000000182500720c */ /* 0x000fe20003f06070 */
[----:B------:R-:W-:Y:S03]  /*22c0*/  BSSY.RECONVERGENT B0, `(.L_x_281) ;  /* 0x000017a000007945 */ /* 0x000fe60003800200 */
[----:B------:R-:W-:-:S13]  /*22d0*/  ISETP.GE.AND.EX P0, PT, R36, R25, PT, P0 ;  /* 0x000000192400720c */ /* 0x000fda0003f06300 */
[----:B------:R-:W-:Y:S05]  /*22e0*/  @P0 BRA `(.L_x_282) ;  /* 0x0000001400dc0947 */ /* 0x000fea0003800000 */
[----:B------:R-:W-:Y:S01]  /*22f0*/  MOV R29, R37 ;  /* 0x00000025001d7202 */ /* 0x000fe20000000f00 */
[----:B------:R-:W-:Y:S01]  /*2300*/  IMAD.MOV.U32 R28, RZ, RZ, RZ ;  /* 0x000000ffff1c7224 */ /* 0x000fe200078e00ff */
[----:B------:R-:W-:-:S03]  /*2310*/  UISETP.NE.AND UP0, UPT, UR72, URZ, UPT ;  /* 0x000000ff4800728c */ /* 0x000fc6000bf05270 */
[----:B------:R-:W-:-:S05]  /*2320*/  IMAD.HI.U32 R28, R37, UR34, R28 ;  /* 0x00000022251c7c27 */ /* 0x000fca000f8e001c */
[----:B------:R-:W-:-:S05]  /*2330*/  SHF.R.U32.HI R31, RZ, UR35, R28 ;  /* 0x00000023ff1f7c19 */ /* 0x000fca000801161c */
[----:B------:R-:W-:-:S04]  /*2340*/  IMAD.MOV R50, RZ, RZ, -R31 ;  /* 0x000000ffff327224 */ /* 0x000fc800078e0a1f */
[----:B------:R-:W-:-:S04]  /*2350*/  IMAD R50, R50, UR70, R37 ;  /* 0x0000004632327c24 */ /* 0x000fc8000f8e0225 */
[----:B------:R-:W-:Y:S01]  /*2360*/  IMAD R50, R50, UR69, RZ ;  /* 0x0000004532327c24 */ /* 0x000fe2000f8e02ff */
        /* <DEDUP_REMOVED lines=70> */
[----:B------:R-:W-:-:S05]  /*27d0*/  SHF.R.U32.HI R31, RZ, UR49, R28 ;  /* 0x00000031ff1f7c19 */ /* 0x000fca000801161c */
[----:B------:R-:W-:-:S04]  /*27e0*/  IMAD.MOV R29, RZ, RZ, -R31 ;  /* 0x000000ffff1d7224 */ /* 0x000fc800078e0a1f */
        /* <DEDUP_REMOVED lines=161> */
.L_x_283:
        /* <DEDUP_REMOVED lines=36> */
[----:B0-----:R-:W-:Y:S01]  /*3440*/  MOV R30, 0xfca213ea ;  /* 0xfca213ea001e7802 */ /* 0x001fe20000000f00 */
[----:B------:R-:W-:Y:S01]  /*3450*/  UMOV UR49, 0x3e5ade15 ;  /* 0x3e5ade1500317882 */ /* 0x000fe20000000000 */
[----:B------:R-:W-:-:S15]  /*3460*/  MOV R31, 0x3e928af3 ;  /* 0x3e928af3001f7802 */ /* 0x000fde0000000f00 */
        /* <DEDUP_REMOVED lines=70> */
[----:B0-----:R-:W-:Y:S01]  /*38d0*/  IMAD R35, R28, 0x100000, R31 ;  /* 0x001000001c237824 */ /* 0x001fe200078e021f */
[----:B------:R-:W-:Y:S01]  /*38e0*/  MOV R34, R30 ;  /* 0x0000001e00227202 */ /* 0x000fe20000000f00 */
[----:B------:R-:W-:Y:S06]  /*38f0*/  @!P0 BRA `(.L_x_285) ;  /* 0x0000000000448947 */ /* 0x000fec0003800000 */
[----:B------:R-:W-:Y:S01]  /*3900*/  FSETP.GEU.FTZ.AND P0, PT, |R33|, 4.2275390625, PT ;  /* 0x408748002100780b */ /* 0x000fe20003f1e200 */
[----:B------:R-:W-:-:S12]  /*3910*/  DSETP.GEU.AND P1, PT, R32, RZ, PT ;  /* 0x000000ff2000722a */ /* 0x000fd80003f2e000 */
[----:B------:R-:W-:-:S04]  /*3920*/  @!P0 LEA.HI R29, R28, R28, RZ, 0x1 ;  /* 0x0000001c1c1d8211 */ /* 0x000fc800078f08ff */
[----:B------:R-:W-:-:S04]  /*3930*/  @!P0 SHF.R.S32.HI R29, RZ, 0x1, R29 ;  /* 0x00000001ff1d8819 */ /* 0x000fc8000001141d */
[----:B------:R-:W-:Y:S01]  /*3940*/  @!P0 IADD3 R28, PT, PT, R28, -R29, RZ ;  /* 0x8000001d1c1c8210 */ /* 0x000fe20007ffe0ff */
[----:B------:R-:W-:-:S03]  /*3950*/  @!P0 IMAD R31, R29, 0x100000, R31 ;  /* 0x001000001d1f8824 */ /* 0x000fc600078e021f */
[----:B------:R-:W-:Y:S02]  /*3960*/  @!P0 LEA R29, R28, 0x3ff00000, 0x14 ;  /* 0x3ff000001c1d8811 */ /* 0x000fe400078ea0ff */
[----:B------:R-:W-:-:S15]  /*3970*/  @!P0 MOV R28, RZ ;  /* 0x000000ff001c8202 */ /* 0x000fde0000000f00 */
[----:B------:R-:W-:-:S15]  /*3980*/  NOP ;  /* 0x0000000000007918 */ /* 0x000fde0000000000 */
[----:B------:R-:W-:-:S08]  /*3990*/  NOP ;  /* 0x0000000000007918 */ /* 0x000fd00000000000 */
[----:B------:R-:W0:Y:S02]  /*39a0*/  DADD R34, R32, +INF ;  /* 0x7ff0000020227429 */ /* 0x000e240000000000 */
[----:B0-----:R-:W-:Y:S02]  /*39b0*/  FSEL R34, R34, RZ, P1 ;  /* 0x000000ff22227208 */ /* 0x001fe40000800000 */
[----:B------:R-:W-:-:S15]  /*39c0*/  FSEL R35, R35, RZ, P1 ;  /* 0x000000ff23237208 */ /* 0x000fde0000800000 */
[----:B------:R-:W-:-:S15]  /*39d0*/  NOP ;  /* 0x0000000000007918 */ /* 0x000fde0000000000 */
[----:B------:R-:W-:-:S15]  /*39e0*/  NOP ;  /* 0x0000000000007918 */ /* 0x000fde0000000000 */
[----:B------:R-:W-:-:S15]  /*39f0*/  NOP ;  /* 0x0000000000007918 */ /* 0x000fde0000000000 */
[----:B------:R0:W1:Y:S02]  /*3a00*/  @!P0 DMUL R34, R30, R28 ;  /* 0x0000001c1e228228 */ /* 0x0000640000000000 */
.L_x_285:
[----:B------:R-:W-:Y:S05]  /*3a10*/  BSYNC.RECONVERGENT B1 ;  /* 0x0000000000017941 */ /* 0x000fea0003800200 */
.L_x_284:
[----:B------:R-:W2:Y:S02]  /*3a20*/  LDCU.64 UR48, c[0x0][0x540] ;  /* 0x0000a800ff3077ac */ /* 0x000ea40008000a00 */
[----:B--2---:R-:W-:-:S04]  /*3a30*/  IADD3 R50, P0, PT, R50, UR48, RZ ;  /* 0x0000003032327c10 */ /* 0x004fc8000ff1e0ff */
[----:B------:R-:W-:-:S05]  /*3a40*/  IADD3.X R51, PT, PT, RZ, UR49, RZ, P0, !PT ;  /* 0x00000031ff337c10 */ /* 0x000fca00087fe4ff */
[----:B-1----:R1:W-:Y:S04]  /*3a50*/  STG.E.64 desc[UR76][R50.64], R34 ;  /* 0x0000002232007986 */ /* 0x0023e8000c101b4c */
.L_x_282:
[----:B------:R-:W-:Y:S05]  /*3a60*/  BSYNC.RECONVERGENT B0 ;  /* 0x0000000000007941 */ /* 0x000fea0003800200 */
.L_x_281:
[----:B0-----:R-:W-:-:S04]  /*3a70*/  IADD3 R29, P1, PT, R17, R37, RZ ;  /* 0x00000025111d7210 */ /* 0x001fc80007f3e0ff */
[----:B------:R-:W-:Y:S01]  /*3a80*/  ISETP.GE.U32.AND P0, PT, R29, R24, PT ;  /* 0x000000181d00720c */ /* 0x000fe20003f06070 */
[----:B------:R-:W-:-:S05]  /*3a90*/  IMAD.X R28, RZ, RZ, R36, P1 ;  /* 0x000000ffff1c7224 */ /* 0x000fca00008e0624 */
[----:B------:R-:W-:-:S13]  /*3aa0*/  ISETP.GE.AND.EX P0, PT, R28, R25, PT, P0 ;  /* 0x000000191c00720c */ /* 0x000fda0003f06300 */
[----:B------:R-:W-:Y:S05]  /*3ab0*/  @P0 BRA `(.L_x_278) ;  /* 0x0000001400e00947 */ /* 0x000fea0003800000 */
[----:B------:R-:W-:Y:S01]  /*3ac0*/  MOV R28, RZ ;  /* 0x000000ff001c7202 */ /* 0x000fe20000000f00 */
[----:B------:R-:W-:-:S04]  /*3ad0*/  UISETP.NE.AND UP0, UPT, UR72, URZ, UPT ;  /* 0x000000ff4800728c */ /* 0x000fc8000bf05270 */
[----:B------:R-:W-:-:S05]  /*3ae0*/  IMAD.HI.U32 R28, R29, UR34, R28 ;  /* 0x000000221d1c7c27 */ /* 0x000fca000f8e001c */
[----:B------:R-:W-:-:S04]  /*3af0*/  SHF.R.U32.HI R30, RZ, UR35, R28 ;  /* 0x00000023ff1e7c19 */ /* 0x000fc8000801161c */
[----:B-1----:R-:W-:-:S05]  /*3b00*/  IADD3 R50, PT, PT, -R30, RZ, RZ ;  /* 0x000000ff1e327210 */ /* 0x002fca0007ffe1ff */
[----:B------:R-:W-:-:S04]  /*3b10*/  IMAD R50, R50, UR70, R29 ;  /* 0x0000004632327c24 */ /* 0x000fc8000f8e021d */
        /* <DEDUP_REMOVED lines=234> */
.L_x_286:
[----:B------:R-:W-:Y:S01]  /*49c0*/  FMUL.FTZ R49, R49, 1 ;  /* 0x3f80000031317820 */ /* 0x000fe20000410000 */
[----:B------:R-:W-:Y:S01]  /*49d0*/  IMAD.MOV.U32 R32, RZ, RZ, 0x652b82fe ;  /* 0x652b82feff207424 */ /* 0x000fe200078e00ff */
[----:B------:R-:W-:Y:S01]  /*49e0*/  MOV R33, 0x3ff71547 ;  /* 0x3ff7154700217802 */ /* 0x000fe20000000f00 */
        /* <DEDUP_REMOVED lines=34> */
[----:B------:R-:W-:Y:S01]  /*4c10*/  IMAD.MOV.U32 R31, RZ, RZ, 0x3e928af3 ;  /* 0x3e928af3ff1f7424 */ /* 0x000fe200078e00ff */
        /* <DEDUP_REMOVED lines=71> */
[----:B0-----:R-:W-:Y:S02]  /*5090*/  LEA R35, R32, R31, 0x14 ;  /* 0x0000001f20237211 */ /* 0x001fe400078ea0ff */
[----:B------:R-:W-:Y:S01]  /*50a0*/  MOV R34, R30 ;  /* 0x0000001e00227202 */ /* 0x000fe20000000f00 */
[----:B------:R-:W-:Y:S06]  /*50b0*/  @!P0 BRA `(.L_x_288) ;  /* 0x00000000004c8947 */ /* 0x000fec0003800000 */
[----:B------:R-:W-:Y:S01]  /*50c0*/  FSETP.GEU.FTZ.AND P0, PT, |R29|, 4.2275390625, PT ;  /* 0x408748001d00780b */ /* 0x000fe20003f1e200 */
[----:B------:R-:W-:-:S15]  /*50d0*/  DSETP.GEU.AND P1, PT, R28, RZ, PT ;  /* 0x000000ff1c00722a */ /* 0x000fde0003f2e000 */
[----:B------:R-:W-:-:S15]  /*50e0*/  NOP ;  /* 0x0000000000007918 */ /* 0x000fde0000000000 */
[----:B------:R-:W-:-:S15]  /*50f0*/  NOP ;  /* 0x0000000000007918 */ /* 0x000fde0000000000 */
[----:B------:R-:W-:-:S15]  /*5100*/  NOP ;  /* 0x0000000000007918 */ /* 0x000fde0000000000 */
[----:B------:R-:W-:-:S04]  /*5110*/  NOP ;  /* 0x0000000000007918 */ /* 0x000fc80000000000 */
[----:B------:R0:W1:Y:S02]  /*5120*/  DADD R34, R28, +INF ;  /* 0x7ff000001c227429 */ /* 0x0000640000000000 */
[----:B0-----:R-:W-:Y:S02]  /*5130*/  @!P0 LEA.HI R28, R32, R32, RZ, 0x1 ;  /* 0x00000020201c8211 */ /* 0x001fe400078f08ff */
[----:B-1----:R-:W-:Y:S02]  /*5140*/  FSEL R34, R34, RZ, P1 ;  /* 0x000000ff22227208 */ /* 0x002fe40000800000 */
[----:B------:R-:W-:Y:S02]  /*5150*/  @!P0 SHF.R.S32.HI R29, RZ, 0x1, R28 ;  /* 0x00000001ff1d8819 */ /* 0x000fe4000001141c */
[----:B------:R-:W-:Y:S02]  /*5160*/  FSEL R35, R35, RZ, P1 ;  /* 0x000000ff23237208 */ /* 0x000fe40000800000 */
[----:B------:R-:W-:Y:S01]  /*5170*/  @!P0 LEA R31, R29, R31, 0x14 ;  /* 0x0000001f1d1f8211 */ /* 0x000fe200078ea0ff */
[----:B------:R-:W-:-:S05]  /*5180*/  @!P0 IMAD.IADD R28, R32, 0x1, -R29 ;  /* 0x00000001201c8824 */ /* 0x000fca00078e0a1d */
[----:B------:R-:W-:Y:S02]  /*5190*/  @!P0 LEA R29, R28, 0x3ff00000, 0x14 ;  /* 0x3ff000001c1d8811 */ /* 0x000fe400078ea0ff */
[----:B------:R-:W-:-:S15]  /*51a0*/  @!P0 MOV R28, RZ ;  /* 0x000000ff001c8202 */ /* 0x000fde0000000f00 */
[----:B------:R-:W-:-:S15]  /*51b0*/  NOP ;  /* 0x0000000000007918 */ /* 0x000fde0000000000 */
[----:B------:R-:W-:-:S15]  /*51c0*/  NOP ;  /* 0x0000000000007918 */ /* 0x000fde0000000000 */
[----:B------:R-:W-:-:S01]  /*51d0*/  NOP ;  /* 0x0000000000007918 */ /* 0x000fc20000000000 */
[----:B------:R0:W1:Y:S02]  /*51e0*/  @!P0 DMUL R34, R30, R28 ;  /* 0x0000001c1e228228 */ /* 0x0000640000000000 */
.L_x_288:
[----:B------:R-:W-:Y:S05]  /*51f0*/  BSYNC.RECONVERGENT B0 ;  /* 0x0000000000007941 */ /* 0x000fea0003800200 */
.L_x_287:
[----:B------:R-:W2:Y:S02]  /*5200*/  LDCU.64 UR48, c[0x0][0x540] ;  /* 0x0000a800ff3077ac */ /* 0x000ea40008000a00 */
[----:B--2---:R-:W-:-:S05]  /*5210*/  IADD3 R50, P0, PT, R50, UR48, RZ ;  /* 0x0000003032327c10 */ /* 0x004fca000ff1e0ff */
[----:B------:R-:W-:-:S05]  /*5220*/  IMAD.X R51, RZ, RZ, UR49, P0 ;  /* 0x00000031ff337e24 */ /* 0x000fca00080e06ff */
[----:B-1----:R2:W-:Y:S03]  /*5230*/  STG.E.64 desc[UR76][R50.64], R34 ;  /* 0x0000002232007986 */ /* 0x0025e6000c101b4c */
.L_x_278:
[----:B------:R-:W-:Y:S01]  /*5240*/  IADD3 R37, P0, PT, R44, R37, RZ ;  /* 0x000000252c257210 */ /* 0x000fe20007f1e0ff */
[----:B------:R-:W-:Y:S01]  /*5250*/  IMAD.HI.U32 R27, R42, -0x2daee0ad, RZ ;  /* 0xd2511f532a1b7827 */ /* 0x000fe200078e00ff */
[----:B------:R-:W-:Y:S05]  /*5260*/  WARPSYNC.ALL ;  /* 0x0000000000007948 */ /* 0x000fea0003800000 */
[----:B------:R-:W-:Y:S01]  /*5270*/  IADD3.X R36, PT, PT, RZ, R36, RZ, P0, !PT ;  /* 0x00000024ff247210 */ /* 0x000fe200007fe4ff */
[----:B------:R-:W-:Y:S01]  /*5280*/  BAR.SYNC.DEFER_BLOCKING 0x0 ;  /* 0x0000000000007b1d */ /* 0x000fe20000010000 */
[----:B------:R-:W-:Y:S02]  /*5290*/  ISETP.GE.U32.AND P0, PT, R37, R20, PT ;  /* 0x000000142500720c */ /* 0x000fe40003f06070 */
[----:B-12---:R-:W-:-:S02]  /*52a0*/  LOP3.LUT R34, R26, R27, RZ, 0x3c, !PT ;  /* 0x0000001b1a227212 */ /* 0x006fc400078e3cff */
[----:B------:R-:W-:-:S13]  /*52b0*/  ISETP.GE.AND.EX P0, PT, R36, R45, PT, P0 ;  /* 0x0000002d2400720c */ /* 0x000fda0003f06300 */
[----:B------:R-:W-:Y:S05]  /*52c0*/  @!P0 BRA `(.L_x_289) ;  /* 0xffffffb8004c8947 */ /* 0x000fea000383ffff */
[----:B------:R-:W-:Y:S05]  /*52d0*/  EXIT ;  /* 0x000000000000794d */ /* 0x000fea0003800000 */
        .weak           $__internal_18_$__cuda_sm20_div_s64
        .type           $__internal_18_$__cuda_sm20_div_s64,@function
        .size           $__internal_18_$__cuda_sm20_div_s64,(.L_x_393 - $__internal_18_$__cuda_sm20_div_s64)
$__internal_18_$__cuda_sm20_div_s64:
[----:B------:R-:W-:-:S04]  /*52e0*/  MOV R45, RZ ;  /* 0x000000ff002d7202 */ /* 0x000fc80000000f00 */
        /* <DEDUP_REMOVED lines=27> */
[----:B------:R-:W-:-:S03]  /*54a0*/  SEL R23, R23, UR4, !P1 ;  /* 0x0000000417177c07 */ /* 0x000fc6000c800000 */
[----:B------:R-:W-:-:S04]  /*54b0*/  IMAD.WIDE.U32 R20, P0, R21, R22, R20 ;  /* 0x0000001615147225 */ /* 0x000fc80007800014 */
[----:B------:R-:W-:-:S04]  /*54c0*/  IMAD.HI.U32 R30, R25, R22, RZ ;  /* 0x00000016191e7227 */ /* 0x000fc800078e00ff */
[----:B------:R-:W-:Y:S01]  /*54d0*/  IMAD.HI.U32 R20, P2, R25, R29, R20 ;  /* 0x0000001d19147227 */ /* 0x000fe20007840014 */
[----:B------:R-:W-:-:S03]  /*54e0*/  IADD3.X R29, PT, PT, RZ, ~UR5, RZ, P4, !PT ;  /* 0x80000005ff1d7c10 */ /* 0x000fc6000a7fe4ff */
[----:B------:R-:W-:-:S05]  /*54f0*/  IMAD R21, R25, R22, RZ ;  /* 0x0000001619157224 */ /* 0x000fca00078e02ff */
[----:B------:R-:W-:Y:S01]  /*5500*/  IADD3 R22, P3, PT, R21, R20, RZ ;  /* 0x0000001415167210 */ /* 0x000fe20007f7e0ff */
[----:B------:R-:W-:Y:S01]  /*5510*/  IMAD.X R21, R30, 0x1, R25, P0 ;  /* 0x000000011e157824 */ /* 0x000fe200000e0619 */
[----:B------:R-:W-:-:S03]  /*5520*/  SEL R25, R29, UR5, !P1 ;  /* 0x000000051d197c07 */ /* 0x000fc6000c800000 */
[----:B------:R-:W-:Y:S01]  /*5530*/  IMAD.HI.U32 R20, R22, R23, RZ ;  /* 0x0000001716147227 */ /* 0x000fe200078e00ff */
[----:B------:R-:W-:-:S03]  /*5540*/  IADD3.X R30, PT, PT, RZ, RZ, R21, P3, P2 ;  /* 0x000000ffff1e7210 */ /* 0x000fc60001fe4415 */
[----:B------:R-:W-:Y:S02]  /*5550*/  HFMA2 R21, -RZ, RZ, 0, 0 ;  /* 0x00000000ff157431 */ /* 0x000fe400000001ff */
        /* <DEDUP_REMOVED lines=12> */
[----:B------:R-:W-:Y:S02]  /*5620*/  ISETP.GE.U32.AND P0, PT, R33, R44, PT ;  /* 0x0000002c2100720c */ /* 0x000fe40003f06070 */
[----:B------:R-:W-:Y:S02]  /*5630*/  IADD3 R21, P2, PT, -R44, R33, RZ ;  /* 0x000000212c157210 */ /* 0x000fe40007f5e1ff */
[----:B------:R-:W-:-:S02]  /*5640*/  ISETP.GE.U32.AND.EX P0, PT, R30, RZ, PT, P0 ;  /* 0x000000ff1e00720c */ /* 0x000fc40003f06100 */
[----:B------:R-:W-:Y:S02]  /*5650*/  IADD3.X R23, PT, PT, R30, -0x1, RZ, P2, !PT ;  /* 0xffffffff1e177810 */ /* 0x000fe400017fe4ff */
[----:B------:R-:W-:Y:S02]  /*5660*/  SEL R21, R21, R33, P0 ;  /* 0x0000002115157207 */ /* 0x000fe40000000000 */
[----:B------:R-:W-:Y:S02]  /*5670*/  IADD3.X R22, PT, PT, RZ, R31, RZ, P3, !PT ;  /* 0x0000001fff167210 */ /* 0x000fe40001ffe4ff */
[----:B------:R-:W-:Y:S02]  /*5680*/  SEL R29, R20, R29, P0 ;  /* 0x0000001d141d7207 */ /* 0x000fe40000000000 */
[----:B------:R-:W-:Y:S02]  /*5690*/  SEL R23, R23, R30, P0 ;  /* 0x0000001e17177207 */ /* 0x000fe40000000000 */
[----:B------:R-:W-:-:S02]  /*56a0*/  ISETP.GE.U32.AND P2, PT, R21, R44, PT ;  /* 0x0000002c1500720c */ /* 0x000fc40003f46070 */
[----:B------:R-:W-:Y:S02]  /*56b0*/  SEL R20, R22, R31, P0 ;  /* 0x0000001f16147207 */ /* 0x000fe40000000000 */
[----:B------:R-:W-:Y:S02]  /*56c0*/  IADD3 R22, P3, PT, R29, 0x1, RZ ;  /* 0x000000011d167810 */ /* 0x000fe40007f7e0ff */
[----:B------:R-:W-:Y:S02]  /*56d0*/  ISETP.GE.U32.AND.EX P0, PT, R23, RZ, PT, P2 ;  /* 0x000000ff1700720c */ /* 0x000fe40003f06120 */
[----:B------:R-:W-:Y:S01]  /*56e0*/  MOV R25, 0x0 ;  /* 0x0000000000197802 */ /* 0x000fe20000000f00 */
[----:B------:R-:W-:Y:S01]  /*56f0*/  IMAD.X R23, RZ, RZ, R20, P3 ;  /* 0x000000ffff177224 */ /* 0x000fe200018e0614 */
[----:B------:R-:W-:-:S04]  /*5700*/  SEL R22, R22, R29, P0 ;  /* 0x0000001d16167207 */ /* 0x000fc80000000000 */
[----:B------:R-:W-:Y:S02]  /*5710*/  SEL R23, R23, R20, P0 ;  /* 0x0000001417177207 */ /* 0x000fe40000000000 */
[-C--:B------:R-:W-:Y:S02]  /*5720*/  IADD3 R21, P2, PT, RZ, -R22.reuse, RZ ;  /* 0x80000016ff157210 */ /* 0x080fe40007f5e0ff */
[----:B------:R-:W-:Y:S02]  /*5730*/  ISETP.NE.U32.AND P0, PT, R44, RZ, PT ;  /* 0x000000ff2c00720c */ /* 0x000fe40003f05070 */
[----:B------:R-:W-:Y:S02]  /*5740*/  IADD3.X R20, PT, PT, RZ, ~R23, RZ, P2, !PT ;  /* 0x80000017ff147210 */ /* 0x000fe400017fe4ff */
[----:B------:R-:W-:Y:S02]  /*5750*/  ISETP.NE.AND.EX P0, PT, RZ, RZ, PT, P0 ;  /* 0x000000ffff00720c */ /* 0x000fe40003f05300 */
[----:B------:R-:W-:-:S02]  /*5760*/  SEL R22, R21, R22, !P1 ;  /* 0x0000001615167207 */ /* 0x000fc40004800000 */
[----:B------:R-:W-:Y:S02]  /*5770*/  SEL R23, R20, R23, !P1 ;  /* 0x0000001714177207 */ /* 0x000fe40004800000 */
[----:B------:R-:W-:Y:S02]  /*5780*/  SEL R22, R22, 0xffffffff, P0 ;  /* 0xffffffff16167807 */ /* 0x000fe40000000000 */
[----:B------:R-:W-:Y:S01]  /*5790*/  SEL R23, R23, 0xffffffff, P0 ;  /* 0xffffffff17177807 */ /* 0x000fe20000000000 */
[----:B------:R-:W-:Y:S06]  /*57a0*/  RET.REL.NODEC R24 `(_ZN2at6native63_GLOBAL__N__11d61d08_30_DistributionLogNormalKernel_cu_e7567be543distribution_elementwise_grid_stride_kernelIdLi2EZNS0_9templates4cuda20normal_and_transformIddPNS_17CUDAGeneratorImplEZZZNS4_17log_normal_kernelIS7_EEvRNS_18TensorIteratorBaseEddT_ENKUlvE_clEvENKUlvE_clEvEUldE_EEvSA_T1_T2_EUlP24curandStatePhilox4_32_10E0_ZNS1_27distribution_nullary_kernelIdd6float4S7_SJ_SE_EEvSA_SG_RKT3_T4_EUlidE0_EEvlNS_15PhiloxCudaStateESF_SG_) ;  /* 0xffffffa818147950 */ /* 0x000fec0003c3ffff */
.L_x_290:
        /* <DEDUP_REMOVED lines=13> */
.L_x_393:


//--------------------- .text._ZN2at6native63_GLOBAL__N__11d61d08_30_DistributionLogNormalKernel_cu_e7567be543distribution_elementwise_grid_stride_kernelIdLi2EZNS0_9templates4cuda20normal_and_transformIddPNS_17CUDAGeneratorImplEZZZNS4_17log_normal_kernelIS7_EEvRNS_18TensorIteratorBaseEddT_ENKUlvE_clEvENKUlvE_clEvEUldE_EEvSA_T1_T2_EUlP24curandStatePhilox4_32_10E0_ZNS1_27distribution_nullary_kernelIdd6float4S7_SJ_SE_EEvSA_SG_RKT3_T4_EUlidE_EEvlNS_15PhiloxCudaStateESF_SG_ --------------------------
	.section	.text._ZN2at6native63_GLOBAL__N__11d61d08_30_DistributionLogNormalKernel_cu_e7567be543distribution_elementwise_grid_stride_kernelIdLi2EZNS0_9templates4cuda20normal_and_transformIddPNS_17CUDAGeneratorImplEZZZNS4_17log_normal_kernelIS7_EEvRNS_18TensorIteratorBaseEddT_ENKUlvE_clEvENKUlvE_clEvEUldE_EEvSA_T1_T2_EUlP24curandStatePhilox4_32_10E0_ZNS1_27distribution_nullary_kernelIdd6float4S7_SJ_SE_EEvSA_SG_RKT3_T4_EUlidE_EEvlNS_15PhiloxCudaStateESF_SG_,"ax",@progbits
	.align	128
.text._ZN2at6native63_GLOBAL__N__11d61d08_30_DistributionLogNormalKernel_cu_e7567be543distribution_elementwise_grid_stride_kernelIdLi2EZNS0_9templates4cuda20normal_and_transformIddPNS_17CUDAGeneratorImplEZZZNS4_17log_normal_kernelIS7_EEvRNS_18TensorIteratorBaseEddT_ENKUlvE_clEvENKUlvE_clEvEUldE_EEvSA_T1_T2_EUlP24curandStatePhilox4_32_10E0_ZNS1_27distribution_nullary_kernelIdd6float4S7_SJ_SE_EEvSA_SG_RKT3_T4_EUlidE_EEvlNS_15PhiloxCudaStateESF_SG_:
        .type           _ZN2at6native63_GLOBAL__N__11d61d08_30_DistributionLogNormalKernel_cu_e7567be543distribution_elementwise_grid_stride_kernelIdLi2EZNS0_9templates4cuda20normal_and_transformIddPNS_17CUDAGeneratorImplEZZZNS4_17log_normal_kernelIS7_EEvRNS_18TensorIteratorBaseEddT_ENKUlvE_clEvENKUlvE_clEvEUldE_EEvSA_T1_T2_EUlP24curandStatePhilox4_32_10E0_ZNS1_27distribution_nullary_kernelIdd6float4S7_SJ_SE_EEvSA_SG_RKT3_T4_EUlidE_EEvlNS_15PhiloxCudaStateESF_SG_,@function
        .size           _ZN2at6native63_GLOBAL__N__11d61d08_30_DistributionLogNormalKernel_cu_e7567be543distribution_elementwise_grid_stride_kernelIdLi2EZNS0_9templates4cuda20normal_and_transformIddPNS_17CUDAGeneratorImplEZZZNS4_17log_normal_kernelIS7_EEvRNS_18TensorIteratorBaseEddT_ENKUlvE_clEvENKUlvE_clEvEUldE_EEvSA_T1_T2_EUlP24curandStatePhilox4_32_10E0_ZNS1_27distribution_nullary_kernelIdd6float4S7_SJ_SE_EEvSA_SG_RKT3_T4_EUlidE_EEvlNS_15PhiloxCudaStateESF_SG_,(.L_x_395 - _ZN2at6native63_GLOBAL__N__11d61d08_30_DistributionLogNormalKernel_cu_e7567be543distribution_elementwise_grid_stride_kernelIdLi2EZNS0_9templates4cuda20normal_and_transformIddPNS_17CUDAGeneratorImplEZZZNS4_17log_normal_kernelIS7_EEvRNS_18TensorIteratorBaseEddT_ENKUlvE_clEvENKUlvE_clEvEUldE_EEvSA_T1_T2_EUlP24curandStatePhilox4_32_10E0_ZNS1_27distribution_nullary_kernelIdd6float4S7_SJ_SE_EEvSA_SG_RKT3_T4_EUlidE_EEvlNS_15PhiloxCudaStateESF_SG_)
        .other          _ZN2at6native63_GLOBAL__N__11d61d08_30_DistributionLogNormalKernel_cu_e7567be543distribution_elementwise_grid_stride_kernelIdLi2EZNS0_9templates4cuda20normal_and_transformIddPNS_17CUDAGeneratorImplEZZZNS4_17log_normal_kernelIS7_EEvRNS_18TensorIteratorBaseEddT_ENKUlvE_clEvENKUlvE_clEvEUldE_EEvSA_T1_T2_EUlP24curandStatePhilox4_32_10E0_ZNS1_27distribution_nullary_kernelIdd6float4S7_SJ_SE_EEvSA_SG_RKT3_T4_EUlidE_EEvlNS_15PhiloxCudaStateESF_SG_,@"STO_CUDA_ENTRY STV_DEFAULT"
_ZN2at6native63_GLOBAL__N__11d61d08_30_DistributionLogNormalKernel_cu_e7567be543distribution_elementwise_grid_stride_kernelIdLi2EZNS0_9templates4cuda20normal_and_transformIddPNS_17CUDAGeneratorImplEZZZNS4_17log_normal_kernelIS7_EEvRNS_18TensorIteratorBaseEddT_ENKUlvE_clEvENKUlvE_clEvEUldE_EEvSA_T1_T2_EUlP24curandStatePhilox4_32_10E0_ZNS1_27distribution_nullary_kernelIdd6float4S7_SJ_SE_EEvSA_SG_RKT3_T4_EUlidE_EEvlNS_15PhiloxCudaStateESF_SG_:
        /* <DEDUP_REMOVED lines=18> */
[----:B------:R-:W3:Y:S01]  /*0120*/  LDC R0, c[0x0][0x360] ;  /* 0x0000d800ff007b82 */ /* 0x000ee20000000800 */
[----:B------:R-:W3:Y:S02]  /*0130*/  LDCU UR8, c[0x0][0x370] ;  /* 0x00006e00ff0877ac */ /* 0x000ee40008000800 */
[----:B---3--:R-:W-:-:S02]  /*0140*/  IMAD R16, R0, UR8, RZ ;  /* 0x0000000800107c24 */ /* 0x008fc4000f8e02ff */
[----:B0-----:R-:W-:Y:S01]  /*0150*/  IMAD.WIDE.U32 R8, R0, UR4, R8 ;  /* 0x0000000400087c25 */ /* 0x001fe2000f8e0008 */
[----:B------:R-:W0:Y:S03]  /*0160*/  LDCU.64 UR4, c[0x0][0x380] ;  /* 0x00007000ff0477ac */ /* 0x000e260008000a00 */
[--C-:B------:R-:W-:Y:S01]  /*0170*/  IMAD.MOV.U32 R17, RZ, RZ, R8.reuse ;  /* 0x000000ffff117224 */ /* 0x100fe200078e0008 */
[----:B------:R-:W-:Y:S01]  /*0180*/  MOV R15, R9 ;  /* 0x00000009000f7202 */ /* 0x000fe20000000f00 */
[----:B------:R-:W-:Y:S01]  /*0190*/  IMAD.MOV.U32 R14, RZ, RZ, R8 ;  /* 0x000000ffff0e7224 */ /* 0x000fe200078e0008 */
[----:B0-----:R-:W-:-:S04]  /*01a0*/  UIADD3 UR4, UP0, UPT, UR4, -0x1, URZ ;  /* 0xffffffff04047890 */ /* 0x001fc8000ff1e0ff */
[----:B------:R-:W-:-:S04]  /*01b0*/  UIADD3.X UR5, UPT, UPT, UR5, -0x1, URZ, UP0, !UPT ;  /* 0xffffffff05057890 */ /* 0x000fc800087fe4ff */
[----:B------:R-:W-:Y:S01]  /*01c0*/  UISETP.NE.U32.AND UP0, UPT, UR5, URZ, UPT ;  /* 0x000000ff0500728c */ /* 0x000fe2000bf05070 */
[----:B-1----:R-:W-:Y:S01]  /*01d0*/  @P0 IADD3 R26, P1, PT, R2, R5, RZ ;  /* 0x00000005021a0210 */ /* 0x002fe20007f3e0ff */
[----:B------:R-:W-:-:S04]  /*01e0*/  IMAD.WIDE.U32 R4, R8, -0x326172a9, RZ ;  /* 0xcd9e8d5708047825 */ /* 0x000fc800078e00ff */
[----:B------:R-:W-:Y:S02]  /*01f0*/  @P0 IMAD.X R27, RZ, RZ, R3, P1 ;  /* 0x000000ffff1b0224 */ /* 0x000fe400008e0603 */
[----:B------:R-:W-:Y:S02]  /*0200*/  IMAD.SHL.U32 R8, R16, 0x2, RZ ;  /* 0x0000000210087824 */ /* 0x000fe400078e00ff */
[C---:B--2---:R-:W-:Y:S01]  /*0210*/  VIADD R49, R19.reuse, 0xbb67ae85 ;  /* 0xbb67ae8513317836 */ /* 0x044fe20000000000 */
[--C-:B------:R-:W-:Y:S01]  /*0220*/  SHF.R.U64 R50, R26, 0x2, R27.reuse ;  /* 0x000000021a327819 */ /* 0x100fe2000000121b */
[C---:B------:R-:W-:Y:S01]  /*0230*/  VIADD R47, R18.reuse, 0x3c6ef372 ;  /* 0x3c6ef372122f7836 */ /* 0x040fe20000000000 */
[----:B------:R-:W-:Y:S01]  /*0240*/  SHF.R.U32.HI R51, RZ, 0x2, R27 ;  /* 0x00000002ff337819 */ /* 0x000fe2000001161b */
[----:B------:R-:W-:Y:S01]  /*0250*/  VIADD R46, R19, 0x76cf5d0a ;  /* 0x76cf5d0a132e7836 */ /* 0x000fe20000000000 */
[----:B------:R-:W-:Y:S01]  /*0260*/  IADD3 R48, PT, PT, R18, -0x61c88647, RZ ;  /* 0x9e3779b912307810 */ /* 0x000fe20007ffe0ff */
[----:B------:R-:W-:Y:S01]  /*0270*/  IMAD.WIDE.U32 R2, R50, -0x2daee0ad, RZ ;  /* 0xd2511f5332027825 */ /* 0x000fe200078e00ff */
[----:B------:R-:W-:-:S02]  /*0280*/  LOP3.LUT R6, R51, R5, R18, 0x96, !PT ;  /* 0x0000000533067212 */ /* 0x000fc400078e9612 */
[----:B------:R-:W-:Y:S01]  /*0290*/  IADD3 R44, PT, PT, R18, -0x255992d5, RZ ;  /* 0xdaa66d2b122c7810 */ /* 0x000fe20007ffe0ff */
[C---:B------:R-:W-:Y:S01]  /*02a0*/  VIADD R45, R19.reuse, 0x32370b8f ;  /* 0x32370b8f132d7836 */ /* 0x040fe20000000000 */
[C---:B------:R-:W-:Y:S01]  /*02b0*/  LOP3.LUT R10, R19.reuse, R3, R9, 0x96, !PT ;  /* 0x00000003130a7212 */ /* 0x040fe200078e9609 */
[----:B------:R-:W-:Y:S01]  /*02c0*/  IMAD.WIDE.U32 R6, R6, -0x2daee0ad, RZ ;  /* 0xd2511f5306067825 */ /* 0x000fe200078e00ff */
[----:B------:R-:W-:Y:S02]  /*02d0*/  IADD3 R40, PT, PT, R18, 0x1715609d, RZ ;  /* 0x1715609d12287810 */ /* 0x000fe40007ffe0ff */
[----:B------:R-:W-:Y:S01]  /*02e0*/  IADD3 R37, PT, PT, R19, 0x1fd5c5a3, RZ ;  /* 0x1fd5c5a313257810 */ /* 0x000fe20007ffe0ff */
        /* <DEDUP_REMOVED lines=35> */
[----:B------:R-:W-:Y:S01]  /*0520*/  IMAD.WIDE.U32 R2, R3, -0x326172a9, RZ ;  /* 0xcd9e8d5703027825 */ /* 0x000fe200078e00ff */
[----:B------:R-:W-:-:S03]  /*0530*/  IADD3 R7, PT, PT, R18, -0x700cb87f, RZ ;  /* 0x8ff3478112077810 */ /* 0x000fc60007ffe0ff */
[----:B------:R-:W-:Y:S01]  /*0540*/  IMAD.WIDE.U32 R4, R4, -0x2daee0ad, RZ ;  /* 0xd2511f5304047825 */ /* 0x000fe200078e00ff */
[----:B------:R-:W-:-:S03]  /*0550*/  LOP3.LUT R10, R13, R10, R3, 0x96, !PT ;  /* 0x0000000a0d0a7212 */ /* 0x000fc600078e9603 */
[----:B------:R-:W-:Y:S01]  /*0560*/  IMAD.MOV.U32 R11, RZ, RZ, R9 ;  /* 0x000000ffff0b7224 */ /* 0x000fe200078e0009 */
[----:B------:R-:W-:Y:S01]  /*0570*/  LOP3.LUT R9, R12, R6, R5, 0x96, !PT ;  /* 0x000000060c097212 */ /* 0x000fe200078e9605 */
[----:B------:R-:W-:Y:S06]  /*0580*/  BRA.U UP0, `(.L_x_291) ;  /* 0x0000000100507547 */ /* 0x000fec000b800000 */
[----:B------:R-:W0:Y:S01]  /*0590*/  I2F.U32.RP R6, R8 ;  /* 0x0000000800067306 */ /* 0x000e220000209000 */
[----:B------:R-:W-:Y:S01]  /*05a0*/  IMAD.MOV R23, RZ, RZ, -R8 ;  /* 0x000000ffff177224 */ /* 0x000fe200078e0a08 */
[----:B------:R-:W-:Y:S01]  /*05b0*/  ISETP.NE.U32.AND P2, PT, R8, RZ, PT ;  /* 0x000000ff0800720c */ /* 0x000fe20003f45070 */
[----:B------:R-:W-:-:S05]  /*05c0*/  IMAD.MOV.U32 R25, RZ, RZ, RZ ;  /* 0x000000ffff197224 */ /* 0x000fca00078e00ff */
[----:B0-----:R-:W0:Y:S02]  /*05d0*/  MUFU.RCP R6, R6 ;  /* 0x0000000600067308 */ /* 0x001e240000001000 */
[----:B0-----:R-:W-:-:S06]  /*05e0*/  VIADD R20, R6, 0xffffffe ;  /* 0x0ffffffe06147836 */ /* 0x001fcc0000000000 */
[----:B------:R0:W1:Y:S02]  /*05f0*/  F2I.FTZ.U32.TRUNC.NTZ R21, R20 ;  /* 0x0000001400157305 */ /* 0x000064000021f000 */
[----:B0-----:R-:W-:Y:S02]  /*0600*/  HFMA2 R20, -RZ, RZ, 0, 0 ;  /* 0x00000000ff147431 */ /* 0x001fe400000001ff */
[----:B-1----:R-:W-:-:S04]  /*0610*/  IMAD R23, R23, R21, RZ ;  /* 0x0000001517177224 */ /* 0x002fc800078e02ff */
[----:B------:R-:W-:-:S06]  /*0620*/  IMAD.HI.U32 R21, R21, R23, R20 ;  /* 0x0000001715157227 */ /* 0x000fcc00078e0014 */
[----:B------:R-:W-:-:S04]  /*0630*/  IMAD.HI.U32 R24, R21, UR4, RZ ;  /* 0x0000000415187c27 */ /* 0x000fc8000f8e00ff */
[----:B------:R-:W-:-:S04]  /*0640*/  IMAD.MOV R21, RZ, RZ, -R24 ;  /* 0x000000ffff157224 */ /* 0x000fc800078e0a18 */
        /* <DEDUP_REMOVED lines=8> */
.L_x_291:
[----:B------:R-:W-:-:S07]  /*06d0*/  MOV R6, 0x6f0 ;  /* 0x000006f000067802 */ /* 0x000fce0000000f00 */
[----:B------:R-:W-:Y:S05]  /*06e0*/  CALL.REL.NOINC `($__internal_19_$__cuda_sm20_div_s64) ;  /* 0x0000001800247944 */ /* 0x000fea0003c00000 */
.L_x_292:
        /* <DEDUP_REMOVED lines=10> */
[----:B------:R-:W0:Y:S01]  /*0790*/  LDC.64 R22, c[0x0][0x380] ;  /* 0x0000e000ff167b82 */ /* 0x000e220000000a00 */
[----:B------:R-:W-:Y:S01]  /*07a0*/  IMAD.HI.U32 R31, R10, -0x2daee0ad, RZ ;  /* 0xd2511f530a1f7827 */ /* 0x000fe200078e00ff */
[----:B------:R-:W-:Y:S01]  /*07b0*/  LOP3.LUT R5, R26, 0x3, RZ, 0xc0, !PT ;  /* 0x000000031a057812 */ /* 0x000fe200078ec0ff */
[----:B------:R-:W1:Y:S02]  /*07c0*/  LDCU UR4, c[0x0][0x3b0] ;  /* 0x00007600ff0477ac */ /* 0x000e640008000800 */
[----:B------:R-:W-:Y:S01]  /*07d0*/  IMAD.HI.U32 R0, R9, -0x326172a9, RZ ;  /* 0xcd9e8d5709007827 */ /* 0x000fe200078e00ff */
[----:B------:R-:W-:Y:S01]  /*07e0*/  LOP3.LUT R31, R4, R31, RZ, 0x3c, !PT ;  /* 0x0000001f041f7212 */ /* 0x000fe200078e3cff */
[----:B------:R-:W2:Y:S02]  /*07f0*/  LDCU.64 UR10, c[0x0][0x3c0] ;  /* 0x00007800ff0a77ac */ /* 0x000ea40008000a00 */
[----:B------:R-:W-:Y:S01]  /*0800*/  VIADD R4, R19, 0x96a522ad ;  /* 0x96a522ad13047836 */ /* 0x000fe20000000000 */
[----:B------:R-:W-:Y:S01]  /*0810*/  LOP3.LUT R0, R7, R2, R0, 0x96, !PT ;  /* 0x0000000207007212 */ /* 0x000fe200078e9600 */
[----:B------:R-:W3:Y:S06]  /*0820*/  LDCU.64 UR8, c[0x0][0x3a8] ;  /* 0x00007500ff0877ac */ /* 0x000eec0008000a00 */
.L_x_304:
[----:B------:R-:W-:Y:S01]  /*0830*/  IADD3 R50, PT, PT, R50, 0x1, RZ ;  /* 0x0000000132327810 */ /* 0x000fe20007ffe0ff */
[----:B------:R-:W-:Y:S03]  /*0840*/  BSSY.RECONVERGENT B0, `(.L_x_293) ;  /* 0x000000c000007945 */ /* 0x000fe60003800200 */
[C---:B------:R-:W-:Y:S01]  /*0850*/  ISETP.NE.AND P0, PT, R50.reuse, RZ, PT ;  /* 0x000000ff3200720c */ /* 0x040fe20003f05270 */
[----:B0-----:R-:W-:-:S12]  /*0860*/  IMAD.WIDE.U32 R28, R50, -0x2daee0ad, RZ ;  /* 0xd2511f53321c7825 */ /* 0x001fd800078e00ff */
[----:B-1----:R-:W-:Y:S05]  /*0870*/  @P0 BRA `(.L_x_294) ;  /* 0x0000000000200947 */ /* 0x002fea0003800000 */
[----:B------:R-:W-:-:S05]  /*0880*/  VIADD R51, R51, 0x1 ;  /* 0x0000000133337836 */ /* 0x000fca0000000000 */
[----:B------:R-:W-:-:S13]  /*0890*/  ISETP.NE.AND P0, PT, R51, RZ, PT ;  /* 0x000000ff3300720c */ /* 0x000fda0003f05270 */
[----:B------:R-:W-:Y:S01]  /*08a0*/  @!P0 VIADD R14, R14, 0x1 ;  /* 0x000000010e0e8836 */ /* 0x000fe20000000000 */
[----:B------:R-:W-:Y:S01]  /*08b0*/  @!P0 IADD3 R2, PT, PT, R11, 0x1, RZ ;  /* 0x000000010b028810 */ /* 0x000fe20007ffe0ff */
[----:B------:R-:W-:-:S03]  /*08c0*/  @!P0 IMAD.MOV.U32 R51, RZ, RZ, RZ ;  /* 0x000000ffff338224 */ /* 0x000fc600078e00ff */
[----:B------:R-:W-:-:S13]  /*08d0*/  ISETP.NE.AND P1, PT, R14, RZ, !P0 ;  /* 0x000000ff0e00720c */ /* 0x000fda0004725270 */
[----:B------:R-:W-:-:S05]  /*08e0*/  @P1 IMAD.MOV R2, RZ, RZ, R11 ;  /* 0x000000ffff021224 */ /* 0x000fca00078e020b */
[----:B------:R-:W-:-:S07]  /*08f0*/  @!P0 MOV R11, R2 ;  /* 0x00000002000b8202 */ /* 0x000fce0000000f00 */
.L_x_294:
[----:B-123--:R-:W-:Y:S05]  /*0900*/  BSYNC.RECONVERGENT B0 ;  /* 0x0000000000007941 */ /* 0x00efea0003800200 */
.L_x_293:
[----:B------:R-:W-:Y:S01]  /*0910*/  LOP3.LUT R24, R11, R29, R19, 0x96, !PT ;  /* 0x0000001d0b187212 */ /* 0x000fe200078e9613 */
[----:B------:R-:W-:Y:S01]  /*0920*/  IMAD.WIDE.U32 R2, R14, -0x326172a9, RZ ;  /* 0xcd9e8d570e027825 */ /* 0x000fe200078e00ff */
[----:B------:R-:W-:Y:S02]  /*0930*/  ISETP.GT.AND P0, PT, R5, 0x1, PT ;  /* 0x000000010500780c */ /* 0x000fe40003f04270 */
[----:B------:R-:W-:Y:S01]  /*0940*/  LOP3.LUT R31, R31, R4, RZ, 0x3c, !PT ;  /* 0x000000041f1f7212 */ /* 0x000fe200078e3cff */
        /* <DEDUP_REMOVED lines=26> */
[----:B------:R-:W-:Y:S01]  /*0af0*/  IMAD.MOV.U32 R29, RZ, RZ, R9 ;  /* 0x000000ffff1d7224 */ /* 0x000fe200078e0009 */
        /* <DEDUP_REMOVED lines=12> */
[----:B------:R-:W-:-:S12]  /*0bc0*/  IMAD R26, R29, -0x326172a9, RZ ;  /* 0xcd9e8d571d1a7824 */ /* 0x000fd800078e02ff */
[----:B------:R-:W-:Y:S05]  /*0bd0*/  @!P0 BRA `(.L_x_296) ;  /* 0x0000000000208947 */ /* 0x000fea0003800000 */
[----:B------:R-:W-:Y:S01]  /*0be0*/  IMAD.MOV.U32 R0, RZ, RZ, R26 ;  /* 0x000000ffff007224 */ /* 0x000fe200078e001a */
[----:B------:R-:W-:Y:S01]  /*0bf0*/  MOV R26, R31 ;  /* 0x0000001f001a7202 */ /* 0x000fe20000000f00 */
[----:B------:R-:W-:Y:S06]  /*0c00*/  BRA `(.L_x_296) ;  /* 0x0000000000147947 */ /* 0x000fec0003800000 */
.L_x_295:
[----:B------:R-:W-:Y:S01]  /*0c10*/  ISETP.NE.AND P0, PT, R5, 0x3, PT ;  /* 0x000000030500780c */ /* 0x000fe20003f05270 */
[----:B------:R-:W-:Y:S02]  /*0c20*/  IMAD.MOV.U32 R0, RZ, RZ, R28 ;  /* 0x000000ffff007224 */ /* 0x000fe400078e001c */
[----:B------:R-:W-:-:S10]  /*0c30*/  IMAD.MOV.U32 R26, RZ, RZ, R3 ;  /* 0x000000ffff1a7224 */ /* 0x000fd400078e0003 */
[----:B------:R-:W-:Y:S01]  /*0c40*/  @P0 MOV R0, R31 ;  /* 0x0000001f00000202 */ /* 0x000fe20000000f00 */
[----:B------:R-:W-:-:S07]  /*0c50*/  @P0 IMAD.MOV.U32 R26, RZ, RZ, R28 ;  /* 0x000000ffff1a0224 */ /* 0x000fce00078e001c */
.L_x_296:
[----:B------:R-:W-:Y:S01]  /*0c60*/  I2FP.F32.U32 R0, R0 ;  /* 0x0000000000007245 */ /* 0x000fe20000201000 */
[----:B------:R-:W-:Y:S01]  /*0c70*/  IMAD.MOV.U32 R27, RZ, RZ, 0x2f800000 ;  /* 0x2f800000ff1b7424 */ /* 0x000fe200078e00ff */
[----:B0-----:R-:W-:Y:S01]  /*0c80*/  ISETP.GE.U32.AND P0, PT, R17, R22, PT ;  /* 0x000000161100720c */ /* 0x001fe20003f06070 */
[----:B------:R-:W-:Y:S01]  /*0c90*/  HFMA2 R29, -RZ, RZ, 0.1495361328125, 0.0004794597625732421875 ;  /* 0x30c90fdbff1d7431 */ /* 0x000fe200000001ff */
[----:B------:R-:W-:Y:S01]  /*0ca0*/  BSSY.RECONVERGENT B0, `(.L_x_297) ;  /* 0x0000093000007945 */ /* 0x000fe20003800200 */
[----:B------:R-:W-:Y:S01]  /*0cb0*/  FFMA.FTZ R27, R0, R27, 1.1641532182693481445e-10 ;  /* 0x2f000000001b7423 */ /* 0x000fe2000001001b */
[----:B------:R-:W-:-:S05]  /*0cc0*/  ISETP.GE.AND.EX P0, PT, R15, R23, PT, P0 ;  /* 0x000000170f00720c */ /* 0x000fca0003f06300 */
[----:B------:R-:W0:Y:S02]  /*0cd0*/  MUFU.LG2 R27, R27 ;  /* 0x0000001b001b7308 */ /* 0x000e240000000c00 */
[----:B0-----:R-:W-:-:S04]  /*0ce0*/  FMUL.FTZ R0, R27, 0.69314718246459960938 ;  /* 0x3f3172181b007820 */ /* 0x001fc80000410000 */
[----:B------:R-:W-:Y:S01]  /*0cf0*/  FMUL.FTZ R2, R0, -2 ;  /* 0xc000000000027820 */ /* 0x000fe20000410000 */
[----:B------:R-:W-:-:S05]  /*0d00*/  I2FP.F32.U32 R0, R26 ;  /* 0x0000001a00007245 */ /* 0x000fca0000201000 */
[----:B------:R-:W0:Y:S01]  /*0d10*/  MUFU.SQRT R2, R2 ;  /* 0x0000000200027308 */ /* 0x000e220000002000 */
[----:B------:R-:W-:Y:S01]  /*0d20*/  FFMA.FTZ R0, R0, R29, 7.314590599882819788e-10 ;  /* 0x30490fdb00007423 */ /* 0x000fe2000001001d */
[----:B------:R-:W-:Y:S06]  /*0d30*/  @P0 BRA `(.L_x_298) ;  /* 0x0000000800240947 */ /* 0x000fec0003800000 */
[----:B------:R-:W-:Y:S01]  /*0d40*/  FMUL.RZ R35, R0, 0.15915493667125701904 ;  /* 0x3e22f98300237820 */ /* 0x000fe2000040c000 */
[----:B------:R-:W1:Y:S01]  /*0d50*/  LDC.64 R26, c[0x0][0x3b8] ;  /* 0x0000ee00ff1a7b82 */ /* 0x000e620000000a00 */
[----:B------:R-:W-:Y:S01]  /*0d60*/  UMOV UR12, 0xfefa39ef ;  /* 0xfefa39ef000c7882 */ /* 0x000fe20000000000 */
[----:B------:R-:W-:Y:S01]  /*0d70*/  UMOV UR13, 0x3fe62e42 ;  /* 0x3fe62e42000d7882 */ /* 0x000fe20000000000 */
[----:B------:R-:W0:Y:S01]  /*0d80*/  MUFU.SIN R29, R35 ;  /* 0x00000023001d7308 */ /* 0x000e220000000400 */
[----:B------:R-:W-:Y:S01]  /*0d90*/  BSSY.RECONVERGENT B1, `(.L_x_299) ;  /* 0x0000082000017945 */ /* 0x000fe20003800200 */
[----:B0-----:R-:W-:-:S04]  /*0da0*/  FMUL.FTZ R34, R2, R29 ;  /* 0x0000001d02227220 */ /* 0x001fc80000410000 */
[----:B------:R-:W1:-:S15]  /*0db0*/  F2F.F64.F32 R28, R34 ;  /* 0x00000022001c7310 */ /* 0x000e5e0000201800 */
[----:B------:R-:W-:-:S15]  /*0dc0*/  NOP ;  /* 0x0000000000007918 */ /* 0x000fde0000000000 */
[----:B------:R-:W-:-:S15]  /*0dd0*/  NOP ;  /* 0x0000000000007918 */ /* 0x000fde0000000000 */
[----:B------:R-:W-:-:S15]  /*0de0*/  NOP ;  /* 0x0000000000007918 */ /* 0x000fde0000000000 */
[----:B------:R-:W-:-:S04]  /*0df0*/  NOP ;  /* 0x0000000000007918 */ /* 0x000fc80000000000 */
[----:B-1----:R0:W1:Y:S02]  /*0e00*/  DFMA R26, R28, UR10, R26 ;  /* 0x0000000a1c1a7c2b */ /* 0x002064000800001a */
[----:B0-----:R-:W-:Y:S01]  /*0e10*/  IMAD.MOV.U32 R28, RZ, RZ, 0x652b82fe ;  /* 0x652b82feff1c7424 */ /* 0x001fe200078e00ff */
[----:B-1----:R-:W-:Y:S01]  /*0e20*/  FSETP.GEU.FTZ.AND P0, PT, |R27|, 4.1917929649353027344, PT ;  /* 0x4086232b1b00780b */ /* 0x002fe20003f1e200 */
[----:B------:R-:W-:-:S15]  /*0e30*/  IMAD.MOV.U32 R29, RZ, RZ, 0x3ff71547 ;  /* 0x3ff71547ff1d7424 */ /* 0x000fde00078e00ff */
[----:B------:R-:W-:-:S15]  /*0e40*/  NOP ;  /* 0x0000000000007918 */ /* 0x000fde0000000000 */
[----:B------:R-:W-:-:S15]  /*0e50*/  NOP ;  /* 0x0000000000007918 */ /* 0x000fde0000000000 */
[----:B------:R-:W-:-:S15]  /*0e60*/  NOP ;  /* 0x0000000000007918 */ /* 0x000fde0000000000 */
        /* <DEDUP_REMOVED lines=35> */
[----:B0-----:R-:W-:-:S05]  /*10a0*/  IMAD R31, R17, UR4, RZ ;  /* 0x00000004111f7c24 */ /* 0x001fca000f8e02ff */
[----:B------:R-:W-:-:S04]  /*10b0*/  IADD3 R30, P1, PT, R31, UR8, RZ ;  /* 0x000000081f1e7c10 */ /* 0x000fc8000ff3e0ff */
[----:B------:R-:W-:-:S15]  /*10c0*/  LEA.HI.X.SX32 R31, R31, UR9, 0x1, P1 ;  /* 0x000000091f1f7c11 */ /* 0x000fde00088f0eff */
[----:B------:R-:W-:-:S15]  /*10d0*/  NOP ;  /* 0x0000000000007918 */ /* 0x000fde0000000000 */
[----:B------:R-:W-:-:S15]  /*10e0*/  NOP ;  /* 0x0000000000007918 */ /* 0x000fde0000000000 */
[----:B------:R-:W-:-:S07]  /*10f0*/  NOP ;  /* 0x0000000000007918 */ /* 0x000fce0000000000 */
[----:B-1----:R-:W0:Y:S01]  /*1100*/  DFMA R34, R32, R34, UR12 ;  /* 0x0000000c20227e2b */ /* 0x002e220008000022 */
        /* <DEDUP_REMOVED lines=65> */
[----:B------:R-:W-:-:S03]  /*1520*/  FSEL R33, R33, RZ, P1 ;  /* 0x000000ff21217208 */ /* 0x000fc60000800000 */
[----:B------:R-:W-:Y:S02]  /*1530*/  @!P0 IMAD.IADD R26, R28, 0x1, -R27 ;  /* 0x000000011c1a8824 */ /* 0x000fe400078e0a1b */
[----:B------:R-:W-:-:S03]  /*1540*/  @!P0 IMAD R35, R27, 0x100000, R35 ;  /* 0x001000001b238824 */ /* 0x000fc600078e0223 */
[----:B------:R-:W-:Y:S02]  /*1550*/  @!P0 LEA R27, R26, 0x3ff00000, 0x14 ;  /* 0x3ff000001a1b8811 */ /* 0x000fe400078ea0ff */
[----:B------:R-:W-:-:S15]  /*1560*/  @!P0 MOV R26, RZ ;  /* 0x000000ff001a8202 */ /* 0x000fde0000000f00 */
[----:B------:R-:W-:-:S15]  /*1570*/  NOP ;  /* 0x0000000000007918 */ /* 0x000fde0000000000 */
[----:B------:R-:W-:-:S15]  /*1580*/  NOP ;  /* 0x0000000000007918 */ /* 0x000fde0000000000 */
[----:B------:R-:W-:-:S01]  /*1590*/  NOP ;  /* 0x0000000000007918 */ /* 0x000fc20000000000 */
[----:B------:R0:W1:Y:S02]  /*15a0*/  @!P0 DMUL R32, R34, R26 ;  /* 0x0000001a22208228 */ /* 0x0000640000000000 */
.L_x_300:
[----:B------:R-:W-:Y:S05]  /*15b0*/  BSYNC.RECONVERGENT B1 ;  /* 0x0000000000017941 */ /* 0x000fea0003800200 */
.L_x_299:
[----:B-1----:R1:W-:Y:S02]  /*15c0*/  STG.E.64 desc[UR6][R30.64], R32 ;  /* 0x000000201e007986 */ /* 0x0023e4000c101b06 */
.L_x_298:
[----:B------:R-:W-:Y:S05]  /*15d0*/  BSYNC.RECONVERGENT B0 ;  /* 0x0000000000007941 */ /* 0x000fea0003800200 */
.L_x_297:
[----:B-1----:R-:W-:-:S04]  /*15e0*/  IADD3 R33, P1, PT, R16, R17, RZ ;  /* 0x0000001110217210 */ /* 0x002fc80007f3e0ff */
[----:B------:R-:W-:Y:S01]  /*15f0*/  ISETP.GE.U32.AND P0, PT, R33, R22, PT ;  /* 0x000000162100720c */ /* 0x000fe20003f06070 */
[----:B0-----:R-:W-:-:S05]  /*1600*/  IMAD.X R26, RZ, RZ, R15, P1 ;  /* 0x000000ffff1a7224 */ /* 0x001fca00008e060f */
[----:B------:R-:W-:-:S13]  /*1610*/  ISETP.GE.AND.EX P0, PT, R26, R23, PT, P0 ;  /* 0x000000171a00720c */ /* 0x000fda0003f06300 */
[----:B------:R-:W-:Y:S05]  /*1620*/  @P0 BRA `(.L_x_301) ;  /* 0x0000000800280947 */ /* 0x000fea0003800000 */
[----:B------:R-:W-:Y:S01]  /*1630*/  FMUL.RZ R0, R0, 0.15915493667125701904 ;  /* 0x3e22f98300007820 */ /* 0x000fe2000040c000 */
[----:B------:R-:W0:Y:S01]  /*1640*/  LDC.64 R30, c[0x0][0x3b8] ;  /* 0x0000ee00ff1e7b82 */ /* 0x000e220000000a00 */
[----:B------:R-:W-:Y:S01]  /*1650*/  IMAD.MOV.U32 R28, RZ, RZ, 0x652b82fe ;  /* 0x652b82feff1c7424 */ /* 0x000fe200078e00ff */
[----:B------:R-:W-:Y:S01]  /*1660*/  MOV R29, 0x3ff71547 ;  /* 0x3ff71547001d7802 */ /* 0x000fe20000000f00 */
[----:B------:R-:W1:Y:S01]  /*1670*/  MUFU.COS R27, R0 ;  /* 0x00000000001b7308 */ /* 0x000e620000000000 */
[----:B------:R-:W-:Y:S01]  /*1680*/  UMOV UR12, 0xfefa39ef ;  /* 0xfefa39ef000c7882 */ /* 0x000fe20000000000 */
[----:B------:R-:W-:Y:S01]  /*1690*/  UMOV UR13, 0x3fe62e42 ;  /* 0x3fe62e42000d7882 */ /* 0x000fe20000000000 */
[----:B------:R-:W-:Y:S01]  /*16a0*/  IMAD R33, R33, UR4, RZ ;  /* 0x0000000421217c24 */ /* 0x000fe2000f8e02ff */
[----:B------:R-:W-:Y:S04]  /*16b0*/  BSSY.RECONVERGENT B0, `(.L_x_302) ;  /* 0x0000080000007945 */ /* 0x000fe80003800200 */
[----:B------:R-:W-:-:S04]  /*16c0*/  IADD3 R32, P1, PT, R33, UR8, RZ ;  /* 0x0000000821207c10 */ /* 0x000fc8000ff3e0ff */
[----:B------:R-:W-:Y:S01]  /*16d0*/  LEA.HI.X.SX32 R33, R33, UR9, 0x1, P1 ;  /* 0x0000000921217c11 */ /* 0x000fe200088f0eff */
[----:B-1----:R-:W-:-:S04]  /*16e0*/  FMUL.FTZ R2, R2, R27 ;  /* 0x0000001b02027220 */ /* 0x002fc80000410000 */
[----:B------:R-:W0:-:S15]  /*16f0*/  F2F.F64.F32 R26, R2 ;  /* 0x00000002001a7310 */ /* 0x000e1e0000201800 */
[----:B------:R-:W-:-:S15]  /*1700*/  NOP ;  /* 0x0000000000007918 */ /* 0x000fde0000000000 */
[----:B------:R-:W-:-:S15]  /*1710*/  NOP ;  /* 0x0000000000007918 */ /* 0x000fde0000000000 */
[----:B------:R-:W-:-:S15]  /*1720*/  NOP ;  /* 0x0000000000007918 */ /* 0x000fde0000000000 */
[----:B------:R-:W-:-:S04]  /*1730*/  NOP ;  /* 0x0000000000007918 */ /* 0x000fc80000000000 */
[----:B0-----:R-:W0:Y:S02]  /*1740*/  DFMA R30, R26, UR10, R30 ;  /* 0x0000000a1a1e7c2b */ /* 0x001e24000800001e */
        /* <DEDUP_REMOVED lines=25> */
[----:B------:R-:W-:Y:S01]  /*18e0*/  UMOV UR13, 0x3e5ade15 ;  /* 0x3e5ade15000d7882 */ /* 0x000fe20000000000 */
[----:B------:R-:W-:-:S15]  /*18f0*/  IMAD.MOV.U32 R27, RZ, RZ, 0x3e928af3 ;  /* 0x3e928af3ff1b7424 */ /* 0x000fde00078e00ff */
        /* <DEDUP_REMOVED lines=72> */
[----:B------:R-:W-:Y:S06]  /*1d80*/  @!P0 BRA `(.L_x_303) ;  /* 0x0000000000488947 */ /* 0x000fec0003800000 */
[----:B------:R-:W-:Y:S01]  /*1d90*/  FSETP.GEU.FTZ.AND P0, PT, |R31|, 4.2275390625, PT ;  /* 0x408748001f00780b */ /* 0x000fe20003f1e200 */
[----:B------:R-:W-:-:S12]  /*1da0*/  DSETP.GEU.AND P1, PT, R30, RZ, PT ;  /* 0x000000ff1e00722a */ /* 0x000fd80003f2e000 */
[----:B------:R-:W-:-:S04]  /*1db0*/  @!P0 LEA.HI R0, R28, R28, RZ, 0x1 ;  /* 0x0000001c1c008211 */ /* 0x000fc800078f08ff */
[----:B------:R-:W-:-:S05]  /*1dc0*/  @!P0 SHF.R.S32.HI R29, RZ, 0x1, R0 ;  /* 0x00000001ff1d8819 */ /* 0x000fca0000011400 */
[----:B------:R-:W-:Y:S01]  /*1dd0*/  @!P0 IMAD.IADD R28, R28, 0x1, -R29 ;  /* 0x000000011c1c8824 */ /* 0x000fe200078e0a1d */
[----:B------:R-:W-:-:S04]  /*1de0*/  @!P0 LEA R29, R29, R27, 0x14 ;  /* 0x0000001b1d1d8211 */ /* 0x000fc800078ea0ff */
[----:B------:R-:W-:Y:S01]  /*1df0*/  @!P0 LEA R27, R28, 0x3ff00000, 0x14 ;  /* 0x3ff000001c1b8811 */ /* 0x000fe200078ea0ff */
[----:B------:R-:W-:Y:S02]  /*1e00*/  @!P0 IMAD.MOV.U32 R28, RZ, RZ, R26 ;  /* 0x000000ffff1c8224 */ /* 0x000fe400078e001a */
[----:B------:R-:W-:-:S15]  /*1e10*/  @!P0 IMAD.MOV.U32 R26, RZ, RZ, RZ ;  /* 0x000000ffff1a8224 */ /* 0x000fde00078e00ff */
[----:B------:R-:W-:-:S15]  /*1e20*/  NOP ;  /* 0x0000000000007918 */ /* 0x000fde0000000000 */
[----:B------:R-:W-:-:S05]  /*1e30*/  NOP ;  /* 0x0000000000007918 */ /* 0x000fca0000000000 */
[----:B------:R-:W0:Y:S02]  /*1e40*/  DADD R34, R30, +INF ;  /* 0x7ff000001e227429 */ /* 0x000e240000000000 */
[----:B0-----:R-:W-:Y:S02]  /*1e50*/  FSEL R34, R34, RZ, P1 ;  /* 0x000000ff22227208 */ /* 0x001fe40000800000 */
[----:B------:R-:W-:-:S15]  /*1e60*/  FSEL R35, R35, RZ, P1 ;  /* 0x000000ff23237208 */ /* 0x000fde0000800000 */
[----:B------:R-:W-:-:S15]  /*1e70*/  NOP ;  /* 0x0000000000007918 */ /* 0x000fde0000000000 */
[----:B------:R-:W-:-:S15]  /*1e80*/  NOP ;  /* 0x0000000000007918 */ /* 0x000fde0000000000 */
[----:B------:R-:W-:-:S15]  /*1e90*/  NOP ;  /* 0x0000000000007918 */ /* 0x000fde0000000000 */
[----:B------:R0:W1:Y:S02]  /*1ea0*/  @!P0 DMUL R34, R28, R26 ;  /* 0x0000001a1c228228 */ /* 0x0000640000000000 */
.L_x_303:
[----:B------:R-:W-:Y:S05]  /*1eb0*/  BSYNC.RECONVERGENT B0 ;  /* 0x0000000000007941 */ /* 0x000fea0003800200 */
.L_x_302:
[----:B-1----:R1:W-:Y:S02]  /*1ec0*/  STG.E.64 desc[UR6][R32.64], R34 ;  /* 0x0000002220007986 */ /* 0x0023e4000c101b06 */
.L_x_301:
[----:B------:R-:W-:Y:S01]  /*1ed0*/  IADD3 R17, P0, PT, R8, R17, RZ ;  /* 0x0000001108117210 */ /* 0x000fe20007f1e0ff */
[----:B------:R-:W-:Y:S01]  /*1ee0*/  IMAD.HI.U32 R31, R10, -0x2daee0ad, RZ ;  /* 0xd2511f530a1f7827 */ /* 0x000fe200078e00ff */
[----:B------:R-:W-:Y:S05]  /*1ef0*/  WARPSYNC.ALL ;  /* 0x0000000000007948 */ /* 0x000fea0003800000 */
[----:B------:R-:W-:Y:S01]  /*1f00*/  IADD3.X R15, PT, PT, RZ, R15, RZ, P0, !PT ;  /* 0x0000000fff0f7210 */ /* 0x000fe200007fe4ff */
[----:B------:R-:W-:Y:S01]  /*1f10*/  BAR.SYNC.DEFER_BLOCKING 0x0 ;  /* 0x0000000000007b1d */ /* 0x000fe20000010000 */
[----:B------:R-:W-:Y:S01]  /*1f20*/  ISETP.GE.U32.AND P0, PT, R17, R20, PT ;  /* 0x000000141100720c */ /* 0x000fe20003f06070 */
[----:B------:R-:W-:Y:S01]  /*1f30*/  IMAD.MOV.U32 R0, RZ, RZ, R3 ;  /* 0x000000ffff007224 */ /* 0x000fe200078e0003 */
[----:B------:R-:W-:-:S02]  /*1f40*/  LOP3.LUT R31, R24, R31, RZ, 0x3c, !PT ;  /* 0x0000001f181f7212 */ /* 0x000fc400078e3cff */
[----:B------:R-:W-:-:S13]  /*1f50*/  ISETP.GE.AND.EX P0, PT, R15, R6, PT, P0 ;  /* 0x000000060f00720c */ /* 0x000fda0003f06300 */
[----:B------:R-:W-:Y:S05]  /*1f60*/  @!P0 BRA `(.L_x_304) ;  /* 0xffffffe800308947 */ /* 0x000fea000383ffff */
[----:B------:R-:W-:Y:S05]  /*1f70*/  EXIT ;  /* 0x000000000000794d */ /* 0x000fea0003800000 */
        .weak           $__internal_19_$__cuda_sm20_div_s64
        .type           $__internal_19_$__cuda_sm20_div_s64,@function
        .size           $__internal_19_$__cuda_sm20_div_s64,(.L_x_395 - $__internal_19_$__cuda_sm20_div_s64)
$__internal_19_$__cuda_sm20_div_s64:
[----:B------:R-:W-:Y:S01]  /*1f80*/  IMAD.MOV.U32 R24, RZ, RZ, R8 ;  /* 0x000000ffff187224 */ /* 0x000fe200078e0008 */
[----:B------:R-:W-:-:S05]  /*1f90*/  MOV R25, RZ ;  /* 0x000000ff00197202 */ /* 0x000fca0000000f00 */
        /* <DEDUP_REMOVED lines=26> */
[----:B------:R-:W-:Y:S02]  /*2140*/  SEL R23, R23, UR4, !P1 ;  /* 0x0000000417177c07 */ /* 0x000fe4000c800000 */
[----:B------:R-:W-:Y:S01]  /*2150*/  IADD3.X R24, PT, PT, RZ, ~UR5, RZ, P4, !PT ;  /* 0x80000005ff187c10 */ /* 0x000fe2000a7fe4ff */
[----:B------:R-:W-:-:S04]  /*2160*/  IMAD.X R22, RZ, RZ, ~R22, P0 ;  /* 0x000000ffff167224 */ /* 0x000fc800000e0e16 */
[----:B------:R-:W-:-:S04]  /*2170*/  IMAD.WIDE.U32 R20, P0, R21, R22, R20 ;  /* 0x0000001615147225 */ /* 0x000fc80007800014 */
[----:B------:R-:W-:-:S04]  /*2180*/  IMAD.HI.U32 R28, R25, R22, RZ ;  /* 0x00000016191c7227 */ /* 0x000fc800078e00ff */
[----:B------:R-:W-:-:S04]  /*2190*/  IMAD.HI.U32 R20, P2, R25, R27, R20 ;  /* 0x0000001b19147227 */ /* 0x000fc80007840014 */
[----:B------:R-:W-:-:S05]  /*21a0*/  IMAD R21, R25, R22, RZ ;  /* 0x0000001619157224 */ /* 0x000fca00078e02ff */
[----:B------:R-:W-:Y:S01]  /*21b0*/  IADD3 R22, P3, PT, R21, R20, RZ ;  /* 0x0000001415167210 */ /* 0x000fe20007f7e0ff */
[----:B------:R-:W-:Y:S01]  /*21c0*/  IMAD.X R21, R28, 0x1, R25, P0 ;  /* 0x000000011c157824 */ /* 0x000fe200000e0619 */
[----:B------:R-:W-:-:S03]  /*21d0*/  SEL R25, R24, UR5, !P1 ;  /* 0x0000000518197c07 */ /* 0x000fc6000c800000 */
        /* <DEDUP_REMOVED lines=33> */
[----:B------:R-:W-:Y:S01]  /*23f0*/  IMAD.X R20, RZ, RZ, ~R25, P2 ;  /* 0x000000ffff147224 */ /* 0x000fe200010e0e19 */
[----:B------:R-:W-:Y:S01]  /*2400*/  ISETP.NE.AND.EX P0, PT, RZ, RZ, PT, P0 ;  /* 0x000000ffff00720c */ /* 0x000fe20003f05300 */
[----:B------:R-:W-:-:S03]  /*2410*/  IMAD.MOV.U32 R21, RZ, RZ, 0x0 ;  /* 0x00000000ff157424 */ /* 0x000fc600078e00ff */
[----:B------:R-:W-:Y:S02]  /*2420*/  SEL R25, R20, R25, !P1 ;  /* 0x0000001914197207 */ /* 0x000fe40004800000 */
[----:B------:R-:W-:Y:S02]  /*2430*/  MOV R20, R6 ;  /* 0x0000000600147202 */ /* 0x000fe40000000f00 */
[----:B------:R-:W-:Y:S02]  /*2440*/  SEL R24, R24, 0xffffffff, P0 ;  /* 0xffffffff18187807 */ /* 0x000fe40000000000 */
[----:B------:R-:W-:Y:S01]  /*2450*/  SEL R25, R25, 0xffffffff, P0 ;  /* 0xffffffff19197807 */ /* 0x000fe20000000000 */
[----:B------:R-:W-:Y:S06]  /*2460*/  RET.REL.NODEC R20 `(_ZN2at6native63_GLOBAL__N__11d61d08_30_DistributionLogNormalKernel_cu_e7567be543distribution_elementwise_grid_stride_kernelIdLi2EZNS0_9templates4cuda20normal_and_transformIddPNS_17CUDAGeneratorImplEZZZNS4_17log_normal_kernelIS7_EEvRNS_18TensorIteratorBaseEddT_ENKUlvE_clEvENKUlvE_clEvEUldE_EEvSA_T1_T2_EUlP24curandStatePhilox4_32_10E0_ZNS1_27distribution_nullary_kernelIdd6float4S7_SJ_SE_EEvSA_SG_RKT3_T4_EUlidE_EEvlNS_15PhiloxCudaStateESF_SG_) ;  /* 0xffffffd814e47950 */ /* 0x000fec0003c3ffff */
.L_x_305:
        /* <DEDUP_REMOVED lines=9> */
.L_x_395:


//--------------------- .text._ZN2at6native63_GLOBAL__N__11d61d08_30_DistributionLogNormalKernel_cu_e7567be543distribution_elementwise_grid_stride_kernelIdLi2EZNS0_9templates4cuda20normal_and_transformIddPNS_17CUDAGeneratorImplEZZZNS4_17log_normal_kernelIS7_EEvRNS_18TensorIteratorBaseEddT_ENKUlvE_clEvENKUlvE_clEvEUldE_EEvSA_T1_T2_EUlP24curandStatePhilox4_32_10E_ZNS1_27distribution_nullary_kernelIdd7double2S7_SJ_SE_EEvSA_SG_RKT3_T4_EUlidE0_EEvlNS_15PhiloxCudaStateESF_SG_ --------------------------
	.section	.text._ZN2at6native63_GLOBAL__N__11d61d08_30_DistributionLogNormalKernel_cu_e7567be543distribution_elementwise_grid_stride_kernelIdLi2EZNS0_9templates4cuda20normal_and_transformIddPNS_17CUDAGeneratorImplEZZZNS4_17log_normal_kernelIS7_EEvRNS_18TensorIteratorBaseEddT_ENKUlvE_clEvENKUlvE_clEvEUldE_EEvSA_T1_T2_EUlP24curandStatePhilox4_32_10E_ZNS1_27distribution_nullary_kernelIdd7double2S7_SJ_SE_EEvSA_SG_RKT3_T4_EUlidE0_EEvlNS_15PhiloxCudaStateESF_SG_,"ax",@progbits
	.align	128
.text._ZN2at6native63_GLOBAL__N__11d61d08_30_DistributionLogNormalKernel_cu_e7567be543distribution_elementwise_grid_stride_kernelIdLi2EZNS0_9templates4cuda20normal_and_transformIddPNS_17CUDAGeneratorImplEZZZNS4_17log_normal_kernelIS7_EEvRNS_18TensorIteratorBaseEddT_ENKUlvE_clEvENKUlvE_clEvEUldE_EEvSA_T1_T2_EUlP24curandStatePhilox4_32_10E_ZNS1_27distribution_nullary_kernelIdd7double2S7_SJ_SE_EEvSA_SG_RKT3_T4_EUlidE0_EEvlNS_15PhiloxCudaStateESF_SG_:
        .type           _ZN2at6native63_GLOBAL__N__11d61d08_30_DistributionLogNormalKernel_cu_e7567be543distribution_elementwise_grid_stride_kernelIdLi2EZNS0_9templates4cuda20normal_and_transformIddPNS_17CUDAGeneratorImplEZZZNS4_17log_normal_kernelIS7_EEvRNS_18TensorIteratorBaseEddT_ENKUlvE_clEvENKUlvE_clEvEUldE_EEvSA_T1_T2_EUlP24curandStatePhilox4_32_10E_ZNS1_27distribution_nullary_kernelIdd7double2S7_SJ_SE_EEvSA_SG_RKT3_T4_EUlidE0_EEvlNS_15PhiloxCudaStateESF_SG_,@function
        .size           _ZN2at6native63_GLOBAL__N__11d61d08_30_DistributionLogNormalKernel_cu_e7567be543distribution_elementwise_grid_stride_kernelIdLi2EZNS0_9templates4cuda20normal_and_transformIddPNS_17CUDAGeneratorImplEZZZNS4_17log_normal_kernelIS7_EEvRNS_18TensorIteratorBaseEddT_ENKUlvE_clEvENKUlvE_clEvEUldE_EEvSA_T1_T2_EUlP24curandStatePhilox4_32_10E_ZNS1_27distribution_nullary_kernelIdd7double2S7_SJ_SE_EEvSA_SG_RKT3_T4_EUlidE0_EEvlNS_15PhiloxCudaStateESF_SG_,(.L_x_397 - _ZN2at6native63_GLOBAL__N__11d61d08_30_DistributionLogNormalKernel_cu_e7567be543distribution_elementwise_grid_stride_kernelIdLi2EZNS0_9templates4cuda20normal_and_transformIddPNS_17CUDAGeneratorImplEZZZNS4_17log_normal_kernelIS7_EEvRNS_18TensorIteratorBaseEddT_ENKUlvE_clEvENKUlvE_clEvEUldE_EEvSA_T1_T2_EUlP24curandStatePhilox4_32_10E_ZNS1_27distribution_nullary_kernelIdd7double2S7_SJ_SE_EEvSA_SG_RKT3_T4_EUlidE0_EEvlNS_15PhiloxCudaStateESF_SG_)
        .other          _ZN2at6native63_GLOBAL__N__11d61d08_30_DistributionLogNormalKernel_cu_e7567be543distribution_elementwise_grid_stride_kernelIdLi2EZNS0_9templates4cuda20normal_and_transformIddPNS_17CUDAGeneratorImplEZZZNS4_17log_normal_kernelIS7_EEvRNS_18TensorIteratorBaseEddT_ENKUlvE_clEvENKUlvE_clEvEUldE_EEvSA_T1_T2_EUlP24curandStatePhilox4_32_10E_ZNS1_27distribution_nullary_kernelIdd7double2S7_SJ_SE_EEvSA_SG_RKT3_T4_EUlidE0_EEvlNS_15PhiloxCudaStateESF_SG_,@"STO_CUDA_ENTRY STV_DEFAULT"
_ZN2at6native63_GLOBAL__N__11d61d08_30_DistributionLogNormalKernel_cu_e7567be543distribution_elementwise_grid_stride_kernelIdLi2EZNS0_9templates4cuda20normal_and_transformIddPNS_17CUDAGeneratorImplEZZZNS4_17log_normal_kernelIS7_EEvRNS_18TensorIteratorBaseEddT_ENKUlvE_clEvENKUlvE_clEvEUldE_EEvSA_T1_T2_EUlP24curandStatePhilox4_32_10E_ZNS1_27distribution_nullary_kernelIdd7double2S7_SJ_SE_EEvSA_SG_RKT3_T4_EUlidE0_EEvlNS_15PhiloxCudaStateESF_SG_:
        /* <DEDUP_REMOVED lines=69> */
[----:B------:R-:W-:Y:S02]  /*0450*/  LOP3.LUT R15, R15, R24, R19, 0x96, !PT ;  /* 0x000000180f0f7212 */ /* 0x000fe400078e9613 */
[----:B------:R-:W-:Y:S02]  /*0460*/  IADD3 R19, PT, PT, R13, 0x1fd5c5a3, RZ ;  /* 0x1fd5c5a30d137810 */ /* 0x000fe40007ffe0ff */
[----:B------:R-:W-:Y:S01]  /*0470*/  LOP3.LUT R17, R17, R14, R23, 0x96, !PT ;  /* 0x0000000e11117212 */ /* 0x000fe200078e9617 */
[----:B------:R-:W-:-:S04]  /*0480*/  IMAD.WIDE.U32 R52, R15, -0x2daee0ad, RZ ;  /* 0xd2511f530f347825 */ /* 0x000fc800078e00ff */
[----:B------:R-:W-:Y:S01]  /*0490*/  IMAD.WIDE.U32 R42, R17, -0x326172a9, RZ ;  /* 0xcd9e8d57112a7825 */ /* 0x000fe200078e00ff */
[----:B------:R-:W-:Y:S02]  /*04a0*/  LOP3.LUT R19, R19, R22, R53, 0x96, !PT ;  /* 0x0000001613137212 */ /* 0x000fe400078e9635 */
[C---:B------:R-:W-:Y:S01]  /*04b0*/  IADD3 R17, PT, PT, R12.reuse, -0xe443238, RZ ;  /* 0xf1bbcdc80c117810 */ /* 0x040fe20007ffe0ff */
[----:B------:R-:W-:Y:S02]  /*04c0*/  VIADD R15, R12, 0x5384540f ;  /* 0x5384540f0c0f7836 */ /* 0x000fe40000000000 */
[----:B------:R-:W-:-:S03]  /*04d0*/  IMAD.WIDE.U32 R48, R19, -0x326172a9, RZ ;  /* 0xcd9e8d5713307825 */ /* 0x000fc600078e00ff */
[----:B------:R-:W-:Y:S01]  /*04e0*/  LOP3.LUT R15, R15, R18, R43, 0x96, !PT ;  /* 0x000000120f0f7212 */ /* 0x000fe200078e962b */
[----:B0-----:R-:W-:Y:S01]  /*04f0*/  IMAD R43, R16, UR6, RZ ;  /* 0x00000006102b7c24 */ /* 0x001fe2000f8e02ff */
[----:B------:R-:W-:-:S03]  /*0500*/  LOP3.LUT R42, R17, R42, R49, 0x96, !PT ;  /* 0x0000002a112a7212 */ /* 0x000fc600078e9631 */
[----:B------:R-:W-:-:S04]  /*0510*/  IMAD.WIDE.U32 R50, R15, -0x2daee0ad, RZ ;  /* 0xd2511f530f327825 */ /* 0x000fc800078e00ff */
[----:B------:R-:W-:Y:S02]  /*0520*/  VIADD R15, R13, 0xdb3d7428 ;  /* 0xdb3d74280d0f7836 */ /* 0x000fe40000000000 */
[----:B------:R-:W-:-:S03]  /*0530*/  IMAD.HI.U32 R17, R42, -0x2daee0ad, RZ ;  /* 0xd2511f532a117827 */ /* 0x000fc600078e00ff */
[----:B------:R-:W-:Y:S02]  /*0540*/  LOP3.LUT R52, R15, R52, R51, 0x96, !PT ;  /* 0x000000340f347212 */ /* 0x000fe400078e9633 */
[----:B------:R-:W-:Y:S02]  /*0550*/  IADD3 R15, PT, PT, R12, -0x700cb87f, RZ ;  /* 0x8ff347810c0f7810 */ /* 0x000fe40007ffe0ff */
[----:B------:R-:W-:Y:S01]  /*0560*/  LOP3.LUT R50, R50, R17, RZ, 0x3c, !PT ;  /* 0x0000001132327212 */ /* 0x000fe200078e3cff */
[----:B------:R-:W-:-:S04]  /*0570*/  IMAD.HI.U32 R14, R52, -0x326172a9, RZ ;  /* 0xcd9e8d57340e7827 */ /* 0x000fc800078e00ff */
[----:B------:R-:W-:Y:S01]  /*0580*/  IMAD.SHL.U32 R17, R43, 0x2, RZ ;  /* 0x000000022b117824 */ /* 0x000fe200078e00ff */
        /* <DEDUP_REMOVED lines=8> */
[----:B0-----:R-:W-:Y:S02]  /*0610*/  HFMA2 R14, -RZ, RZ, 0, 0 ;  /* 0x00000000ff0e7431 */ /* 0x001fe400000001ff */
[----:B-1----:R-:W-:-:S04]  /*0620*/  IMAD R19, R19, R15, RZ ;  /* 0x0000000f13137224 */ /* 0x002fc800078e02ff */
[----:B------:R-:W-:Y:S01]  /*0630*/  IMAD.HI.U32 R15, R15, R19, R14 ;  /* 0x000000130f0f7227 */ /* 0x000fe200078e000e */
[----:B------:R-:W-:-:S05]  /*0640*/  MOV R19, RZ ;  /* 0x000000ff00137202 */ /* 0x000fca0000000f00 */
[----:B------:R-:W-:-:S04]  /*0650*/  IMAD.HI.U32 R15, R15, UR4, RZ ;  /* 0x000000040f0f7c27 */ /* 0x000fc8000f8e00ff */
[----:B------:R-:W-:-:S04]  /*0660*/  IMAD.MOV R22, RZ, RZ, -R15 ;  /* 0x000000ffff167224 */ /* 0x000fc800078e0a0f */
[----:B------:R-:W-:-:S05]  /*0670*/  IMAD R22, R17, R22, UR4 ;  /* 0x0000000411167e24 */ /* 0x000fca000f8e0216 */
[----:B------:R-:W-:-:S13]  /*0680*/  ISETP.GE.U32.AND P0, PT, R22, R17, PT ;  /* 0x000000111600720c */ /* 0x000fda0003f06070 */
[----:B------:R-:W-:Y:S01]  /*0690*/  @P0 IADD3 R22, PT, PT, -R17, R22, RZ ;  /* 0x0000001611160210 */ /* 0x000fe20007ffe1ff */
[----:B------:R-:W-:-:S03]  /*06a0*/  @P0 VIADD R15, R15, 0x1 ;  /* 0x000000010f0f0836 */ /* 0x000fc60000000000 */
[----:B------:R-:W-:-:S13]  /*06b0*/  ISETP.GE.U32.AND P1, PT, R22, R17, PT ;  /* 0x000000111600720c */ /* 0x000fda0003f26070 */
[----:B------:R-:W-:Y:S02]  /*06c0*/  @P1 IADD3 R15, PT, PT, R15, 0x1, RZ ;  /* 0x000000010f0f1810 */ /* 0x000fe40007ffe0ff */
[----:B------:R-:W-:-:S05]  /*06d0*/  @!P2 LOP3.LUT R15, RZ, R17, RZ, 0x33, !PT ;  /* 0x00000011ff0fa212 */ /* 0x000fca00078e33ff */
[----:B------:R-:W-:Y:S01]  /*06e0*/  IMAD.MOV.U32 R18, RZ, RZ, R15 ;  /* 0x000000ffff127224 */ /* 0x000fe200078e000f */
[----:B------:R-:W-:Y:S06]  /*06f0*/  BRA `(.L_x_307) ;  /* 0x0000000000087947 */ /* 0x000fec0003800000 */
.L_x_306:
[----:B------:R-:W-:-:S07]  /*0700*/  MOV R22, 0x720 ;  /* 0x0000072000167802 */ /* 0x000fce0000000f00 */
[----:B------:R-:W-:Y:S05]  /*0710*/  CALL.REL.NOINC `($__internal_20_$__cuda_sm20_div_s64) ;  /* 0x0000006400887944 */ /* 0x000fea0003c00000 */
.L_x_307:
        /* <DEDUP_REMOVED lines=12> */
[----:B------:R-:W-:Y:S01]  /*07e0*/  VIADD R21, R13, 0x96a522ad ;  /* 0x96a522ad0d157836 */ /* 0x000fe20000000000 */
[----:B------:R-:W-:Y:S01]  /*07f0*/  LOP3.LUT R51, R20, 0x3, RZ, 0xc0, !PT ;  /* 0x0000000314337812 */ /* 0x000fe200078ec0ff */
[----:B------:R-:W-:Y:S01]  /*0800*/  IMAD R52, R52, -0x326172a9, RZ ;  /* 0xcd9e8d5734347824 */ /* 0x000fe200078e02ff */
[----:B------:R-:W2:Y:S02]  /*0810*/  LDCU.64 UR74, c[0x0][0x550] ;  /* 0x0000aa00ff4a77ac */ /* 0x000ea40008000a00 */
[----:B------:R-:W-:Y:S02]  /*0820*/  LOP3.LUT R50, R50, R21, RZ, 0x3c, !PT ;  /* 0x0000001532327212 */ /* 0x000fe400078e3cff */
[----:B------:R-:W3:Y:S01]  /*0830*/  LDC.64 R18, c[0x0][0x380] ;  /* 0x0000e000ff127b82 */ /* 0x000ee20000000a00 */
[----:B------:R-:W4:Y:S01]  /*0840*/  LDCU UR4, c[0x0][0x3a8] ;  /* 0x00007500ff0477ac */ /* 0x000f220008000800 */
        /* <DEDUP_REMOVED lines=61> */
.L_x_333:
[----:B------:R-:W-:Y:S01]  /*0c20*/  IADD3 R0, PT, PT, R0, 0x1, RZ ;  /* 0x0000000100007810 */ /* 0x000fe20007ffe0ff */
[----:B------:R-:W-:Y:S03]  /*0c30*/  BSSY.RECONVERGENT B0, `(.L_x_308) ;  /* 0x000000c000007945 */ /* 0x000fe60003800200 */
[C---:B------:R-:W-:Y:S01]  /*0c40*/  ISETP.NE.AND P0, PT, R0.reuse, RZ, PT ;  /* 0x000000ff0000720c */ /* 0x040fe20003f05270 */
[----:B------:R-:W-:-:S12]  /*0c50*/  IMAD.WIDE.U32 R22, R0, -0x2daee0ad, RZ ;  /* 0xd2511f5300167825 */ /* 0x000fd800078e00ff */
[----:B-12---:R-:W-:Y:S05]  /*0c60*/  @P0 BRA `(.L_x_309) ;  /* 0x0000000000200947 */ /* 0x006fea0003800000 */
        /* <DEDUP_REMOVED lines=8> */
.L_x_309:
[----:B0-----:R-:W-:Y:S05]  /*0cf0*/  BSYNC.RECONVERGENT B0 ;  /* 0x0000000000007941 */ /* 0x001fea0003800200 */
.L_x_308:
[----:B------:R-:W-:Y:S01]  /*0d00*/  LOP3.LUT R26, R47, R23, R13, 0x96, !PT ;  /* 0x000000172f1a7212 */ /* 0x000fe200078e960d */
[----:B------:R-:W-:Y:S01]  /*0d10*/  IMAD.WIDE.U32 R20, R46, -0x326172a9, RZ ;  /* 0xcd9e8d572e147825 */ /* 0x000fe200078e00ff */
[----:B------:R-:W-:Y:S02]  /*0d20*/  ISETP.GT.AND P0, PT, R51, 0x1, PT ;  /* 0x000000013300780c */ /* 0x000fe40003f04270 */
[----:B------:R-:W-:Y:S01]  /*0d30*/  IADD3 R29, PT, PT, R12, -0x700cb87f, RZ ;  /* 0x8ff347810c1d7810 */ /* 0x000fe20007ffe0ff */
        /* <DEDUP_REMOVED lines=21> */
[----:B------:R-:W-:Y:S02]  /*0e90*/  VIADD R25, R13, 0xa9066899 ;  /* 0xa90668990d197836 */ /* 0x000fe40000000000 */
[----:B------:R-:W-:-:S03]  /*0ea0*/  IMAD.WIDE.U32 R22, R22, -0x2daee0ad, RZ ;  /* 0xd2511f5316167825 */ /* 0x000fc600078e00ff */
[----:B------:R-:W-:Y:S02]  /*0eb0*/  LOP3.LUT R21, R25, R26, R21, 0x96, !PT ;  /* 0x0000001a19157212 */ /* 0x000fe400078e9615 */
[----:B------:R-:W-:Y:S01]  /*0ec0*/  LOP3.LUT R26, R27, R20, R23, 0x96, !PT ;  /* 0x000000141b1a7212 */ /* 0x000fe200078e9617 */
[C---:B------:R-:W-:Y:S01]  /*0ed0*/  VIADD R23, R12.reuse, 0xb54cda56 ;  /* 0xb54cda560c177836 */ /* 0x040fe20000000000 */
[----:B------:R-:W-:Y:S01]  /*0ee0*/  IADD3 R25, PT, PT, R12, 0x5384540f, RZ ;  /* 0x5384540f0c197810 */ /* 0x000fe20007ffe0ff */
        /* <DEDUP_REMOVED lines=10> */
[----:B------:R-:W-:-:S04]  /*0f90*/  IMAD.WIDE.U32 R22, R22, -0x326172a9, RZ ;  /* 0xcd9e8d5716167825 */ /* 0x000fc800078e00ff */
[----:B------:R-:W-:Y:S02]  /*0fa0*/  VIADD R25, R12, 0xf1bbcdc8 ;  /* 0xf1bbcdc80c197836 */ /* 0x000fe40000000000 */
[----:B------:R-:W-:Y:S02]  /*0fb0*/  IMAD R27, R42, -0x2daee0ad, RZ ;  /* 0xd2511f532a1b7824 */ /* 0x000fe400078e02ff */
[----:B------:R-:W-:Y:S01]  /*0fc0*/  IMAD.WIDE.U32 R20, R20, -0x326172a9, RZ ;  /* 0xcd9e8d5714147825 */ /* 0x000fe200078e00ff */
[----:B------:R-:W-:-:S03]  /*0fd0*/  LOP3.LUT R42, R25, R26, R23, 0x96, !PT ;  /* 0x0000001a192a7212 */ /* 0x000fc600078e9617 */
[----:B------:R-:W-:Y:S01]  /*0fe0*/  IMAD.MOV.U32 R23, RZ, RZ, R48 ;  /* 0x000000ffff177224 */ /* 0x000fe200078e0030 */
[----:B------:R-:W-:Y:S01]  /*0ff0*/  LOP3.LUT R48, R29, R22, R21, 0x96, !PT ;  /* 0x000000161d307212 */ /* 0x000fe200078e9615 */
[----:B------:R-:W-:Y:S01]  /*1000*/  IMAD.HI.U32 R25, R42, -0x2daee0ad, RZ ;  /* 0xd2511f532a197827 */ /* 0x000fe200078e00ff */
[----:B------:R-:W-:-:S03]  /*1010*/  IADD3 R22, PT, PT, R13, -0x695add53, RZ ;  /* 0x96a522ad0d167810 */ /* 0x000fc60007ffe0ff */
[----:B------:R-:W-:Y:S01]  /*1020*/  IMAD.MOV.U32 R21, RZ, RZ, R52 ;  /* 0x000000ffff157224 */ /* 0x000fe200078e0034 */
[----:B------:R-:W-:Y:S01]  /*1030*/  MOV R52, R20 ;  /* 0x0000001400347202 */ /* 0x000fe20000000f00 */
[----:B------:R-:W-:Y:S01]  /*1040*/  IMAD.MOV.U32 R20, RZ, RZ, R50 ;  /* 0x000000ffff147224 */ /* 0x000fe200078e0032 */
        /* <DEDUP_REMOVED lines=8> */
[----:B------:R-:W-:Y:S01]  /*10d0*/  MOV R22, R48 ;  /* 0x0000003000167202 */ /* 0x000fe20000000f00 */
[----:B------:R-:W-:Y:S01]  /*10e0*/  IMAD.MOV.U32 R21, RZ, RZ, R20 ;  /* 0x000000ffff157224 */ /* 0x000fe200078e0014 */
[----:B------:R-:W-:Y:S06]  /*10f0*/  BRA `(.L_x_311) ;  /* 0x0000000000247947 */ /* 0x000fec0003800000 */
.L_x_310:
[----:B------:R-:W-:Y:S01]  /*1100*/  ISETP.NE.AND P0, PT, R51, 0x3, PT ;  /* 0x000000033300780c */ /* 0x000fe20003f05270 */
[----:B------:R-:W-:Y:S01]  /*1110*/  IMAD.MOV.U32 R21, RZ, RZ, R48 ;  /* 0x000000ffff157224 */ /* 0x000fe200078e0030 */
[----:B------:R-:W-:Y:S01]  /*1120*/  MOV R23, R27 ;  /* 0x0000001b00177202 */ /* 0x000fe20000000f00 */
[----:B------:R-:W-:Y:S01]  /*1130*/  IMAD.MOV.U32 R22, RZ, RZ, R50 ;  /* 0x000000ffff167224 */ /* 0x000fe200078e0032 */
[----:B------:R-:W-:-:S09]  /*1140*/  MOV R29, R52 ;  /* 0x00000034001d7202 */ /* 0x000fd20000000f00 */
[----:B------:R-:W-:Y:S01]  /*1150*/  @P0 MOV R23, R20 ;  /* 0x0000001400170202 */ /* 0x000fe20000000f00 */
[----:B------:R-:W-:Y:S01]  /*1160*/  @P0 IMAD.MOV.U32 R21, RZ, RZ, R27 ;  /* 0x000000ffff150224 */ /* 0x000fe200078e001b */
[----:B------:R-:W-:Y:S01]  /*1170*/  @P0 MOV R29, R48 ;  /* 0x00000030001d0202 */ /* 0x000fe20000000f00 */
[----:B------:R-:W-:-:S07]  /*1180*/  @P0 IMAD.MOV.U32 R22, RZ, RZ, R52 ;  /* 0x000000ffff160224 */ /* 0x000fce00078e0034 */
.L_x_311:
[----:B------:R-:W-:-:S04]  /*1190*/  IMAD.WIDE.U32 R26, R21, 0x200000, RZ ;  /* 0x00200000151a7825 */ /* 0x000fc800078e00ff */
[----:B------:R-:W-:Y:S01]  /*11a0*/  HFMA2 R32, -RZ, RZ, 0, 0 ;  /* 0x00000000ff207431 */ /* 0x000fe200000001ff */
[----:B------:R-:W-:Y:S01]  /*11b0*/  BSSY.RECONVERGENT B0, `(.L_x_312) ;  /* 0x00000d5000007945 */ /* 0x000fe20003800200 */
[----:B------:R-:W-:Y:S01]  /*11c0*/  IMAD.MOV.U32 R33, RZ, RZ, 0x3ca00000 ;  /* 0x3ca00000ff217424 */ /* 0x000fe200078e00ff */
[----:B------:R-:W-:Y:S01]  /*11d0*/  LOP3.LUT R26, R26, R23, RZ, 0x3c, !PT ;  /* 0x000000171a1a7212 */ /* 0x000fe200078e3cff */
[----:B------:R-:W-:-:S03]  /*11e0*/  IMAD.WIDE.U32 R22, R22, 0x200000, RZ ;  /* 0x0020000016167825 */ /* 0x000fc600078e00ff */
[----:B------:R-:W0:-:S15]  /*11f0*/  I2F.F64.U64 R24, R26 ;  /* 0x0000001a00187312 */ /* 0x000e1e0000301800 */
[----:B------:R-:W-:-:S15]  /*1200*/  NOP ;  /* 0x0000000000007918 */ /* 0x000fde0000000000 */
[----:B------:R-:W-:-:S15]  /*1210*/  NOP ;  /* 0x0000000000007918 */ /* 0x000fde0000000000 */
[----:B------:R-:W-:-:S15]  /*1220*/  NOP ;  /* 0x0000000000007918 */ /* 0x000fde0000000000 */
[----:B------:R-:W-:-:S04]  /*1230*/  NOP ;  /* 0x0000000000007918 */ /* 0x000fc80000000000 */
[----:B0-----:R-:W0:Y:S01]  /*1240*/  DFMA R24, R24, R32, 5.5511151231257827021e-17 ;  /* 0x3c9000001818742b */ /* 0x001e220000000020 */
[----:B------:R-:W-:Y:S01]  /*1250*/  LOP3.LUT R22, R22, R29, RZ, 0x3c, !PT ;  /* 0x0000001d16167212 */ /* 0x000fe200078e3cff */
[----:B0-----:R-:W-:Y:S01]  /*1260*/  IMAD.MOV.U32 R21, RZ, RZ, R25 ;  /* 0x000000ffff157224 */ /* 0x001fe200078e0019 */
[----:B------:R-:W-:Y:S02]  /*1270*/  ISETP.GT.AND P0, PT, R25, 0xfffff, PT ;  /* 0x000fffff1900780c */ /* 0x000fe40003f04270 */
[----:B------:R-:W-:Y:S02]  /*1280*/  MOV R20, R24 ;  /* 0x0000001800147202 */ /* 0x000fe40000000f00 */
[----:B------:R-:W-:-:S09]  /*1290*/  MOV R26, 0xfffffc01 ;  /* 0xfffffc01001a7802 */ /* 0x000fd20000000f00 */
[----:B------:R-:W-:-:S15]  /*12a0*/  @!P0 MOV R26, 0xfffffbcb ;  /* 0xfffffbcb001a8802 */ /* 0x000fde0000000f00 */
[----:B------:R-:W-:-:S15]  /*12b0*/  NOP ;  /* 0x0000000000007918 */ /* 0x000fde0000000000 */
[----:B------:R-:W-:-:S15]  /*12c0*/  NOP ;  /* 0x0000000000007918 */ /* 0x000fde0000000000 */
[----:B------:R-:W-:-:S03]  /*12d0*/  NOP ;  /* 0x0000000000007918 */ /* 0x000fc60000000000 */
[----:B------:R-:W0:-:S15]  /*12e0*/  I2F.F64.U64 R22, R22 ;  /* 0x0000001600167312 */ /* 0x000e1e0000301800 */
[----:B------:R-:W-:-:S15]  /*12f0*/  NOP ;  /* 0x0000000000007918 */ /* 0x000fde0000000000 */
[----:B------:R-:W-:-:S15]  /*1300*/  NOP ;  /* 0x0000000000007918 */ /* 0x000fde0000000000 */
[----:B------:R-:W-:-:S15]  /*1310*/  NOP ;  /* 0x0000000000007918 */ /* 0x000fde0000000000 */
[----:B------:R-:W-:-:S04]  /*1320*/  NOP ;  /* 0x0000000000007918 */ /* 0x000fc80000000000 */
[----:B------:R-:W1:Y:S02]  /*1330*/  @!P0 DMUL R20, R20, 1.80143985094819840000e+16 ;  /* 0x4350000014148828 */ /* 0x000e640000000000 */
[----:B-1----:R-:W-:-:S05]  /*1340*/  @!P0 MOV R25, R21 ;  /* 0x0000001500198202 */ /* 0x002fca0000000f00 */
[----:B------:R-:W-:-:S05]  /*1350*/  VIADD R28, R25, 0xffffffff ;  /* 0xffffffff191c7836 */ /* 0x000fca0000000000 */
[----:B------:R-:W-:Y:S01]  /*1360*/  ISETP.GT.U32.AND P1, PT, R28, 0x7feffffe, PT ;  /* 0x7feffffe1c00780c */ /* 0x000fe20003f24070 */
[----:B------:R-:W-:Y:S02]  /*1370*/  IMAD.MOV.U32 R28, RZ, RZ, R24 ;  /* 0x000000ffff1c7224 */ /* 0x000fe400078e0018 */
[----:B------:R-:W-:-:S15]  /*1380*/  @!P0 IMAD.MOV.U32 R28, RZ, RZ, R20 ;  /* 0x000000ffff1c8224 */ /* 0x000fde00078e0014 */
[----:B------:R-:W-:-:S15]  /*1390*/  NOP ;  /* 0x0000000000007918 */ /* 0x000fde0000000000 */
[----:B------:R-:W-:-:S15]  /*13a0*/  NOP ;  /* 0x0000000000007918 */ /* 0x000fde0000000000 */
[----:B------:R-:W-:-:S04]  /*13b0*/  NOP ;  /* 0x0000000000007918 */ /* 0x000fc80000000000 */
        /* <DEDUP_REMOVED lines=9> */
[----:B------:R-:W-:Y:S02]  /*1450*/  @P0 IADD3 R21, PT, PT, R29, -0x100000, RZ ;  /* 0xfff000001d150810 */ /* 0x000fe40007ffe0ff */
[----:B------:R-:W-:-:S03]  /*1460*/  @P0 IADD3 R25, PT, PT, R25, 0x1, RZ ;  /* 0x0000000119190810 */ /* 0x000fc60007ffe0ff */
        /* <DEDUP_REMOVED lines=163> */
.L_x_313:
[----:B------:R-:W-:Y:S01]  /*1ea0*/  IMAD.MOV.U32 R22, RZ, RZ, 0x0 ;  /* 0x00000000ff167424 */ /* 0x000fe200078e00ff */
[----:B------:R-:W-:Y:S02]  /*1eb0*/  MOV R23, 0x7ff00000 ;  /* 0x7ff0000000177802 */ /* 0x000fe40000000f00 */
[----:B------:R-:W-:-:S04]  /*1ec0*/  LOP3.LUT P0, RZ, R21, 0x7fffffff, RZ, 0xc0, !PT ;  /* 0x7fffffff15ff7812 */ /* 0x000fc8000780c0ff */
[----:B------:R-:W0:Y:S02]  /*1ed0*/  DFMA R22, R20, R22, +INF ;  /* 0x7ff000001416742b */ /* 0x000e240000000016 */
[----:B0-----:R-:W-:Y:S02]  /*1ee0*/  FSEL R20, R22, RZ, P0 ;  /* 0x000000ff16147208 */ /* 0x001fe40000000000 */
[----:B------:R-:W-:-:S07]  /*1ef0*/  FSEL R21, R23, -QNAN , P0 ;  /* 0xfff0000017157808 */ /* 0x000fce0000000000 */
.L_x_314:
[----:B------:R-:W-:Y:S05]  /*1f00*/  BSYNC.RECONVERGENT B0 ;  /* 0x0000000000007941 */ /* 0x000fea0003800200 */
.L_x_312:
[----:B------:R-:W0:Y:S01]  /*1f10*/  DMUL R20, R20, -2 ;  /* 0xc000000014147828 */ /* 0x000e220000000000 */
[----:B------:R-:W-:Y:S01]  /*1f20*/  MOV R24, 0x0 ;  /* 0x0000000000187802 */ /* 0x000fe20000000f00 */
[----:B0-----:R-:W0:Y:S01]  /*1f30*/  MUFU.RSQ64H R23, R21 ;  /* 0x0000001500177308 */ /* 0x001e220000001c00 */
[----:B------:R-:W-:Y:S01]  /*1f40*/  VIADD R22, R21, 0xfcb00000 ;  /* 0xfcb0000015167836 */ /* 0x000fe20000000000 */
[----:B------:R-:W-:Y:S01]  /*1f50*/  UMOV UR48, 0x33145c07 ;  /* 0x33145c0700307882 */ /* 0x000fe20000000000 */
[----:B------:R-:W-:Y:S01]  /*1f60*/  IMAD.MOV.U32 R25, RZ, RZ, 0x3fd80000 ;  /* 0x3fd80000ff197424 */ /* 0x000fe200078e00ff */
[----:B------:R-:W-:Y:S01]  /*1f70*/  UMOV UR49, 0x3ca1a626 ;  /* 0x3ca1a62600317882 */ /* 0x000fe20000000000 */
[----:B------:R-:W-:Y:S01]  /*1f80*/  IMAD.MOV.U32 R38, RZ, RZ, -0x3e107ad8 ;  /* 0xc1ef8528ff267424 */ /* 0x000fe200078e00ff */
[----:B------:R-:W-:Y:S01]  /*1f90*/  MOV R39, 0x3e21eea7 ;  /* 0x3e21eea700277802 */ /* 0x000fe20000000f00 */
[----:B------:R-:W-:Y:S01]  /*1fa0*/  IMAD.MOV.U32 R40, RZ, RZ, 0x2cb0d246 ;  /* 0x2cb0d246ff287424 */ /* 0x000fe200078e00ff */
[----:B------:R-:W-:Y:S01]  /*1fb0*/  MOV R41, 0x3e5ae5f1 ;  /* 0x3e5ae5f100297802 */ /* 0x000fe20000000f00 */
[----:B------:R-:W-:-:S15]  /*1fc0*/  BSSY.RECONVERGENT B0, `(.L_x_315) ;  /* 0x00000bd000007945 */ /* 0x000fde0003800200 */
[----:B------:R-:W-:-:S15]  /*1fd0*/  NOP ;  /* 0x0000000000007918 */ /* 0x000fde0000000000 */
[----:B------:R-:W-:-:S15]  /*1fe0*/  NOP ;  /* 0x0000000000007918 */ /* 0x000fde0000000000 */
[----:B------:R-:W-:-:S08]  /*1ff0*/  NOP ;  /* 0x0000000000007918 */ /* 0x000fd00000000000 */
        /* <DEDUP_REMOVED lines=29> */
[----:B------:R-:W-:Y:S01]  /*21d0*/  VIADD R33, R27, 0x100000 ;  /* 0x001000001b217836 */ /* 0x000fe20000000000 */
[----:B------:R-:W-:-:S15]  /*21e0*/  MOV R26, R32 ;  /* 0x00000020001a7202 */ /* 0x000fde0000000f00 */
        /* <DEDUP_REMOVED lines=14> */
[----:B-1----:R-:W-:Y:S01]  /*22d0*/  LOP3.LUT P1, RZ, R32, 0x2, RZ, 0xc0, !PT ;  /* 0x0000000220ff7812 */ /* 0x002fe2000782c0ff */
[----:B------:R-:W-:-:S15]  /*22e0*/  VIADD R33, R25, 0xfff00000 ;  /* 0xfff0000019217836 */ /* 0x000fde0000000000 */
[----:B------:R-:W-:-:S15]  /*22f0*/  NOP ;  /* 0x0000000000007918 */ /* 0x000fde0000000000 */
[----:B------:R-:W-:-:S15]  /*2300*/  NOP ;  /* 0x0000000000007918 */ /* 0x000fde0000000000 */
[----:B------:R-:W-:-:S15]  /*2310*/  NOP ;  /* 0x0000000000007918 */ /* 0x000fde0000000000 */
[----:B------:R-:W-:-:S01]  /*2320*/  NOP ;  /* 0x0000000000007918 */ /* 0x000fc20000000000 */
        /* <DEDUP_REMOVED lines=113> */
[----:B------:R-:W-:Y:S02]  /*2a40*/  @P1 LOP3.LUT R41, R39, 0x80000000, RZ, 0x3c, !PT ;  /* 0x8000000027291812 */ /* 0x000fe400078e3cff */
[----:B------:R-:W-:-:S03]  /*2a50*/  @P1 MOV R35, R37 ;  /* 0x0000002500231202 */ /* 0x000fc60000000f00 */
[----:B------:R-:W-:-:S15]  /*2a60*/  @P1 IMAD.MOV.U32 R39, RZ, RZ, R41 ;  /* 0x000000ffff271224 */ /* 0x000fde00078e0029 */
[----:B------:R-:W-:-:S15]  /*2a70*/  NOP ;  /* 0x0000000000007918 */ /* 0x000fde0000000000 */
[----:B------:R-:W-:-:S13]  /*2a80*/  NOP ;  /* 0x0000000000007918 */ /* 0x000fda0000000000 */
        /* <DEDUP_REMOVED lines=13> */
[----:B------:R-:W-:Y:S05]  /*2b60*/  CALL.REL.NOINC `($__internal_21_$__cuda_sm20_dsqrt_rn_f64_mediumpath_v1) ;  /* 0x0000004400ac7944 */ /* 0x000fea0003c00000 */
[----:B------:R-:W-:Y:S01]  /*2b70*/  IMAD.MOV.U32 R36, RZ, RZ, R22 ;  /* 0x000000ffff247224 */ /* 0x000fe200078e0016 */
[----:B------:R-:W-:-:S07]  /*2b80*/  MOV R37, R23 ;  /* 0x0000001700257202 */ /* 0x000fce0000000f00 */
.L_x_316:
[----:B------:R-:W-:Y:S05]  /*2b90*/  BSYNC.RECONVERGENT B0 ;  /* 0x0000000000007941 */ /* 0x000fea0003800200 */
.L_x_315:
        /* <DEDUP_REMOVED lines=29> */
[----:B------:R-:W-:Y:S01]  /*2d70*/  ISETP.GE.U32.AND P0, PT, R45, R18, PT ;  /* 0x000000122d00720c */ /* 0x000fe20003f06070 */
[----:B------:R-:W-:Y:S03]  /*2d80*/  BSSY.RECONVERGENT B0, `(.L_x_318) ;  /* 0x0000081000007945 */ /* 0x000fe60003800200 */
[----:B------:R-:W-:-:S13]  /*2d90*/  ISETP.GE.AND.EX P0, PT, R44, R19, PT, P0 ;  /* 0x000000132c00720c */ /* 0x000fda0003f06300 */
[----:B------:R-:W-:Y:S05]  /*2da0*/  @P0 BRA `(.L_x_319) ;  /* 0x0000000400f80947 */ /* 0x000fea0003800000 */
[----:B------:R-:W-:Y:S01]  /*2db0*/  IMAD.MOV.U32 R24, RZ, RZ, 0x652b82fe ;  /* 0x652b82feff187424 */ /* 0x000fe200078e00ff */
[----:B------:R-:W-:Y:S01]  /*2dc0*/  MOV R25, 0x3ff71547 ;  /* 0x3ff7154700197802 */ /* 0x000fe20000000f00 */
[----:B------:R-:W0:Y:S01]  /*2dd0*/  DFMA R26, R36, UR74, R16 ;  /* 0x0000004a241a7c2b */ /* 0x000e220008000010 */
[----:B------:R-:W-:Y:S01]  /*2de0*/  UMOV UR48, 0xfefa39ef ;  /* 0xfefa39ef00307882 */ /* 0x000fe20000000000 */
[----:B------:R-:W-:Y:S01]  /*2df0*/  UMOV UR49, 0x3fe62e42 ;  /* 0x3fe62e4200317882 */ /* 0x000fe20000000000 */
[----:B------:R-:W1:Y:S01]  /*2e00*/  LDC.64 R28, c[0x0][0x540] ;  /* 0x00015000ff1c7b82 */ /* 0x000e620000000a00 */
[----:B0-----:R-:W-:Y:S01]  /*2e10*/  FSETP.GEU.FTZ.AND P0, PT, |R27|, 4.1917929649353027344, PT ;  /* 0x4086232b1b00780b */ /* 0x001fe20003f1e200 */
[----:B------:R-:W-:-:S15]  /*2e20*/  BSSY.RECONVERGENT B1, `(.L_x_320) ;  /* 0x0000075000017945 */ /* 0x000fde0003800200 */
[----:B------:R-:W-:-:S15]  /*2e30*/  NOP ;  /* 0x0000000000007918 */ /* 0x000fde0000000000 */
[----:B------:R-:W-:-:S15]  /*2e40*/  NOP ;  /* 0x0000000000007918 */ /* 0x000fde0000000000 */
[----:B------:R-:W-:-:S14]  /*2e50*/  NOP ;  /* 0x0000000000007918 */ /* 0x000fdc0000000000 */
        /* <DEDUP_REMOVED lines=19> */
[----:B0-----:R-:W-:Y:S01]  /*2f90*/  IMAD.MOV.U32 R22, RZ, RZ, -0x35dec16 ;  /* 0xfca213eaff167424 */ /* 0x001fe200078e00ff */
[----:B------:R-:W-:Y:S01]  /*2fa0*/  MOV R23, 0x3e928af3 ;  /* 0x3e928af300177802 */ /* 0x000fe20000000f00 */
        /* <DEDUP_REMOVED lines=73> */
[----:B-1----:R-:W-:Y:S06]  /*3440*/  @!P0 BRA `(.L_x_321) ;  /* 0x0000000000488947 */ /* 0x002fec0003800000 */
        /* <DEDUP_REMOVED lines=18> */
.L_x_321:
[----:B------:R-:W-:Y:S05]  /*3570*/  BSYNC.RECONVERGENT B1 ;  /* 0x0000000000017941 */ /* 0x000fea0003800200 */
.L_x_320:
[----:B-1----:R1:W-:Y:S02]  /*3580*/  STG.E.64 desc[UR76][R28.64], R30 ;  /* 0x0000001e1c007986 */ /* 0x0023e4000c101b4c */
.L_x_319:
[----:B------:R-:W-:Y:S05]  /*3590*/  BSYNC.RECONVERGENT B0 ;  /* 0x0000000000007941 */ /* 0x000fea0003800200 */
.L_x_318:
[----:B0-----:R-:W-:-:S04]  /*35a0*/  IADD3 R23, P1, PT, R43, R45, RZ ;  /* 0x0000002d2b177210 */ /* 0x001fc80007f3e0ff */
[----:B------:R-:W-:Y:S01]  /*35b0*/  ISETP.GE.U32.AND P0, PT, R23, R18, PT ;  /* 0x000000121700720c */ /* 0x000fe20003f06070 */
[----:B------:R-:W-:-:S05]  /*35c0*/  IMAD.X R22, RZ, RZ, R44, P1 ;  /* 0x000000ffff167224 */ /* 0x000fca00008e062c */
[----:B------:R-:W-:-:S13]  /*35d0*/  ISETP.GE.AND.EX P0, PT, R22, R19, PT, P0 ;  /* 0x000000131600720c */ /* 0x000fda0003f06300 */
[----:B------:R-:W-:Y:S05]  /*35e0*/  @P0 BRA `(.L_x_322) ;  /* 0x0000003400a80947 */ /* 0x000fea0003800000 */
[----:B------:R-:W-:Y:S01]  /*35f0*/  MOV R24, 0x652b82fe ;  /* 0x652b82fe00187802 */ /* 0x000fe20000000f00 */
[----:B------:R-:W-:Y:S01]  /*3600*/  IMAD.MOV.U32 R25, RZ, RZ, 0x3ff71547 ;  /* 0x3ff71547ff197424 */ /* 0x000fe200078e00ff */
[----:B------:R-:W0:Y:S01]  /*3610*/  DFMA R26, R20, UR74, R16 ;  /* 0x0000004a141a7c2b */ /* 0x000e220008000010 */
[----:B------:R-:W-:Y:S01]  /*3620*/  UMOV UR48, 0xfefa39ef ;  /* 0xfefa39ef00307882 */ /* 0x000fe20000000000 */
[----:B------:R-:W-:Y:S01]  /*3630*/  UMOV UR49, 0x3fe62e42 ;  /* 0x3fe62e4200317882 */ /* 0x000fe20000000000 */
[----:B0-----:R-:W-:Y:S01]  /*3640*/  FSETP.GEU.FTZ.AND P0, PT, |R27|, 4.1917929649353027344, PT ;  /* 0x4086232b1b00780b */ /* 0x001fe20003f1e200 */
[----:B------:R-:W-:-:S15]  /*3650*/  BSSY.RECONVERGENT B0, `(.L_x_323) ;  /* 0x0000076000007945 */ /* 0x000fde0003800200 */
        /* <DEDUP_REMOVED lines=8> */
[----:B0-----:R-:W1:-:S15]  /*36e0*/  DADD R20, R24, -6.75539944105574400000e+15 ;  /* 0xc338000018147429 */ /* 0x001e5e0000000000 */
[----:B------:R-:W-:-:S15]  /*36f0*/  NOP ;  /* 0x0000000000007918 */ /* 0x000fde0000000000 */
[----:B------:R-:W-:-:S15]  /*3700*/  NOP ;  /* 0x0000000000007918 */ /* 0x000fde0000000000 */
[----:B------:R-:W-:-:S15]  /*3710*/  NOP ;  /* 0x0000000000007918 */ /* 0x000fde0000000000 */
[----:B------:R-:W-:-:S04]  /*3720*/  NOP ;  /* 0x0000000000007918 */ /* 0x000fc80000000000 */
[----:B-1----:R-:W0:Y:S01]  /*3730*/  DFMA R28, R20, -UR48, R26 ;  /* 0x80000030141c7c2b */ /* 0x002e22000800001a */
        /* <DEDUP_REMOVED lines=82> */
[----:B-1----:R-:W-:Y:S01]  /*3c60*/  LEA R29, R24, R23, 0x14 ;  /* 0x00000017181d7211 */ /* 0x002fe200078ea0ff */
[----:B------:R-:W-:Y:S01]  /*3c70*/  IMAD.MOV.U32 R28, RZ, RZ, R22 ;  /* 0x000000ffff1c7224 */ /* 0x000fe200078e0016 */
[----:B0-----:R-:W-:Y:S06]  /*3c80*/  @!P0 BRA `(.L_x_324) ;  /* 0x0000000000488947 */ /* 0x001fec0003800000 */
        /* <DEDUP_REMOVED lines=18> */
.L_x_324:
[----:B------:R-:W-:Y:S05]  /*3db0*/  BSYNC.RECONVERGENT B0 ;  /* 0x0000000000007941 */ /* 0x000fea0003800200 */
.L_x_323:
[----:B-1----:R3:W-:Y:S01]  /*3dc0*/  STG.E.64 desc[UR76][R20.64], R28 ;  /* 0x0000001c14007986 */ /* 0x0027e2000c101b4c */
[----:B------:R-:W-:Y:S05]  /*3dd0*/  BRA `(.L_x_322) ;  /* 0x0000002c00ac7947 */ /* 0x000fea0003800000 */
.L_x_317:
[----:B------:R-:W-:Y:S01]  /*3de0*/  ISETP.GE.U32.AND P0, PT, R45, R18, PT ;  /* 0x000000122d00720c */ /* 0x000fe20003f06070 */
[----:B------:R-:W-:Y:S03]  /*3df0*/  BSSY.RECONVERGENT B0, `(.L_x_325) ;  /* 0x0000174000007945 */ /* 0x000fe60003800200 */
[----:B------:R-:W-:-:S13]  /*3e00*/  ISETP.GE.AND.EX P0, PT, R44, R19, PT, P0 ;  /* 0x000000132c00720c */ /* 0x000fda0003f06300 */
[----:B------:R-:W-:Y:S05]  /*3e10*/  @P0 BRA `(.L_x_326) ;  /* 0x0000001400c40947 */ /* 0x000fea0003800000 */
[----:B------:R-:W-:Y:S01]  /*3e20*/  MOV R22, RZ ;  /* 0x000000ff00167202 */ /* 0x000fe20000000f00 */
[----:B------:R-:W-:Y:S01]  /*3e30*/  IMAD.MOV.U32 R23, RZ, RZ, R45 ;  /* 0x000000ffff177224 */ /* 0x000fe200078e002d */
[----:B------:R-:W-:-:S03]  /*3e40*/  UISETP.NE.AND UP0, UPT, UR72, URZ, UPT ;  /* 0x000000ff4800728c */ /* 0x000fc6000bf05270 */
[----:B------:R-:W-:-:S05]  /*3e50*/  IMAD.HI.U32 R22, R45, UR34, R22 ;  /* 0x000000222d167c27 */ /* 0x000fca000f8e0016 */
[----:B------:R-:W-:-:S04]  /*3e60*/  SHF.R.U32.HI R24, RZ, UR35, R22 ;  /* 0x00000023ff187c19 */ /* 0x000fc80008011616 */
[----:B------:R-:W-:-:S05]  /*3e70*/  IADD3 R28, PT, PT, -R24, RZ, RZ ;  /* 0x000000ff181c7210 */ /* 0x000fca0007ffe1ff */
[----:B------:R-:W-:-:S04]  /*3e80*/  IMAD R28, R28, UR70, R45 ;  /* 0x000000461c1c7c24 */ /* 0x000fc8000f8e022d */
[----:B------:R-:W-:Y:S01]  /*3e90*/  IMAD R28, R28, UR69, RZ ;  /* 0x000000451c1c7c24 */ /* 0x000fe2000f8e02ff */
        /* <DEDUP_REMOVED lines=233> */
.L_x_327:
[----:B------:R-:W-:Y:S01]  /*4d30*/  IMAD.MOV.U32 R26, RZ, RZ, 0x652b82fe ;  /* 0x652b82feff1a7424 */ /* 0x000fe200078e00ff */
[----:B------:R-:W-:Y:S01]  /*4d40*/  MOV R27, 0x3ff71547 ;  /* 0x3ff71547001b7802 */ /* 0x000fe20000000f00 */
        /* <DEDUP_REMOVED lines=90> */
[----:B------:R-:W1:Y:S02]  /*52f0*/  LDCU.64 UR48, c[0x0][0x540] ;  /* 0x0000a800ff3077ac */ /* 0x000e640008000a00 */
[----:B-1----:R-:W-:-:S05]  /*5300*/  IADD3 R28, P1, PT, R28, UR48, RZ ;  /* 0x000000301c1c7c10 */ /* 0x002fca000ff3e0ff */
[----:B------:R-:W-:-:S15]  /*5310*/  IMAD.X R29, RZ, RZ, UR49, P1 ;  /* 0x00000031ff1d7e24 */ /* 0x000fde00088e06ff */
[----:B------:R-:W-:-:S15]  /*5320*/  NOP ;  /* 0x0000000000007918 */ /* 0x000fde0000000000 */
[----:B------:R-:W-:-:S15]  /*5330*/  NOP ;  /* 0x0000000000007918 */ /* 0x000fde0000000000 */
[----:B------:R-:W-:-:S11]  /*5340*/  NOP ;  /* 0x0000000000007918 */ /* 0x000fd60000000000 */
        /* <DEDUP_REMOVED lines=20> */
[----:B------:R-:W-:Y:S01]  /*5490*/  @!P0 IADD3 R22, PT, PT, R26, -R23, RZ ;  /* 0x800000171a168210 */ /* 0x000fe20007ffe0ff */
[----:B------:R-:W-:-:S03]  /*54a0*/  @!P0 IMAD R25, R23, 0x100000, R25 ;  /* 0x0010000017198824 */ /* 0x000fc600078e0219 */
[----:B------:R-:W-:Y:S02]  /*54b0*/  @!P0 LEA R23, R22, 0x3ff00000, 0x14 ;  /* 0x3ff0000016178811 */ /* 0x000fe400078ea0ff */
[----:B------:R-:W-:-:S15]  /*54c0*/  @!P0 MOV R22, RZ ;  /* 0x000000ff00168202 */ /* 0x000fde0000000f00 */
[----:B------:R-:W-:-:S15]  /*54d0*/  NOP ;  /* 0x0000000000007918 */ /* 0x000fde0000000000 */
[----:B------:R-:W-:-:S15]  /*54e0*/  NOP ;  /* 0x0000000000007918 */ /* 0x000fde0000000000 */
[----:B------:R-:W-:-:S03]  /*54f0*/  NOP ;  /* 0x0000000000007918 */ /* 0x000fc60000000000 */
[----:B------:R0:W1:Y:S02]  /*5500*/  @!P0 DMUL R30, R24, R22 ;  /* 0x00000016181e8228 */ /* 0x0000640000000000 */
.L_x_329:
[----:B------:R-:W-:Y:S05]  /*5510*/  BSYNC.RECONVERGENT B1 ;  /* 0x0000000000017941 */ /* 0x000fea0003800200 */
.L_x_328:
[----:B-1----:R1:W-:Y:S02]  /*5520*/  STG.E.64 desc[UR76][R28.64], R30 ;  /* 0x0000001e1c007986 */ /* 0x0023e4000c101b4c */
.L_x_326:
[----:B------:R-:W-:Y:S05]  /*5530*/  BSYNC.RECONVERGENT B0 ;  /* 0x0000000000007941 */ /* 0x000fea0003800200 */
.L_x_325:
        /* <DEDUP_REMOVED lines=241> */
[----:B------:R-:W-:-:S05]  /*6450*/  SHF.R.U32.HI R22, RZ, UR49, R22 ;  /* 0x00000031ff167c19 */ /* 0x000fca0008011616 */
[----:B------:R-:W-:-:S04]  /*6460*/  IMAD.MOV R22, RZ, RZ, -R22 ;  /* 0x000000ffff167224 */ /* 0x000fc800078e0a16 */
[----:B------:R-:W-:-:S04]  /*6470*/  IMAD R23, R22, UR31, R25 ;  /* 0x0000001f16177c24 */ /* 0x000fc8000f8e0219 */
[----:B------:R-:W-:-:S07]  /*6480*/  IMAD R26, R23, UR32, R26 ;  /* 0x00000020171a7c24 */ /* 0x000fce000f8e021a */
.L_x_330:
        /* <DEDUP_REMOVED lines=93> */
[----:B-1----:R-:W-:-:S04]  /*6a60*/  IADD3 R26, P1, PT, R26, UR48, RZ ;  /* 0x000000301a1a7c10 */ /* 0x002fc8000ff3e0ff */
[----:B------:R-:W-:-:S15]  /*6a70*/  IADD3.X R27, PT, PT, RZ, UR49, RZ, P1, !PT ;  /* 0x00000031ff1b7c10 */ /* 0x000fde0008ffe4ff */
[----:B------:R-:W-:-:S15]  /*6a80*/  NOP ;  /* 0x0000000000007918 */ /* 0x000fde0000000000 */
[----:B------:R-:W-:-:S15]  /*6a90*/  NOP ;  /* 0x0000000000007918 */ /* 0x000fde0000000000 */
[----:B------:R-:W-:-:S12]  /*6aa0*/  NOP ;  /* 0x0000000000007918 */ /* 0x000fd80000000000 */
        /* <DEDUP_REMOVED lines=22> */
[----:B------:R-:W-:Y:S01]  /*6c10*/  @!P0 LEA R21, R20, 0x3ff00000, 0x14 ;  /* 0x3ff0000014158811 */ /* 0x000fe200078ea0ff */
[----:B------:R-:W-:-:S15]  /*6c20*/  @!P0 IMAD.MOV.U32 R20, RZ, RZ, RZ ;  /* 0x000000ffff148224 */ /* 0x000fde00078e00ff */
[----:B------:R-:W-:-:S15]  /*6c30*/  NOP ;  /* 0x0000000000007918 */ /* 0x000fde0000000000 */
[----:B------:R-:W-:-:S15]  /*6c40*/  NOP ;  /* 0x0000000000007918 */ /* 0x000fde0000000000 */
[----:B------:R-:W-:-:S02]  /*6c50*/  NOP ;  /* 0x0000000000007918 */ /* 0x000fc40000000000 */
[----:B------:R0:W1:Y:S02]  /*6c60*/  @!P0 DMUL R28, R22, R20 ;  /* 0x00000014161c8228 */ /* 0x0000640000000000 */
.L_x_332:
[----:B------:R-:W-:Y:S05]  /*6c70*/  BSYNC.RECONVERGENT B0 ;  /* 0x0000000000007941 */ /* 0x000fea0003800200 */
.L_x_331:
[----:B-1----:R2:W-:Y:S02]  /*6c80*/  STG.E.64 desc[UR76][R26.64], R28 ;  /* 0x0000001c1a007986 */ /* 0x0025e4000c101b4c */
.L_x_322:
[----:B------:R-:W-:Y:S05]  /*6c90*/  WARPSYNC.ALL ;  /* 0x0000000000007948 */ /* 0x000fea0003800000 */
[----:B------:R-:W4:Y:S01]  /*6ca0*/  LDCU UR48, c[0x0][0x360] ;  /* 0x00006c00ff3077ac */ /* 0x000f220008000800 */
[----:B0--3--:R-:W4:Y:S08]  /*6cb0*/  LDC R20, c[0x0][0x370] ;  /* 0x0000dc00ff147b82 */ /* 0x009f300000000800 */
[----:B------:R-:W-:Y:S01]  /*6cc0*/  BAR.SYNC.DEFER_BLOCKING 0x0 ;  /* 0x0000000000007b1d */ /* 0x000fe20000010000 */
[----:B----4-:R-:W-:-:S05]  /*6cd0*/  IMAD R20, R20, UR48, RZ ;  /* 0x0000003014147c24 */ /* 0x010fca000f8e02ff */
[----:B------:R-:W-:-:S04]  /*6ce0*/  LEA R45, P0, R20, R45, 0x1 ;  /* 0x0000002d142d7211 */ /* 0x000fc800078008ff */
[----:B------:R-:W-:Y:S02]  /*6cf0*/  IADD3.X R44, PT, PT, RZ, R44, RZ, P0, !PT ;  /* 0x0000002cff2c7210 */ /* 0x000fe400007fe4ff */
[----:B------:R-:W-:-:S04]  /*6d00*/  ISETP.GE.U32.AND P0, PT, R45, R14, PT ;  /* 0x0000000e2d00720c */ /* 0x000fc80003f06070 */
[----:B------:R-:W-:-:S13]  /*6d10*/  ISETP.GE.AND.EX P0, PT, R44, R49, PT, P0 ;  /* 0x000000312c00720c */ /* 0x000fda0003f06300 */
[----:B------:R-:W-:Y:S05]  /*6d20*/  @!P0 BRA `(.L_x_333) ;  /* 0xffffff9c00bc8947 */ /* 0x000fea000383ffff */
[----:B------:R-:W-:Y:S05]  /*6d30*/  EXIT ;  /* 0x000000000000794d */ /* 0x000fea0003800000 */
        .weak           $__internal_20_$__cuda_sm20_div_s64
        .type           $__internal_20_$__cuda_sm20_div_s64,@function
        .size           $__internal_20_$__cuda_sm20_div_s64,($__internal_21_$__cuda_sm20_dsqrt_rn_f64_mediumpath_v1 - $__internal_20_$__cuda_sm20_div_s64)
$__internal_20_$__cuda_sm20_div_s64:
[----:B------:R-:W-:Y:S01]  /*6d40*/  IMAD.MOV.U32 R24, RZ, RZ, R17 ;  /* 0x000000ffff187224 */ /* 0x000fe200078e0011 */
        /* <DEDUP_REMOVED lines=12> */
[----:B------:R-:W-:-:S04]  /*6e10*/  IMAD.HI.U32 R18, R14, R23, RZ ;  /* 0x000000170e127227 */ /* 0x000fc800078e00ff */
[----:B------:R-:W-:Y:S02]  /*6e20*/  IMAD.MOV.U32 R19, RZ, RZ, R14 ;  /* 0x000000ffff137224 */ /* 0x000fe400078e000e */
[-C--:B------:R-:W-:Y:S02]  /*6e30*/  IMAD R25, R15, R27.reuse, RZ ;  /* 0x0000001b0f197224 */ /* 0x080fe400078e02ff */
[----:B------:R-:W-:-:S04]  /*6e40*/  IMAD.WIDE.U32 R18, P0, R14, R27, R18 ;  /* 0x0000001b0e127225 */ /* 0x000fc80007800012 */
[----:B------:R-:W-:-:S04]  /*6e50*/  IMAD.HI.U32 R27, R15, R27, RZ ;  /* 0x0000001b0f1b7227 */ /* 0x000fc800078e00ff */
[----:B------:R-:W-:Y:S01]  /*6e60*/  IMAD.HI.U32 R18, P1, R15, R23, R18 ;  /* 0x000000170f127227 */ /* 0x000fe20007820012 */
[----:B------:R-:W-:-:S04]  /*6e70*/  IADD3 R23, P4, PT, RZ, -UR4, RZ ;  /* 0x80000004ff177c10 */ /* 0x000fc8000ff9e0ff */
[----:B------:R-:W-:Y:S02]  /*6e80*/  IADD3 R19, P2, PT, R25, R18, RZ ;  /* 0x0000001219137210 */ /* 0x000fe40007f5e0ff */
[----:B------:R-:W-:Y:S02]  /*6e90*/  IADD3.X R18, PT, PT, R27, R15, RZ, P0, !PT ;  /* 0x0000000f1b127210 */ /* 0x000fe400007fe4ff */
[----:B------:R-:W-:Y:S01]  /*6ea0*/  IADD3.X R26, PT, PT, RZ, ~UR5, RZ, P4, !PT ;  /* 0x80000005ff1a7c10 */ /* 0x000fe2000a7fe4ff */
        /* <DEDUP_REMOVED lines=8> */
[----:B------:R-:W-:-:S04]  /*6f30*/  IMAD.HI.U32 R18, R19, R25, RZ ;  /* 0x0000001913127227 */ /* 0x000fc800078e00ff */
[----:B------:R-:W-:-:S04]  /*6f40*/  IMAD.X R14, RZ, RZ, ~R14, P0 ;  /* 0x000000ffff0e7224 */ /* 0x000fc800000e0e0e */
[----:B------:R-:W-:-:S04]  /*6f50*/  IMAD.WIDE.U32 R18, P0, R19, R14, R18 ;  /* 0x0000000e13127225 */ /* 0x000fc80007800012 */
[----:B------:R-:W-:-:S04]  /*6f60*/  IMAD.HI.U32 R19, P2, R21, R25, R18 ;  /* 0x0000001915137227 */ /* 0x000fc80007840012 */
[CC--:B------:R-:W-:Y:S02]  /*6f70*/  IMAD R18, R21.reuse, R14.reuse, RZ ;  /* 0x0000000e15127224 */ /* 0x0c0fe400078e02ff */
[----:B------:R-:W-:-:S03]  /*6f80*/  IMAD.HI.U32 R14, R21, R14, RZ ;  /* 0x0000000e150e7227 */ /* 0x000fc600078e00ff */
[----:B------:R-:W-:Y:S01]  /*6f90*/  IADD3 R19, P3, PT, R18, R19, RZ ;  /* 0x0000001312137210 */ /* 0x000fe20007f7e0ff */
[----:B------:R-:W-:-:S04]  /*6fa0*/  IMAD.X R21, R14, 0x1, R21, P0 ;  /* 0x000000010e157824 */ /* 0x000fc800000e0615 */
[----:B------:R-:W-:Y:S01]  /*6fb0*/  IMAD.HI.U32 R14, R19, R23, RZ ;  /* 0x00000017130e7227 */ /* 0x000fe200078e00ff */
        /* <DEDUP_REMOVED lines=9> */
[----:B------:R-:W-:Y:S01]  /*7050*/  IMAD R15, R19, R17, R15 ;  /* 0x00000011130f7224 */ /* 0x000fe200078e020f */
[----:B------:R-:W-:Y:S01]  /*7060*/  IADD3 R14, P0, PT, -R14, R23, RZ ;  /* 0x000000170e0e7210 */ /* 0x000fe20007f1e1ff */
[----:B------:R-:W-:-:S03]  /*7070*/  IMAD.MOV.U32 R23, RZ, RZ, 0x0 ;  /* 0x00000000ff177424 */ /* 0x000fc600078e00ff */
        /* <DEDUP_REMOVED lines=13> */
[----:B------:R-:W-:-:S03]  /*7150*/  ISETP.GE.U32.AND.EX P0, PT, R21, RZ, PT, P2 ;  /* 0x000000ff1500720c */ /* 0x000fc60003f06120 */
        /* <DEDUP_REMOVED lines=11> */
[----:B------:R-:W-:Y:S06]  /*7210*/  RET.REL.NODEC R22 `(_ZN2at6native63_GLOBAL__N__11d61d08_30_DistributionLogNormalKernel_cu_e7567be543distribution_elementwise_grid_stride_kernelIdLi2EZNS0_9templates4cuda20normal_and_transformIddPNS_17CUDAGeneratorImplEZZZNS4_17log_normal_kernelIS7_EEvRNS_18TensorIteratorBaseEddT_ENKUlvE_clEvENKUlvE_clEvEUldE_EEvSA_T1_T2_EUlP24curandStatePhilox4_32_10E_ZNS1_27distribution_nullary_kernelIdd7double2S7_SJ_SE_EEvSA_SG_RKT3_T4_EUlidE0_EEvlNS_15PhiloxCudaStateESF_SG_) ;  /* 0xffffff8c16787950 */ /* 0x000fec0003c3ffff */
        .weak           $__internal_21_$__cuda_sm20_dsqrt_rn_f64_mediumpath_v1
        .type           $__internal_21_$__cuda_sm20_dsqrt_rn_f64_mediumpath_v1,@function
        .size           $__internal_21_$__cuda_sm20_dsqrt_rn_f64_mediumpath_v1,(.L_x_397 - $__internal_21_$__cuda_sm20_dsqrt_rn_f64_mediumpath_v1)
$__internal_21_$__cuda_sm20_dsqrt_rn_f64_mediumpath_v1:
        /* <DEDUP_REMOVED lines=19> */
.L_x_335:
        /* <DEDUP_REMOVED lines=55> */
.L_x_337:
[----:B------:R0:W1:Y:S02]  /*76c0*/  DADD R22, R20, R20 ;  /* 0x0000000014167229 */ /* 0x0000640000000014 */
.L_x_336:
[----:B------:R-:W-:Y:S05]  /*76d0*/  BSYNC.RECONVERGENT B1 ;  /* 0x0000000000017941 */ /* 0x000fea0003800200 */
.L_x_334:
[----:B------:R-:W-:-:S04]  /*76e0*/  MOV R37, 0x0 ;  /* 0x0000000000257802 */ /* 0x000fc80000000f00 */
[----:B01----:R-:W-:Y:S05]  /*76f0*/  RET.REL.NODEC R36 `(_ZN2at6native63_GLOBAL__N__11d61d08_30_DistributionLogNormalKernel_cu_e7567be543distribution_elementwise_grid_stride_kernelIdLi2EZNS0_9templates4cuda20normal_and_transformIddPNS_17CUDAGeneratorImplEZZZNS4_17log_normal_kernelIS7_EEvRNS_18TensorIteratorBaseEddT_ENKUlvE_clEvENKUlvE_clEvEUldE_EEvSA_T1_T2_EUlP24curandStatePhilox4_32_10E_ZNS1_27distribution_nullary_kernelIdd7double2S7_SJ_SE_EEvSA_SG_RKT3_T4_EUlidE0_EEvlNS_15PhiloxCudaStateESF_SG_) ;  /* 0xffffff8824407950 */ /* 0x003fea0003c3ffff */
.L_x_338:
        /* <DEDUP_REMOVED lines=16> */
.L_x_397:


//--------------------- .text._ZN2at6native63_GLOBAL__N__11d61d08_30_DistributionLogNormalKernel_cu_e7567be543distribution_elementwise_grid_stride_kernelIdLi2EZNS0_9templates4cuda20normal_and_transformIddPNS_17CUDAGeneratorImplEZZZNS4_17log_normal_kernelIS7_EEvRNS_18TensorIteratorBaseEddT_ENKUlvE_clEvENKUlvE_clEvEUldE_EEvSA_T1_T2_EUlP24curandStatePhilox4_32_10E_ZNS1_27distribution_nullary_kernelIdd7double2S7_SJ_SE_EEvSA_SG_RKT3_T4_EUlidE_EEvlNS_15PhiloxCudaStateESF_SG_ --------------------------
	.section	.text._ZN2at6native63_GLOBAL__N__11d61d08_30_DistributionLogNormalKernel_cu_e7567be543distribution_elementwise_grid_stride_kernelIdLi2EZNS0_9templates4cuda20normal_and_transformIddPNS_17CUDAGeneratorImplEZZZNS4_17log_normal_kernelIS7_EEvRNS_18TensorIteratorBaseEddT_ENKUlvE_clEvENKUlvE_clEvEUldE_EEvSA_T1_T2_EUlP24curandStatePhilox4_32_10E_ZNS1_27distribution_nullary_kernelIdd7double2S7_SJ_SE_EEvSA_SG_RKT3_T4_EUlidE_EEvlNS_15PhiloxCudaStateESF_SG_,"ax",@progbits
	.align	128
.text._ZN2at6native63_GLOBAL__N__11d61d08_30_DistributionLogNormalKernel_cu_e7567be543distribution_elementwise_grid_stride_kernelIdLi2EZNS0_9templates4cuda20normal_and_transformIddPNS_17CUDAGeneratorImplEZZZNS4_17log_normal_kernelIS7_EEvRNS_18TensorIteratorBaseEddT_ENKUlvE_clEvENKUlvE_clEvEUldE_EEvSA_T1_T2_EUlP24curandStatePhilox4_32_10E_ZNS1_27distribution_nullary_kernelIdd7double2S7_SJ_SE_EEvSA_SG_RKT3_T4_EUlidE_EEvlNS_15PhiloxCudaStateESF_SG_:
        .type           _ZN2at6native63_GLOBAL__N__11d61d08_30_DistributionLogNormalKernel_cu_e7567be543distribution_elementwise_grid_stride_kernelIdLi2EZNS0_9templates4cuda20normal_and_transformIddPNS_17CUDAGeneratorImplEZZZNS4_17log_normal_kernelIS7_EEvRNS_18TensorIteratorBaseEddT_ENKUlvE_clEvENKUlvE_clEvEUldE_EEvSA_T1_T2_EUlP24curandStatePhilox4_32_10E_ZNS1_27distribution_nullary_kernelIdd7double2S7_SJ_SE_EEvSA_SG_RKT3_T4_EUlidE_EEvlNS_15PhiloxCudaStateESF_SG_,@function
        .size           _ZN2at6native63_GLOBAL__N__11d61d08_30_DistributionLogNormalKernel_cu_e7567be543distribution_elementwise_grid_stride_kernelIdLi2EZNS0_9templates4cuda20normal_and_transformIddPNS_17CUDAGeneratorImplEZZZNS4_17log_normal_kernelIS7_EEvRNS_18TensorIteratorBaseEddT_ENKUlvE_clEvENKUlvE_clEvEUldE_EEvSA_T1_T2_EUlP24curandStatePhilox4_32_10E_ZNS1_27distribution_nullary_kernelIdd7double2S7_SJ_SE_EEvSA_SG_RKT3_T4_EUlidE_EEvlNS_15PhiloxCudaStateESF_SG_,(.L_x_400 - _ZN2at6native63_GLOBAL__N__11d61d08_30_DistributionLogNormalKernel_cu_e7567be543distribution_elementwise_grid_stride_kernelIdLi2EZNS0_9templates4cuda20normal_and_transformIddPNS_17CUDAGeneratorImplEZZZNS4_17log_normal_kernelIS7_EEvRNS_18TensorIteratorBaseEddT_ENKUlvE_clEvENKUlvE_clEvEUldE_EEvSA_T1_T2_EUlP24curandStatePhilox4_32_10E_ZNS1_27distribution_nullary_kernelIdd7double2S7_SJ_SE_EEvSA_SG_RKT3_T4_EUlidE_EEvlNS_15PhiloxCudaStateESF_SG_)
        .other          _ZN2at6native63_GLOBAL__N__11d61d08_30_DistributionLogNormalKernel_cu_e7567be543distribution_elementwise_grid_stride_kernelIdLi2EZNS0_9templates4cuda20normal_and_transformIddPNS_17CUDAGeneratorImplEZZZNS4_17log_normal_kernelIS7_EEvRNS_18TensorIteratorBaseEddT_ENKUlvE_clEvENKUlvE_clEvEUldE_EEvSA_T1_T2_EUlP24curandStatePhilox4_32_10E_ZNS1_27distribution_nullary_kernelIdd7double2S7_SJ_SE_EEvSA_SG_RKT3_T4_EUlidE_EEvlNS_15PhiloxCudaStateESF_SG_,@"STO_CUDA_ENTRY STV_DEFAULT"
_ZN2at6native63_GLOBAL__N__11d61d08_30_DistributionLogNormalKernel_cu_e7567be543distribution_elementwise_grid_stride_kernelIdLi2EZNS0_9templates4cuda20normal_and_transformIddPNS_17CUDAGeneratorImplEZZZNS4_17log_normal_kernelIS7_EEvRNS_18TensorIteratorBaseEddT_ENKUlvE_clEvENKUlvE_clEvEUldE_EEvSA_T1_T2_EUlP24curandStatePhilox4_32_10E_ZNS1_27distribution_nullary_kernelIdd7double2S7_SJ_SE_EEvSA_SG_RKT3_T4_EUlidE_EEvlNS_15PhiloxCudaStateESF_SG_:
        /* <DEDUP_REMOVED lines=20> */
[C---:B-1----:R-:W-:Y:S01]  /*0140*/  IMAD.WIDE.U32 R50, R26.reuse, UR4, R50 ;  /* 0x000000041a327c25 */ /* 0x042fe2000f8e0032 */
[----:B------:R-:W1:Y:S03]  /*0150*/  LDCU.64 UR4, c[0x0][0x380] ;  /* 0x00007000ff0477ac */ /* 0x000e660008000a00 */
[----:B0-----:R-:W-:Y:S02]  /*0160*/  IMAD R46, R26, UR8, RZ ;  /* 0x000000081a2e7c24 */ /* 0x001fe4000f8e02ff */
[----:B------:R-:W-:-:S04]  /*0170*/  IMAD.WIDE.U32 R8, R50, -0x326172a9, RZ ;  /* 0xcd9e8d5732087825 */ /* 0x000fc800078e00ff */
[----:B------:R-:W-:Y:S02]  /*0180*/  IMAD.MOV.U32 R47, RZ, RZ, R50 ;  /* 0x000000ffff2f7224 */ /* 0x000fe400078e0032 */
[----:B------:R-:W-:Y:S02]  /*0190*/  IMAD.MOV.U32 R48, RZ, RZ, R51 ;  /* 0x000000ffff307224 */ /* 0x000fe400078e0033 */
[----:B------:R-:W-:Y:S01]  /*01a0*/  IMAD.SHL.U32 R52, R46, 0x2, RZ ;  /* 0x000000022e347824 */ /* 0x000fe200078e00ff */
[----:B-1----:R-:W-:-:S04]  /*01b0*/  UIADD3 UR4, UP0, UPT, UR4, -0x1, URZ ;  /* 0xffffffff04047890 */ /* 0x002fc8000ff1e0ff */
[----:B------:R-:W-:-:S04]  /*01c0*/  UIADD3.X UR5, UPT, UPT, UR5, -0x1, URZ, UP0, !UPT ;  /* 0xffffffff05057890 */ /* 0x000fc800087fe4ff */
[----:B------:R-:W-:Y:S01]  /*01d0*/  UISETP.NE.U32.AND UP0, UPT, UR5, URZ, UPT ;  /* 0x000000ff0500728c */ /* 0x000fe2000bf05070 */
[----:B---3--:R-:W-:-:S04]  /*01e0*/  @P0 IADD3 R54, P1, PT, R2, R5, RZ ;  /* 0x0000000502360210 */ /* 0x008fc80007f3e0ff */
[----:B------:R-:W-:-:S04]  /*01f0*/  @P0 IADD3.X R55, PT, PT, RZ, R3, RZ, P1, !PT ;  /* 0x00000003ff370210 */ /* 0x000fc80000ffe4ff */
[--C-:B------:R-:W-:Y:S02]  /*0200*/  SHF.R.U64 R0, R54, 0x2, R55.reuse ;  /* 0x0000000236007819 */ /* 0x100fe40000001237 */
[----:B------:R-:W-:Y:S01]  /*0210*/  SHF.R.U32.HI R2, RZ, 0x2, R55 ;  /* 0x00000002ff027819 */ /* 0x000fe20000011637 */
[C---:B--2---:R-:W-:Y:S01]  /*0220*/  VIADD R3, R19.reuse, 0xbb67ae85 ;  /* 0xbb67ae8513037836 */ /* 0x044fe20000000000 */
[----:B------:R-:W-:Y:S01]  /*0230*/  IADD3 R5, PT, PT, R18, 0x3c6ef372, RZ ;  /* 0x3c6ef37212057810 */ /* 0x000fe20007ffe0ff */
[----:B------:R-:W-:Y:S01]  /*0240*/  IMAD.WIDE.U32 R6, R0, -0x2daee0ad, RZ ;  /* 0xd2511f5300067825 */ /* 0x000fe200078e00ff */
[----:B------:R-:W-:Y:S02]  /*0250*/  LOP3.LUT R10, R2, R9, R18, 0x96, !PT ;  /* 0x00000009020a7212 */ /* 0x000fe400078e9612 */
[C---:B------:R-:W-:Y:S01]  /*0260*/  IADD3 R9, PT, PT, R18.reuse, 0x78dde6e4, RZ ;  /* 0x78dde6e412097810 */ /* 0x040fe20007ffe0ff */
        /* <DEDUP_REMOVED lines=17> */
[----:B------:R-:W-:Y:S02]  /*0380*/  VIADD R8, R18, 0xdaa66d2b ;  /* 0xdaa66d2b12087836 */ /* 0x000fe40000000000 */
[C---:B------:R-:W-:Y:S02]  /*0390*/  VIADD R10, R19.reuse, 0xed9eba14 ;  /* 0xed9eba14130a7836 */ /* 0x040fe40000000000 */
        /* <DEDUP_REMOVED lines=29> */
[----:B------:R-:W-:-:S04]  /*0570*/  IMAD.HI.U32 R21, R45, -0x2daee0ad, RZ ;  /* 0xd2511f532d157827 */ /* 0x000fc800078e00ff */
[----:B------:R-:W-:Y:S01]  /*0580*/  IMAD.HI.U32 R20, R31, -0x326172a9, RZ ;  /* 0xcd9e8d571f147827 */ /* 0x000fe200078e00ff */
[----:B------:R-:W-:-:S04]  /*0590*/  LOP3.LUT R32, R32, R21, RZ, 0x3c, !PT ;  /* 0x0000001520207212 */ /* 0x000fc800078e3cff */
[----:B------:R-:W-:Y:S01]  /*05a0*/  LOP3.LUT R30, R49, R30, R20, 0x96, !PT ;  /* 0x0000001e311e7212 */ /* 0x000fe200078e9614 */
        /* <DEDUP_REMOVED lines=21> */
.L_x_339:
[----:B------:R-:W-:-:S07]  /*0700*/  MOV R27, 0x720 ;  /* 0x00000720001b7802 */ /* 0x000fce0000000f00 */
[----:B------:R-:W-:Y:S05]  /*0710*/  CALL.REL.NOINC `($__internal_22_$__cuda_sm20_div_s64) ;  /* 0x0000003000b07944 */ /* 0x000fea0003c00000 */
.L_x_340:
        /* <DEDUP_REMOVED lines=10> */
[----:B------:R-:W-:Y:S01]  /*07c0*/  IMAD R31, R31, -0x326172a9, RZ ;  /* 0xcd9e8d571f1f7824 */ /* 0x000fe200078e02ff */
[----:B------:R-:W-:Y:S01]  /*07d0*/  LOP3.LUT R32, R32, R53, RZ, 0x3c, !PT ;  /* 0x0000003520207212 */ /* 0x000fe200078e3cff */
[----:B------:R-:W0:Y:S01]  /*07e0*/  LDCU UR4, c[0x0][0x3b0] ;  /* 0x00007600ff0477ac */ /* 0x000e220008000800 */
[----:B------:R-:W-:Y:S01]  /*07f0*/  LOP3.LUT R54, R54, 0x3, RZ, 0xc0, !PT ;  /* 0x0000000336367812 */ /* 0x000fe200078ec0ff */
[----:B------:R-:W1:Y:S01]  /*0800*/  LDCU.64 UR8, c[0x0][0x3c0] ;  /* 0x00007800ff0877ac */ /* 0x000e620008000a00 */
[----:B------:R-:W2:Y:S05]  /*0810*/  LDCU.64 UR10, c[0x0][0x3a8] ;  /* 0x00007500ff0a77ac */ /* 0x000eaa0008000a00 */
.L_x_357:
[----:B------:R-:W-:Y:S01]  /*0820*/  VIADD R0, R0, 0x1 ;  /* 0x0000000100007836 */ /* 0x000fe20000000000 */
[----:B------:R-:W-:Y:S03]  /*0830*/  BSSY.RECONVERGENT B0, `(.L_x_341) ;  /* 0x000000c000007945 */ /* 0x000fe60003800200 */
[C---:B------:R-:W-:Y:S01]  /*0840*/  IMAD.WIDE.U32 R28, R0.reuse, -0x2daee0ad, RZ ;  /* 0xd2511f53001c7825 */ /* 0x040fe200078e00ff */
[----:B------:R-:W-:-:S13]  /*0850*/  ISETP.NE.AND P0, PT, R0, RZ, PT ;  /* 0x000000ff0000720c */ /* 0x000fda0003f05270 */
[----:B01----:R-:W-:Y:S05]  /*0860*/  @P0 BRA `(.L_x_342) ;  /* 0x0000000000200947 */ /* 0x003fea0003800000 */
[----:B------:R-:W-:-:S05]  /*0870*/  VIADD R2, R2, 0x1 ;  /* 0x0000000102027836 */ /* 0x000fca0000000000 */
[----:B------:R-:W-:-:S13]  /*0880*/  ISETP.NE.AND P0, PT, R2, RZ, PT ;  /* 0x000000ff0200720c */ /* 0x000fda0003f05270 */
[----:B------:R-:W-:Y:S01]  /*0890*/  @!P0 VIADD R50, R50, 0x1 ;  /* 0x0000000132328836 */ /* 0x000fe20000000000 */
[----:B------:R-:W-:Y:S01]  /*08a0*/  @!P0 IADD3 R22, PT, PT, R51, 0x1, RZ ;  /* 0x0000000133168810 */ /* 0x000fe20007ffe0ff */
[----:B------:R-:W-:-:S03]  /*08b0*/  @!P0 IMAD.MOV.U32 R2, RZ, RZ, RZ ;  /* 0x000000ffff028224 */ /* 0x000fc600078e00ff */
[----:B------:R-:W-:-:S13]  /*08c0*/  ISETP.NE.AND P1, PT, R50, RZ, !P0 ;  /* 0x000000ff3200720c */ /* 0x000fda0004725270 */
[----:B------:R-:W-:-:S04]  /*08d0*/  @P1 IMAD.MOV R22, RZ, RZ, R51 ;  /* 0x000000ffff161224 */ /* 0x000fc800078e0233 */
[----:B------:R-:W-:-:S07]  /*08e0*/  @!P0 IMAD.MOV.U32 R51, RZ, RZ, R22 ;  /* 0x000000ffff338224 */ /* 0x000fce00078e0016 */
.L_x_342:
[----:B012---:R-:W-:Y:S05]  /*08f0*/  BSYNC.RECONVERGENT B0 ;  /* 0x0000000000007941 */ /* 0x007fea0003800200 */
.L_x_341:
        /* <DEDUP_REMOVED lines=51> */
.L_x_343:
        /* <DEDUP_REMOVED lines=9> */
.L_x_344:
[----:B------:R-:W-:-:S04]  /*0cc0*/  IMAD.WIDE.U32 R24, R31, 0x200000, RZ ;  /* 0x002000001f187825 */ /* 0x000fc800078e00ff */
[----:B------:R-:W-:Y:S01]  /*0cd0*/  HFMA2 R43, -RZ, RZ, 1.15625, 0 ;  /* 0x3ca00000ff2b7431 */ /* 0x000fe200000001ff */
[----:B------:R-:W-:Y:S01]  /*0ce0*/  BSSY.RECONVERGENT B0, `(.L_x_345) ;  /* 0x00000d5000007945 */ /* 0x000fe20003800200 */
[----:B------:R-:W-:Y:S01]  /*0cf0*/  IMAD.MOV.U32 R31, RZ, RZ, R25 ;  /* 0x000000ffff1f7224 */ /* 0x000fe200078e0019 */
[----:B------:R-:W-:Y:S01]  /*0d00*/  LOP3.LUT R30, R24, R30, RZ, 0x3c, !PT ;  /* 0x0000001e181e7212 */ /* 0x000fe200078e3cff */
[----:B------:R-:W-:Y:S02]  /*0d10*/  IMAD.MOV.U32 R42, RZ, RZ, 0x0 ;  /* 0x00000000ff2a7424 */ /* 0x000fe400078e00ff */
[----:B------:R-:W-:Y:S01]  /*0d20*/  IMAD.WIDE.U32 R26, R26, 0x200000, RZ ;  /* 0x002000001a1a7825 */ /* 0x000fe200078e00ff */
[----:B------:R-:W0:-:S15]  /*0d30*/  I2F.F64.U64 R28, R30 ;  /* 0x0000001e001c7312 */ /* 0x000e1e0000301800 */
[----:B------:R-:W-:-:S15]  /*0d40*/  NOP ;  /* 0x0000000000007918 */ /* 0x000fde0000000000 */
[----:B------:R-:W-:-:S15]  /*0d50*/  NOP ;  /* 0x0000000000007918 */ /* 0x000fde0000000000 */
[----:B------:R-:W-:-:S15]  /*0d60*/  NOP ;  /* 0x0000000000007918 */ /* 0x000fde0000000000 */
[----:B------:R-:W-:-:S04]  /*0d70*/  NOP ;  /* 0x0000000000007918 */ /* 0x000fc80000000000 */
[----:B0-----:R-:W0:Y:S01]  /*0d80*/  DFMA R28, R28, R42, 5.5511151231257827021e-17 ;  /* 0x3c9000001c1c742b */ /* 0x001e22000000002a */
[----:B------:R-:W-:Y:S01]  /*0d90*/  LOP3.LUT R26, R26, R33, RZ, 0x3c, !PT ;  /* 0x000000211a1a7212 */ /* 0x000fe200078e3cff */
[--C-:B0-----:R-:W-:Y:S01]  /*0da0*/  IMAD.MOV.U32 R24, RZ, RZ, R28.reuse ;  /* 0x000000ffff187224 */ /* 0x101fe200078e001c */
[----:B------:R-:W-:Y:S01]  /*0db0*/  ISETP.GT.AND P0, PT, R29, 0xfffff, PT ;  /* 0x000fffff1d00780c */ /* 0x000fe20003f04270 */
[----:B------:R-:W-:Y:S02]  /*0dc0*/  IMAD.MOV.U32 R25, RZ, RZ, R29 ;  /* 0x000000ffff197224 */ /* 0x000fe400078e001d */
[----:B------:R-:W-:Y:S02]  /*0dd0*/  IMAD.MOV.U32 R30, RZ, RZ, -0x3ff ;  /* 0xfffffc01ff1e7424 */ /* 0x000fe400078e00ff */
[----:B------:R-:W-:-:S08]  /*0de0*/  IMAD.MOV.U32 R38, RZ, RZ, R28 ;  /* 0x000000ffff267224 */ /* 0x000fd000078e001c */
[----:B------:R-:W-:-:S15]  /*0df0*/  @!P0 IMAD.MOV.U32 R30, RZ, RZ, -0x435 ;  /* 0xfffffbcbff1e8424 */ /* 0x000fde00078e00ff */
        /* <DEDUP_REMOVED lines=9> */
[----:B-1----:R-:W-:Y:S01]  /*0e90*/  @!P0 IMAD.MOV.U32 R29, RZ, RZ, R25 ;  /* 0x000000ffff1d8224 */ /* 0x002fe200078e0019 */
[----:B------:R-:W-:-:S04]  /*0ea0*/  @!P0 MOV R38, R24 ;  /* 0x0000001800268202 */ /* 0x000fc80000000f00 */
[----:B------:R-:W-:-:S04]  /*0eb0*/  IADD3 R32, PT, PT, R29, -0x1, RZ ;  /* 0xffffffff1d207810 */ /* 0x000fc80007ffe0ff */
[----:B------:R-:W-:-:S15]  /*0ec0*/  ISETP.GT.U32.AND P1, PT, R32, 0x7feffffe, PT ;  /* 0x7feffffe2000780c */ /* 0x000fde0003f24070 */
[----:B------:R-:W-:-:S15]  /*0ed0*/  NOP ;  /* 0x0000000000007918 */ /* 0x000fde0000000000 */
[----:B------:R-:W-:-:S15]  /*0ee0*/  NOP ;  /* 0x0000000000007918 */ /* 0x000fde0000000000 */
[----:B------:R-:W-:-:S08]  /*0ef0*/  NOP ;  /* 0x0000000000007918 */ /* 0x000fd00000000000 */
[----:B0-----:R0:W1:Y:S02]  /*0f00*/  DFMA R42, R26, 2.2204460492503130808e-16, R42 ;  /* 0x3cb000001a2a782b */ /* 0x001064000000002a */
[----:B01----:R-:W-:Y:S05]  /*0f10*/  @P1 BRA `(.L_x_346) ;  /* 0x0000000800ac1947 */ /* 0x003fea0003800000 */
[C---:B------:R-:W-:Y:S01]  /*0f20*/  LOP3.LUT R24, R29.reuse, 0xfffff, RZ, 0xc0, !PT ;  /* 0x000fffff1d187812 */ /* 0x040fe200078ec0ff */
[----:B------:R-:W-:Y:S01]  /*0f30*/  IMAD.MOV.U32 R26, RZ, RZ, RZ ;  /* 0x000000ffff1a7224 */ /* 0x000fe200078e00ff */
[----:B------:R-:W-:Y:S01]  /*0f40*/  LEA.HI R29, R29, R30, RZ, 0xc ;  /* 0x0000001e1d1d7211 */ /* 0x000fe200078f60ff */
[----:B------:R-:W-:Y:S01]  /*0f50*/  UMOV UR12, 0x80000000 ;  /* 0x80000000000c7882 */ /* 0x000fe20000000000 */
[----:B------:R-:W-:Y:S01]  /*0f60*/  LOP3.LUT R39, R24, 0x3ff00000, RZ, 0xfc, !PT ;  /* 0x3ff0000018277812 */ /* 0x000fe200078efcff */
[----:B------:R-:W-:-:S03]  /*0f70*/  UMOV UR13, 0x43300000 ;  /* 0x43300000000d7882 */ /* 0x000fc60000000000 */
[----:B------:R-:W-:-:S13]  /*0f80*/  ISETP.GE.U32.AND P0, PT, R39, 0x3ff6a09f, PT ;  /* 0x3ff6a09f2700780c */ /* 0x000fda0003f06070 */
[----:B------:R-:W-:Y:S02]  /*0f90*/  @P0 VIADD R25, R39, 0xfff00000 ;  /* 0xfff0000027190836 */ /* 0x000fe40000000000 */
[----:B------:R-:W-:Y:S02]  /*0fa0*/  @P0 VIADD R29, R29, 0x1 ;  /* 0x000000011d1d0836 */ /* 0x000fe40000000000 */
[----:B------:R-:W-:-:S03]  /*0fb0*/  @P0 IMAD.MOV.U32 R39, RZ, RZ, R25 ;  /* 0x000000ffff270224 */ /* 0x000fc600078e0019 */
[----:B------:R-:W-:Y:S02]  /*0fc0*/  LOP3.LUT R28, R29, 0x80000000, RZ, 0x3c, !PT ;  /* 0x800000001d1c7812 */ /* 0x000fe400078e3cff */
[----:B------:R-:W-:Y:S01]  /*0fd0*/  MOV R29, 0x43300000 ;  /* 0x43300000001d7802 */ /* 0x000fe20000000f00 */
        /* <DEDUP_REMOVED lines=11> */
[----:B0-----:R-:W0:-:S15]  /*1090*/  DFMA R36, -R38, R26, 1 ;  /* 0x3ff000002624742b */ /* 0x001e1e000000011a */
        /* <DEDUP_REMOVED lines=34> */
[----:B0-----:R0:W-:Y:S02]  /*12c0*/  DFMA R30, R24, -R34, R30 ;  /* 0x80000022181e722b */ /* 0x0011e4000000001e */
[----:B0-----:R-:W-:Y:S02]  /*12d0*/  IMAD.MOV.U32 R24, RZ, RZ, -0x748574fc ;  /* 0x8b7a8b04ff187424 */ /* 0x001fe400078e00ff */
[----:B------:R-:W-:-:S15]  /*12e0*/  IMAD.MOV.U32 R25, RZ, RZ, 0x3ed0ee25 ;  /* 0x3ed0ee25ff197424 */ /* 0x000fde00078e00ff */
[----:B------:R-:W-:-:S15]  /*12f0*/  NOP ;  /* 0x0000000000007918 */ /* 0x000fde0000000000 */
[----:B------:R-:W-:-:S15]  /*1300*/  NOP ;  /* 0x0000000000007918 */ /* 0x000fde0000000000 */
[----:B------:R-:W-:-:S15]  /*1310*/  NOP ;  /* 0x0000000000007918 */ /* 0x000fde0000000000 */
[----:B------:R-:W0:Y:S01]  /*1320*/  DADD R28, R28, -UR12 ;  /* 0x8000000c1c1c7e29 */ /* 0x000e220008000000 */
[----:B------:R-:W-:Y:S01]  /*1330*/  UMOV UR12, 0xfefa39ef ;  /* 0xfefa39ef000c7882 */ /* 0x000fe20000000000 */
[----:B------:R-:W-:-:S15]  /*1340*/  UMOV UR13, 0x3fe62e42 ;  /* 0x3fe62e42000d7882 */ /* 0x000fde0000000000 */
[----:B------:R-:W-:-:S15]  /*1350*/  NOP ;  /* 0x0000000000007918 */ /* 0x000fde0000000000 */
[----:B------:R-:W-:-:S15]  /*1360*/  NOP ;  /* 0x0000000000007918 */ /* 0x000fde0000000000 */
[----:B------:R-:W-:-:S15]  /*1370*/  NOP ;  /* 0x0000000000007918 */ /* 0x000fde0000000000 */
[----:B------:R-:W-:-:S02]  /*1380*/  NOP ;  /* 0x0000000000007918 */ /* 0x000fc40000000000 */
        /* <DEDUP_REMOVED lines=19> */
[----:B------:R-:W-:-:S15]  /*14c0*/  DMUL R36, R36, R30 ;  /* 0x0000001e24247228 */ /* 0x000fde0000000000 */
[----:B------:R-:W-:-:S15]  /*14d0*/  NOP ;  /* 0x0000000000007918 */ /* 0x000fde0000000000 */
[----:B------:R-:W-:-:S15]  /*14e0*/  NOP ;  /* 0x0000000000007918 */ /* 0x000fde0000000000 */
[----:B------:R-:W-:-:S15]  /*14f0*/  NOP ;  /* 0x0000000000007918 */ /* 0x000fde0000000000 */
[----:B------:R-:W-:-:S04]  /*1500*/  NOP ;  /* 0x0000000000007918 */ /* 0x000fc80000000000 */
        /* <DEDUP_REMOVED lines=76> */
.L_x_346:
[----:B------:R-:W-:Y:S01]  /*19d0*/  MOV R26, 0x0 ;  /* 0x00000000001a7802 */ /* 0x000fe20000000f00 */
[----:B------:R-:W-:Y:S01]  /*19e0*/  IMAD.MOV.U32 R27, RZ, RZ, 0x7ff00000 ;  /* 0x7ff00000ff1b7424 */ /* 0x000fe200078e00ff */
[----:B------:R-:W-:-:S05]  /*19f0*/  LOP3.LUT P0, RZ, R25, 0x7fffffff, RZ, 0xc0, !PT ;  /* 0x7fffffff19ff7812 */ /* 0x000fca000780c0ff */
[----:B------:R-:W0:Y:S02]  /*1a00*/  DFMA R26, R24, R26, +INF ;  /* 0x7ff00000181a742b */ /* 0x000e24000000001a */
[----:B0-----:R-:W-:Y:S02]  /*1a10*/  FSEL R24, R26, RZ, P0 ;  /* 0x000000ff1a187208 */ /* 0x001fe40000000000 */
[----:B------:R-:W-:-:S07]  /*1a20*/  FSEL R25, R27, -QNAN , P0 ;  /* 0xfff000001b197808 */ /* 0x000fce0000000000 */
.L_x_347:
[----:B------:R-:W-:Y:S05]  /*1a30*/  BSYNC.RECONVERGENT B0 ;  /* 0x0000000000007941 */ /* 0x000fea0003800200 */
.L_x_345:
[----:B------:R-:W0:Y:S01]  /*1a40*/  DMUL R24, R24, -2 ;  /* 0xc000000018187828 */ /* 0x000e220000000000 */
[----:B------:R-:W-:Y:S01]  /*1a50*/  IMAD.MOV.U32 R28, RZ, RZ, 0x0 ;  /* 0x00000000ff1c7424 */ /* 0x000fe200078e00ff */
[----:B0-----:R-:W0:Y:S01]  /*1a60*/  MUFU.RSQ64H R27, R25 ;  /* 0x00000019001b7308 */ /* 0x001e220000001c00 */
[----:B------:R-:W-:Y:S01]  /*1a70*/  VIADD R26, R25, 0xfcb00000 ;  /* 0xfcb00000191a7836 */ /* 0x000fe20000000000 */
[----:B------:R-:W-:Y:S01]  /*1a80*/  MOV R29, 0x3fd80000 ;  /* 0x3fd80000001d7802 */ /* 0x000fe20000000f00 */
[----:B------:R-:W-:Y:S01]  /*1a90*/  UMOV UR12, 0x33145c07 ;  /* 0x33145c07000c7882 */ /* 0x000fe20000000000 */
[----:B------:R-:W-:Y:S01]  /*1aa0*/  UMOV UR13, 0x3ca1a626 ;  /* 0x3ca1a626000d7882 */ /* 0x000fe20000000000 */
[----:B------:R-:W-:Y:S01]  /*1ab0*/  MOV R40, 0xc1ef8528 ;  /* 0xc1ef852800287802 */ /* 0x000fe20000000f00 */
[----:B------:R-:W-:Y:S01]  /*1ac0*/  IMAD.MOV.U32 R41, RZ, RZ, 0x3e21eea7 ;  /* 0x3e21eea7ff297424 */ /* 0x000fe200078e00ff */
[----:B------:R-:W-:Y:S01]  /*1ad0*/  BSSY.RECONVERGENT B0, `(.L_x_348) ;  /* 0x00000bf000007945 */ /* 0x000fe20003800200 */
[----:B------:R-:W-:-:S02]  /*1ae0*/  IMAD.MOV.U32 R38, RZ, RZ, 0x2cb0d246 ;  /* 0x2cb0d246ff267424 */ /* 0x000fc400078e00ff */
[----:B------:R-:W-:-:S15]  /*1af0*/  IMAD.MOV.U32 R39, RZ, RZ, 0x3e5ae5f1 ;  /* 0x3e5ae5f1ff277424 */ /* 0x000fde00078e00ff */
        /* <DEDUP_REMOVED lines=24> */
[----:B0-----:R-:W-:-:S05]  /*1c80*/  IMAD.SHL.U32 R32, R43, 0x2, RZ ;  /* 0x000000022b207824 */ /* 0x001fca00078e00ff */
[----:B------:R-:W-:-:S15]  /*1c90*/  ISETP.GT.U32.AND P0, PT, R32, -0x79800000, PT ;  /* 0x868000002000780c */ /* 0x000fde0003f04070 */
[----:B------:R-:W-:-:S15]  /*1ca0*/  NOP ;  /* 0x0000000000007918 */ /* 0x000fde0000000000 */
[----:B------:R-:W-:-:S15]  /*1cb0*/  NOP ;  /* 0x0000000000007918 */ /* 0x000fde0000000000 */
[----:B------:R-:W-:-:S12]  /*1cc0*/  NOP ;  /* 0x0000000000007918 */ /* 0x000fd80000000000 */
[----:B------:R-:W0:Y:S02]  /*1cd0*/  DMUL R30, RZ, R42 ;  /* 0x0000002aff1e7228 */ /* 0x000e240000000000 */
[----:B0-----:R-:W-:Y:S02]  /*1ce0*/  FSEL R31, R31, R43, P0 ;  /* 0x0000002b1f1f7208 */ /* 0x001fe40000000000 */
[----:B------:R-:W-:-:S03]  /*1cf0*/  FSEL R42, R30, R42, P0 ;  /* 0x0000002a1e2a7208 */ /* 0x000fc60000000000 */
[----:B------:R-:W-:Y:S02]  /*1d00*/  VIADD R43, R31, 0x100000 ;  /* 0x001000001f2b7836 */ /* 0x000fe40000000000 */
[----:B------:R-:W-:-:S15]  /*1d10*/  IMAD.MOV.U32 R30, RZ, RZ, R42 ;  /* 0x000000ffff1e7224 */ /* 0x000fde00078e002a */
[----:B------:R-:W-:-:S15]  /*1d20*/  NOP ;  /* 0x0000000000007918 */ /* 0x000fde0000000000 */
[----:B------:R-:W-:-:S15]  /*1d30*/  NOP ;  /* 0x0000000000007918 */ /* 0x000fde0000000000 */
[----:B------:R-:W-:-:S10]  /*1d40*/  NOP ;  /* 0x0000000000007918 */ /* 0x000fd40000000000 */
        /* <DEDUP_REMOVED lines=11> */
[C---:B-1----:R-:W-:Y:S02]  /*1e00*/  LOP3.LUT R36, R42.reuse, 0x1, RZ, 0xc0, !PT ;  /* 0x000000012a247812 */ /* 0x042fe400078ec0ff */
[----:B------:R-:W-:Y:S02]  /*1e10*/  LOP3.LUT P1, RZ, R42, 0x2, RZ, 0xc0, !PT ;  /* 0x000000022aff7812 */ /* 0x000fe4000782c0ff */
[----:B------:R-:W-:-:S04]  /*1e20*/  ISETP.NE.U32.AND P0, PT, R36, 0x1, PT ;  /* 0x000000012400780c */ /* 0x000fc80003f05070 */
[----:B------:R-:W-:-:S15]  /*1e30*/  ISETP.NE.U32.AND.EX P0, PT, RZ, RZ, PT, P0 ;  /* 0x000000ffff00720c */ /* 0x000fde0003f05100 */
[----:B------:R-:W-:-:S15]  /*1e40*/  NOP ;  /* 0x0000000000007918 */ /* 0x000fde0000000000 */
[----:B------:R-:W-:-:S15]  /*1e50*/  NOP ;  /* 0x0000000000007918 */ /* 0x000fde0000000000 */
[----:B------:R-:W-:-:S09]  /*1e60*/  NOP ;  /* 0x0000000000007918 */ /* 0x000fd20000000000 */
        /* <DEDUP_REMOVED lines=92> */
[----:B0-----:R-:W0:Y:S02]  /*2430*/  DFMA R38, R34, R38, R34 ;  /* 0x000000262226722b */ /* 0x001e240000000022 */
[----:B0-----:R-:W-:-:S15]  /*2440*/  LOP3.LUT R59, R39, 0x80000000, RZ, 0x3c, !PT ;  /* 0x80000000273b7812 */ /* 0x001fde00078e3cff */
[----:B------:R-:W-:-:S15]  /*2450*/  NOP ;  /* 0x0000000000007918 */ /* 0x000fde0000000000 */
[----:B------:R-:W-:-:S15]  /*2460*/  NOP ;  /* 0x0000000000007918 */ /* 0x000fde0000000000 */
[----:B------:R-:W-:-:S15]  /*2470*/  NOP ;  /* 0x0000000000007918 */ /* 0x000fde0000000000 */
[----:B------:R-:W-:-:S02]  /*2480*/  NOP ;  /* 0x0000000000007918 */ /* 0x000fc40000000000 */
[----:B------:R-:W0:-:S15]  /*2490*/  DFMA R40, R32, R40, -0.5 ;  /* 0xbfe000002028742b */ /* 0x000e1e0000000028 */
[----:B------:R-:W-:-:S15]  /*24a0*/  NOP ;  /* 0x0000000000007918 */ /* 0x000fde0000000000 */
[----:B------:R-:W-:-:S15]  /*24b0*/  NOP ;  /* 0x0000000000007918 */ /* 0x000fde0000000000 */
[----:B------:R-:W-:-:S15]  /*24c0*/  NOP ;  /* 0x0000000000007918 */ /* 0x000fde0000000000 */
[----:B------:R-:W-:-:S04]  /*24d0*/  NOP ;  /* 0x0000000000007918 */ /* 0x000fc80000000000 */
[----:B0-----:R-:W0:Y:S02]  /*24e0*/  DFMA R40, R32, R40, 1 ;  /* 0x3ff000002028742b */ /* 0x001e240000000028 */
[----:B0-----:R-:W-:Y:S02]  /*24f0*/  FSEL R36, R40, R38, !P0 ;  /* 0x0000002628247208 */ /* 0x001fe40004000000 */
[----:B------:R-:W-:Y:S02]  /*2500*/  FSEL R37, R41, R39, !P0 ;  /* 0x0000002729257208 */ /* 0x000fe40004000000 */
[----:B------:R-:W-:Y:S01]  /*2510*/  FSEL R38, R38, R40, !P0 ;  /* 0x0000002826267208 */ /* 0x000fe20004000000 */
[----:B------:R-:W-:Y:S01]  /*2520*/  IMAD.MOV.U32 R40, RZ, RZ, R28 ;  /* 0x000000ffff287224 */ /* 0x000fe200078e001c */
[----:B------:R-:W-:Y:S02]  /*2530*/  FSEL R39, R59, R41, !P0 ;  /* 0x000000293b277208 */ /* 0x000fe40004000000 */
[----:B------:R-:W-:-:S02]  /*2540*/  ISETP.GE.U32.AND P0, PT, R26, 0x7ca00000, PT ;  /* 0x7ca000001a00780c */ /* 0x000fc40003f06070 */
[----:B------:R-:W-:Y:S02]  /*2550*/  @P1 LOP3.LUT R43, R37, 0x80000000, RZ, 0x3c, !PT ;  /* 0x80000000252b1812 */ /* 0x000fe400078e3cff */
[----:B------:R-:W-:Y:S02]  /*2560*/  IADD3 R41, PT, PT, R29, -0x100000, RZ ;  /* 0xfff000001d297810 */ /* 0x000fe40007ffe0ff */
[----:B------:R-:W-:Y:S01]  /*2570*/  @P1 LOP3.LUT R59, R39, 0x80000000, RZ, 0x3c, !PT ;  /* 0x80000000273b1812 */ /* 0x000fe200078e3cff */
[----:B------:R-:W-:-:S04]  /*2580*/  @P1 IMAD.MOV.U32 R37, RZ, RZ, R43 ;  /* 0x000000ffff251224 */ /* 0x000fc800078e002b */
        /* <DEDUP_REMOVED lines=16> */
[----:B------:R-:W-:Y:S05]  /*2690*/  CALL.REL.NOINC `($__internal_23_$__cuda_sm20_dsqrt_rn_f64_mediumpath_v1) ;  /* 0x00000018000c7944 */ /* 0x000fea0003c00000 */
[----:B------:R-:W-:Y:S01]  /*26a0*/  MOV R42, R26 ;  /* 0x0000001a002a7202 */ /* 0x000fe20000000f00 */
[----:B------:R-:W-:-:S07]  /*26b0*/  IMAD.MOV.U32 R43, RZ, RZ, R27 ;  /* 0x000000ffff2b7224 */ /* 0x000fce00078e001b */
.L_x_349:
[----:B------:R-:W-:Y:S05]  /*26c0*/  BSYNC.RECONVERGENT B0 ;  /* 0x0000000000007941 */ /* 0x000fea0003800200 */
.L_x_348:
[----:B------:R-:W0:Y:S01]  /*26d0*/  FRND.F64.TRUNC R24, R30 ;  /* 0x0000001e00187313 */ /* 0x000e22000030d800 */
[----:B------:R-:W1:-:S15]  /*26e0*/  LDC.64 R28, c[0x0][0x3b8] ;  /* 0x0000ee00ff1c7b82 */ /* 0x000e5e0000000a00 */
[----:B------:R-:W-:-:S15]  /*26f0*/  NOP ;  /* 0x0000000000007918 */ /* 0x000fde0000000000 */
[----:B------:R-:W-:-:S15]  /*2700*/  NOP ;  /* 0x0000000000007918 */ /* 0x000fde0000000000 */
[----:B------:R-:W-:-:S15]  /*2710*/  NOP ;  /* 0x0000000000007918 */ /* 0x000fde0000000000 */
[----:B------:R-:W-:-:S03]  /*2720*/  NOP ;  /* 0x0000000000007918 */ /* 0x000fc60000000000 */
[----:B0-----:R0:W-:Y:S01]  /*2730*/  DSETP.NEU.AND P1, PT, R30, R24, PT ;  /* 0x000000181e00722a */ /* 0x0011e20003f2d000 */
[----:B------:R-:W-:Y:S01]  /*2740*/  BSSY.RECONVERGENT B0, `(.L_x_350) ;  /* 0x0000099000007945 */ /* 0x000fe20003800200 */
[----:B0-----:R-:W0:Y:S02]  /*2750*/  LDC.64 R24, c[0x0][0x380] ;  /* 0x0000e000ff187b82 */ /* 0x001e240000000a00 */
[----:B0-----:R-:W-:-:S04]  /*2760*/  ISETP.GE.U32.AND P0, PT, R47, R24, PT ;  /* 0x000000182f00720c */ /* 0x001fc80003f06070 */
[----:B------:R-:W-:-:S15]  /*2770*/  ISETP.GE.AND.EX P0, PT, R48, R25, PT, P0 ;  /* 0x000000193000720c */ /* 0x000fde0003f06300 */
[----:B------:R-:W-:-:S15]  /*2780*/  NOP ;  /* 0x0000000000007918 */ /* 0x000fde0000000000 */
[----:B------:R-:W-:-:S15]  /*2790*/  NOP ;  /* 0x0000000000007918 */ /* 0x000fde0000000000 */
[----:B------:R-:W-:-:S11]  /*27a0*/  NOP ;  /* 0x0000000000007918 */ /* 0x000fd60000000000 */
[----:B------:R-:W0:Y:S02]  /*27b0*/  DMUL R32, RZ, R30 ;  /* 0x0000001eff207228 */ /* 0x000e240000000000 */
        /* <DEDUP_REMOVED lines=10> */
[----:B0-----:R0:W2:-:S15]  /*2860*/  DMUL R26, R26, R42 ;  /* 0x0000002a1a1a7228 */ /* 0x00109e0000000000 */
[----:B------:R-:W-:-:S15]  /*2870*/  NOP ;  /* 0x0000000000007918 */ /* 0x000fde0000000000 */
[----:B------:R-:W-:-:S15]  /*2880*/  NOP ;  /* 0x0000000000007918 */ /* 0x000fde0000000000 */
[----:B------:R-:W-:-:S15]  /*2890*/  NOP ;  /* 0x0000000000007918 */ /* 0x000fde0000000000 */
[----:B------:R-:W-:-:S04]  /*28a0*/  NOP ;  /* 0x0000000000007918 */ /* 0x000fc80000000000 */
[----:B------:R0:W3:Y:S02]  /*28b0*/  DMUL R32, R42, R32 ;  /* 0x000000202a207228 */ /* 0x0000e40000000000 */
[----:B0123--:R-:W-:Y:S05]  /*28c0*/  @P0 BRA `(.L_x_351) ;  /* 0x0000000800000947 */ /* 0x00ffea0003800000 */
[----:B------:R0:W1:Y:S01]  /*28d0*/  DFMA R34, R32, UR8, R28 ;  /* 0x0000000820227c2b */ /* 0x000062000800001c */
[----:B------:R-:W-:Y:S01]  /*28e0*/  UMOV UR12, 0xfefa39ef ;  /* 0xfefa39ef000c7882 */ /* 0x000fe20000000000 */
[----:B0-----:R-:W-:Y:S01]  /*28f0*/  IMAD.MOV.U32 R32, RZ, RZ, 0x652b82fe ;  /* 0x652b82feff207424 */ /* 0x001fe200078e00ff */
[----:B------:R-:W-:Y:S01]  /*2900*/  UMOV UR13, 0x3fe62e42 ;  /* 0x3fe62e42000d7882 */ /* 0x000fe20000000000 */
[----:B------:R-:W-:Y:S01]  /*2910*/  IMAD.MOV.U32 R33, RZ, RZ, 0x3ff71547 ;  /* 0x3ff71547ff217424 */ /* 0x000fe200078e00ff */
[----:B-1----:R-:W-:Y:S01]  /*2920*/  FSETP.GEU.FTZ.AND P0, PT, |R35|, 4.1917929649353027344, PT ;  /* 0x4086232b2300780b */ /* 0x002fe20003f1e200 */
[----:B------:R-:W-:Y:S01]  /*2930*/  IMAD R37, R47, UR4, RZ ;  /* 0x000000042f257c24 */ /* 0x000fe2000f8e02ff */
[----:B------:R-:W-:Y:S04]  /*2940*/  BSSY.RECONVERGENT B1, `(.L_x_352) ;  /* 0x0000077000017945 */ /* 0x000fe80003800200 */
[----:B------:R-:W-:-:S04]  /*2950*/  IADD3 R36, P1, PT, R37, UR10, RZ ;  /* 0x0000000a25247c10 */ /* 0x000fc8000ff3e0ff */
[----:B------:R-:W-:-:S15]  /*2960*/  LEA.HI.X.SX32 R37, R37, UR11, 0x1, P1 ;  /* 0x0000000b25257c11 */ /* 0x000fde00088f0eff */
[----:B------:R-:W-:-:S15]  /*2970*/  NOP ;  /* 0x0000000000007918 */ /* 0x000fde0000000000 */
[----:B------:R-:W-:-:S15]  /*2980*/  NOP ;  /* 0x0000000000007918 */ /* 0x000fde0000000000 */
[----:B------:R-:W-:-:S04]  /*2990*/  NOP ;  /* 0x0000000000007918 */ /* 0x000fc80000000000 */
        /* <DEDUP_REMOVED lines=92> */
[----:B0-----:R-:W-:Y:S02]  /*2f60*/  IMAD R39, R32, 0x100000, R31 ;  /* 0x0010000020277824 */ /* 0x001fe400078e021f */
[----:B------:R-:W-:Y:S01]  /*2f70*/  IMAD.MOV.U32 R38, RZ, RZ, R30 ;  /* 0x000000ffff267224 */ /* 0x000fe200078e001e */
[----:B------:R-:W-:Y:S06]  /*2f80*/  @!P0 BRA `(.L_x_353) ;  /* 0x0000000000488947 */ /* 0x000fec0003800000 */
[----:B------:R-:W-:Y:S01]  /*2f90*/  FSETP.GEU.FTZ.AND P0, PT, |R35|, 4.2275390625, PT ;  /* 0x408748002300780b */ /* 0x000fe20003f1e200 */
[----:B------:R-:W-:-:S12]  /*2fa0*/  DSETP.GEU.AND P1, PT, R34, RZ, PT ;  /* 0x000000ff2200722a */ /* 0x000fd80003f2e000 */
[----:B------:R-:W-:-:S04]  /*2fb0*/  @!P0 LEA.HI R33, R32, R32, RZ, 0x1 ;  /* 0x0000002020218211 */ /* 0x000fc800078f08ff */
[----:B------:R-:W-:-:S04]  /*2fc0*/  @!P0 SHF.R.S32.HI R33, RZ, 0x1, R33 ;  /* 0x00000001ff218819 */ /* 0x000fc80000011421 */
[----:B------:R-:W-:Y:S01]  /*2fd0*/  @!P0 IADD3 R32, PT, PT, R32, -R33, RZ ;  /* 0x8000002120208210 */ /* 0x000fe20007ffe0ff */
[----:B------:R-:W-:-:S03]  /*2fe0*/  @!P0 IMAD R33, R33, 0x100000, R31 ;  /* 0x0010000021218824 */ /* 0x000fc600078e021f */
[----:B------:R-:W-:Y:S01]  /*2ff0*/  @!P0 LEA R31, R32, 0x3ff00000, 0x14 ;  /* 0x3ff00000201f8811 */ /* 0x000fe200078ea0ff */
[----:B------:R-:W-:Y:S02]  /*3000*/  @!P0 IMAD.MOV.U32 R32, RZ, RZ, R30 ;  /* 0x000000ffff208224 */ /* 0x000fe400078e001e */
        /* <DEDUP_REMOVED lines=10> */
.L_x_353:
[----:B------:R-:W-:Y:S05]  /*30b0*/  BSYNC.RECONVERGENT B1 ;  /* 0x0000000000017941 */ /* 0x000fea0003800200 */
.L_x_352:
[----:B-1----:R1:W-:Y:S02]  /*30c0*/  STG.E.64 desc[UR6][R36.64], R38 ;  /* 0x0000002624007986 */ /* 0x0023e4000c101b06 */
.L_x_351:
[----:B------:R-:W-:Y:S05]  /*30d0*/  BSYNC.RECONVERGENT B0 ;  /* 0x0000000000007941 */ /* 0x000fea0003800200 */
.L_x_350:
[----:B0-----:R-:W-:-:S04]  /*30e0*/  IADD3 R31, P1, PT, R46, R47, RZ ;  /* 0x0000002f2e1f7210 */ /* 0x001fc80007f3e0ff */
[----:B------:R-:W-:Y:S02]  /*30f0*/  ISETP.GE.U32.AND P0, PT, R31, R24, PT ;  /* 0x000000181f00720c */ /* 0x000fe40003f06070 */
[----:B------:R-:W-:-:S04]  /*3100*/  IADD3.X R24, PT, PT, RZ, R48, RZ, P1, !PT ;  /* 0x00000030ff187210 */ /* 0x000fc80000ffe4ff */
[----:B------:R-:W-:-:S13]  /*3110*/  ISETP.GE.AND.EX P0, PT, R24, R25, PT, P0 ;  /* 0x000000191800720c */ /* 0x000fda0003f06300 */
[----:B------:R-:W-:Y:S05]  /*3120*/  @P0 BRA `(.L_x_354) ;  /* 0x0000000800000947 */ /* 0x000fea0003800000 */
[----:B------:R0:W2:Y:S01]  /*3130*/  DFMA R28, R26, UR8, R28 ;  /* 0x000000081a1c7c2b */ /* 0x0000a2000800001c */
[----:B------:R-:W-:Y:S01]  /*3140*/  UMOV UR12, 0xfefa39ef ;  /* 0xfefa39ef000c7882 */ /* 0x000fe20000000000 */
[----:B0-----:R-:W-:Y:S01]  /*3150*/  IMAD.MOV.U32 R26, RZ, RZ, 0x652b82fe ;  /* 0x652b82feff1a7424 */ /* 0x001fe200078e00ff */
[----:B------:R-:W-:Y:S01]  /*3160*/  UMOV UR13, 0x3fe62e42 ;  /* 0x3fe62e42000d7882 */ /* 0x000fe20000000000 */
[----:B------:R-:W-:Y:S01]  /*3170*/  IMAD.MOV.U32 R27, RZ, RZ, 0x3ff71547 ;  /* 0x3ff71547ff1b7424 */ /* 0x000fe200078e00ff */
[----:B--2---:R-:W-:Y:S01]  /*3180*/  FSETP.GEU.FTZ.AND P0, PT, |R29|, 4.1917929649353027344, PT ;  /* 0x4086232b1d00780b */ /* 0x004fe20003f1e200 */
        /* <DEDUP_REMOVED lines=119> */
[----:B------:R0:W2:Y:S02]  /*3900*/  @!P0 DMUL R32, R26, R24 ;  /* 0x000000181a208228 */ /* 0x0000a40000000000 */
.L_x_356:
[----:B------:R-:W-:Y:S05]  /*3910*/  BSYNC.RECONVERGENT B0 ;  /* 0x0000000000007941 */ /* 0x000fea0003800200 */
.L_x_355:
[----:B--2---:R2:W-:Y:S02]  /*3920*/  STG.E.64 desc[UR6][R30.64], R32 ;  /* 0x000000201e007986 */ /* 0x0045e4000c101b06 */
.L_x_354:
[----:B------:R-:W-:Y:S01]  /*3930*/  IADD3 R47, P0, PT, R52, R47, RZ ;  /* 0x0000002f342f7210 */ /* 0x000fe20007f1e0ff */
[----:B------:R-:W-:Y:S05]  /*3940*/  WARPSYNC.ALL ;  /* 0x0000000000007948 */ /* 0x000fea0003800000 */
[----:B------:R-:W-:Y:S01]  /*3950*/  IMAD.X R48, RZ, RZ, R48, P0 ;  /* 0x000000ffff307224 */ /* 0x000fe200000e0630 */
[----:B------:R-:W-:Y:S01]  /*3960*/  BAR.SYNC.DEFER_BLOCKING 0x0 ;  /* 0x0000000000007b1d */ /* 0x000fe20000010000 */
[----:B------:R-:W-:Y:S01]  /*3970*/  ISETP.GE.U32.AND P0, PT, R47, R20, PT ;  /* 0x000000142f00720c */ /* 0x000fe20003f06070 */
[----:B--2---:R-:W-:Y:S01]  /*3980*/  IMAD.MOV.U32 R30, RZ, RZ, R56 ;  /* 0x000000ffff1e7224 */ /* 0x004fe200078e0038 */
[----:B------:R-:W-:Y:S01]  /*3990*/  MOV R31, R22 ;  /* 0x00000016001f7202 */ /* 0x000fe20000000f00 */
[----:B------:R-:W-:Y:S01]  /*39a0*/  IMAD.MOV.U32 R32, RZ, RZ, R57 ;  /* 0x000000ffff207224 */ /* 0x000fe200078e0039 */
[----:B------:R-:W-:-:S13]  /*39b0*/  ISETP.GE.AND.EX P0, PT, R48, R55, PT, P0 ;  /* 0x000000373000720c */ /* 0x000fda0003f06300 */
[----:B------:R-:W-:Y:S05]  /*39c0*/  @!P0 BRA `(.L_x_357) ;  /* 0xffffffcc00948947 */ /* 0x000fea000383ffff */
[----:B------:R-:W-:Y:S05]  /*39d0*/  EXIT ;  /* 0x000000000000794d */ /* 0x000fea0003800000 */
        .weak           $__internal_22_$__cuda_sm20_div_s64
        .type           $__internal_22_$__cuda_sm20_div_s64,@function
        .size           $__internal_22_$__cuda_sm20_div_s64,($__internal_23_$__cuda_sm20_dsqrt_rn_f64_mediumpath_v1 - $__internal_22_$__cuda_sm20_div_s64)
$__internal_22_$__cuda_sm20_div_s64:
        /* <DEDUP_REMOVED lines=18> */
[----:B------:R-:W-:Y:S01]  /*3b00*/  IMAD.HI.U32 R20, P1, R23, R29, R20 ;  /* 0x0000001d17147227 */ /* 0x000fe20007820014 */
[----:B------:R-:W-:-:S04]  /*3b10*/  IADD3 R29, P4, PT, RZ, -UR4, RZ ;  /* 0x80000004ff1d7c10 */ /* 0x000fc8000ff9e0ff */
[----:B------:R-:W-:Y:S02]  /*3b20*/  IADD3 R21, P2, PT, R25, R20, RZ ;  /* 0x0000001419157210 */ /* 0x000fe40007f5e0ff */
[----:B------:R-:W-:-:S03]  /*3b30*/  IADD3.X R20, PT, PT, R33, R23, RZ, P0, !PT ;  /* 0x0000001721147210 */ /* 0x000fc600007fe4ff */
        /* <DEDUP_REMOVED lines=56> */
[----:B------:R-:W-:Y:S06]  /*3ec0*/  RET.REL.NODEC R20 `(_ZN2at6native63_GLOBAL__N__11d61d08_30_DistributionLogNormalKernel_cu_e7567be543distribution_elementwise_grid_stride_kernelIdLi2EZNS0_9templates4cuda20normal_and_transformIddPNS_17CUDAGeneratorImplEZZZNS4_17log_normal_kernelIS7_EEvRNS_18TensorIteratorBaseEddT_ENKUlvE_clEvENKUlvE_clEvEUldE_EEvSA_T1_T2_EUlP24curandStatePhilox4_32_10E_ZNS1_27distribution_nullary_kernelIdd7double2S7_SJ_SE_EEvSA_SG_RKT3_T4_EUlidE_EEvlNS_15PhiloxCudaStateESF_SG_) ;  /* 0xffffffc0144c7950 */ /* 0x000fec0003c3ffff */
        .weak           $__internal_23_$__cuda_sm20_dsqrt_rn_f64_mediumpath_v1
        .type           $__internal_23_$__cuda_sm20_dsqrt_rn_f64_mediumpath_v1,@function
        .size           $__internal_23_$__cuda_sm20_dsqrt_rn_f64_mediumpath_v1,(.L_x_400 - $__internal_23_$__cuda_sm20_dsqrt_rn_f64_mediumpath_v1)
$__internal_23_$__cuda_sm20_dsqrt_rn_f64_mediumpath_v1:
        /* <DEDUP_REMOVED lines=19> */
.L_x_359:
        /* <DEDUP_REMOVED lines=55> */
.L_x_361:
[----:B------:R0:W1:Y:S02]  /*4370*/  DADD R26, R24, R24 ;  /* 0x00000000181a7229 */ /* 0x0000640000000018 */
.L_x_360:
[----:B------:R-:W-:Y:S05]  /*4380*/  BSYNC.RECONVERGENT B1 ;  /* 0x0000000000017941 */ /* 0x000fea0003800200 */
.L_x_358:
[----:B------:R-:W-:-:S04]  /*4390*/  IMAD.MOV.U32 R43, RZ, RZ, 0x0 ;  /* 0x00000000ff2b7424 */ /* 0x000fc800078e00ff */
[----:B01----:R-:W-:Y:S05]  /*43a0*/  RET.REL.NODEC R42 `(_ZN2at6native63_GLOBAL__N__11d61d08_30_DistributionLogNormalKernel_cu_e7567be543distribution_elementwise_grid_stride_kernelIdLi2EZNS0_9templates4cuda20normal_and_transformIddPNS_17CUDAGeneratorImplEZZZNS4_17log_normal_kernelIS7_EEvRNS_18TensorIteratorBaseEddT_ENKUlvE_clEvENKUlvE_clEvEUldE_EEvSA_T1_T2_EUlP24curandStatePhilox4_32_10E_ZNS1_27distribution_nullary_kernelIdd7double2S7_SJ_SE_EEvSA_SG_RKT3_T4_EUlidE_EEvlNS_15PhiloxCudaStateESF_SG_) ;  /* 0xffffffbc2a147950 */ /* 0x003fea0003c3ffff */
.L_x_362:
        /* <DEDUP_REMOVED lines=13> */
.L_x_400:


//--------------------- .nv.global.init           --------------------------
	.section	.nv.global.init,"aw",@progbits
	.align	4
.nv.global.init:
	.type		mrg32k3aM1SubSeq,@object
	.size		mrg32k3aM1SubSeq,(mrg32k3aM2SubSeq - mrg32k3aM1SubSeq)
mrg32k3aM1SubSeq:
        /*0000*/ 	.byte	0x0b, 0xcc, 0xee, 0x04, 0x73, 0x29, 0x8b, 0x6f, 0xf6, 0x53, 0x03, 0xf6, 0x23, 0xf6, 0xea, 0xda
        /* <DEDUP_REMOVED lines=125> */
	.type		mrg32k3aM2SubSeq,@object
	.size		mrg32k3aM2SubSeq,(mrg32k3aM1 - mrg32k3aM2SubSeq)
mrg32k3aM2SubSeq:
        /* <DEDUP_REMOVED lines=126> */
	.type		mrg32k3aM1,@object
	.size		mrg32k3aM1,(mrg32k3aM1Seq - mrg32k3aM1)
mrg32k3aM1:
        /* <DEDUP_REMOVED lines=144> */
	.type		mrg32k3aM1Seq,@object
	.size		mrg32k3aM1Seq,(mrg32k3aM2 - mrg32k3aM1Seq)
mrg32k3aM1Seq:
        /* <DEDUP_REMOVED lines=144> */
	.type		mrg32k3aM2,@object
	.size		mrg32k3aM2,(mrg32k3aM2Seq - mrg32k3aM2)
mrg32k3aM2:
        /* <DEDUP_REMOVED lines=144> */
	.type		mrg32k3aM2Seq,@object
	.size		mrg32k3aM2Seq,(precalc_xorwow_matrix - mrg32k3aM2Seq)
mrg32k3aM2Seq:
        /* <DEDUP_REMOVED lines=144> */
	.type		precalc_xorwow_matrix,@object
	.size		precalc_xorwow_matrix,(precalc_xorwow_offset_matrix - precalc_xorwow_matrix)
precalc_xorwow_matrix:
        /* <DEDUP_REMOVED lines=6400> */
	.type		precalc_xorwow_offset_matrix,@object
	.size		precalc_xorwow_offset_matrix,(.L_1 - precalc_xorwow_offset_matrix)
precalc_xorwow_offset_matrix:
        /* <DEDUP_REMOVED lines=6400> */
.L_1:


//--------------------- .nv.shared.reserved.0     --------------------------
	.section	.nv.shared.reserved.0,"aw",@nobits
	.weak		__nv_reservedSMEM_offset_0_alias
	.size		__nv_reservedSMEM_offset_0_alias, 0, 64
	.other		__nv_reservedSMEM_offset_0_alias,@"STO_CUDA_RESERVED_SHARED STV_DEFAULT"
__nv_reservedSMEM_offset_0_alias:
	.zero		0
	.zero		64


//--------------------- .nv.global                --------------------------
	.section	.nv.global,"aw",@nobits
.nv.global:
	.type		_ZN61_INTERNAL_11d61d08_30_DistributionLogNormalKernel_cu_e7567be54cuda3std3__48in_placeE,@object
	.size		_ZN61_INTERNAL_11d61d08_30_DistributionLogNormalKernel_cu_e7567be54cuda3std3__48in_placeE,(_ZN61_INTERNAL_11d61d08_30_DistributionLogNormalKernel_cu_e7567be54cuda3std6ranges3__45__cpo8distanceE - _ZN61_INTERNAL_11d61d08_30_DistributionLogNormalKernel_cu_e7567be54cuda3std3__48in_placeE)
_ZN61_INTERNAL_11d61d08_30_DistributionLogNormalKernel_cu_e7567be54cuda3std3__48in_placeE:
	.zero		1
	.type		_ZN61_INTERNAL_11d61d08_30_DistributionLogNormalKernel_cu_e7567be54cuda3std6ranges3__45__cpo8distanceE,@object
	.size		_ZN61_INTERNAL_11d61d08_30_DistributionLogNormalKernel_cu_e7567be54cuda3std6ranges3__45__cpo8distanceE,(_ZN61_INTERNAL_11d61d08_30_DistributionLogNormalKernel_cu_e7567be54cuda3std3__45__cpo6cbeginE - _ZN61_INTERNAL_11d61d08_30_DistributionLogNormalKernel_cu_e7567be54cuda3std6ranges3__45__cpo8distanceE)
_ZN61_INTERNAL_11d61d08_30_DistributionLogNormalKernel_cu_e7567be54cuda3std6ranges3__45__cpo8distanceE:
	.zero		1
	.type		_ZN61_INTERNAL_11d61d08_30_DistributionLogNormalKernel_cu_e7567be54cuda3std3__45__cpo6cbeginE,@object
	.size		_ZN61_INTERNAL_11d61d08_30_DistributionLogNormalKernel_cu_e7567be54cuda3std3__45__cpo6cbeginE,(_ZN61_INTERNAL_11d61d08_30_DistributionLogNormalKernel_cu_e7567be54cuda3std6ranges3__45__cpo7advanceE - _ZN61_INTERNAL_11d61d08_30_DistributionLogNormalKernel_cu_e7567be54cuda3std3__45__cpo6cbeginE)
_ZN61_INTERNAL_11d61d08_30_DistributionLogNormalKernel_cu_e7567be54cuda3std3__45__cpo6cbeginE:
	.zero		1
	.type		_ZN61_INTERNAL_11d61d08_30_DistributionLogNormalKernel_cu_e7567be54cuda3std6ranges3__45__cpo7advanceE,@object
	.size		_ZN61_INTERNAL_11d61d08_30_DistributionLogNormalKernel_cu_e7567be54cuda3std6ranges3__45__cpo7advanceE,(_ZN61_INTERNAL_11d61d08_30_DistributionLogNormalKernel_cu_e7567be54cuda3std3__45__cpo7crbeginE - _ZN61_INTERNAL_11d61d08_30_DistributionLogNormalKernel_cu_e7567be54cuda3std6ranges3__45__cpo7advanceE)
_ZN61_INTERNAL_11d61d08_30_DistributionLogNormalKernel_cu_e7567be54cuda3std6ranges3__45__cpo7advanceE:
	.zero		1
	.type		_ZN61_INTERNAL_11d61d08_30_DistributionLogNormalKernel_cu_e7567be54cuda3std3__45__cpo7crbeginE,@object
	.size		_ZN61_INTERNAL_11d61d08_30_DistributionLogNormalKernel_cu_e7567be54cuda3std3__45__cpo7crbeginE,(_ZN61_INTERNAL_11d61d08_30_DistributionLogNormalKernel_cu_e7567be54cuda3std6ranges3__45__cpo4dataE - _ZN61_INTERNAL_11d61d08_30_DistributionLogNormalKernel_cu_e7567be54cuda3std3__45__cpo7crbeginE)
_ZN61_INTERNAL_11d61d08_30_DistributionLogNormalKernel_cu_e7567be54cuda3std3__45__cpo7crbeginE:
	.zero		1
	.type		_ZN61_INTERNAL_11d61d08_30_DistributionLogNormalKernel_cu_e7567be54cuda3std6ranges3__45__cpo4dataE,@object
	.size		_ZN61_INTERNAL_11d61d08_30_DistributionLogNormalKernel_cu_e7567be54cuda3std6ranges3__45__cpo4dataE,(_ZN61_INTERNAL_11d61d08_30_DistributionLogNormalKernel_cu_e7567be54cuda3std6ranges3__45__cpo5beginE - _ZN61_INTERNAL_11d61d08_30_DistributionLogNormalKernel_cu_e7567be54cuda3std6ranges3__45__cpo4dataE)
_ZN61_INTERNAL_11d61d08_30_DistributionLogNormalKernel_cu_e7567be54cuda3std6ranges3__45__cpo4dataE:
	.zero		1
	.type		_ZN61_INTERNAL_11d61d08_30_DistributionLogNormalKernel_cu_e7567be54cuda3std6ranges3__45__cpo5beginE,@object
	.size		_ZN61_INTERNAL_11d61d08_30_DistributionLogNormalKernel_cu_e7567be54cuda3std6ranges3__45__cpo5beginE,(_ZN61_INTERNAL_11d61d08_30_DistributionLogNormalKernel_cu_e7567be54cuda3std3__463_GLOBAL__N__11d61d08_30_DistributionLogNormalKernel_cu_e7567be56ignoreE - _ZN61_INTERNAL_11d61d08_30_DistributionLogNormalKernel_cu_e7567be54cuda3std6ranges3__45__cpo5beginE)
_ZN61_INTERNAL_11d61d08_30_DistributionLogNormalKernel_cu_e7567be54cuda3std6ranges3__45__cpo5beginE:
	.zero		1
	.type		_ZN61_INTERNAL_11d61d08_30_DistributionLogNormalKernel_cu_e7567be54cuda3std3__463_GLOBAL__N__11d61d08_30_DistributionLogNormalKernel_cu_e7567be56ignoreE,@object
	.size		_ZN61_INTERNAL_11d61d08_30_DistributionLogNormalKernel_cu_e7567be54cuda3std3__463_GLOBAL__N__11d61d08_30_DistributionLogNormalKernel_cu_e7567be56ignoreE,(_ZN61_INTERNAL_11d61d08_30_DistributionLogNormalKernel_cu_e7567be54cuda3std6ranges3__45__cpo4sizeE - _ZN61_INTERNAL_11d61d08_30_DistributionLogNormalKernel_cu_e7567be54cuda3std3__463_GLOBAL__N__11d61d08_30_DistributionLogNormalKernel_cu_e7567be56ignoreE)
_ZN61_INTERNAL_11d61d08_30_DistributionLogNormalKernel_cu_e7567be54cuda3std3__463_GLOBAL__N__11d61d08_30_DistributionLogNormalKernel_cu_e7567be56ignoreE:
	.zero		1
	.type		_ZN61_INTERNAL_11d61d08_30_DistributionLogNormalKernel_cu_e7567be54cuda3std6ranges3__45__cpo4sizeE,@object
	.size		_ZN61_INTERNAL_11d61d08_30_DistributionLogNormalKernel_cu_e7567be54cuda3std6ranges3__45__cpo4sizeE,(_ZN61_INTERNAL_11d61d08_30_DistributionLogNormalKernel_cu_e7567be54cuda3std3__45__cpo5beginE - _ZN61_INTERNAL_11d61d08_30_DistributionLogNormalKernel_cu_e7567be54cuda3std6ranges3__45__cpo4sizeE)
_ZN61_INTERNAL_11d61d08_30_DistributionLogNormalKernel_cu_e7567be54cuda3std6ranges3__45__cpo4sizeE:
	.zero		1
	.type		_ZN61_INTERNAL_11d61d08_30_DistributionLogNormalKernel_cu_e7567be54cuda3std3__45__cpo5beginE,@object
	.size		_ZN61_INTERNAL_11d61d08_30_DistributionLogNormalKernel_cu_e7567be54cuda3std3__45__cpo5beginE,(_ZN61_INTERNAL_11d61d08_30_DistributionLogNormalKernel_cu_e7567be54cuda3std6ranges3__45__cpo6cbeginE - _ZN61_INTERNAL_11d61d08_30_DistributionLogNormalKernel_cu_e7567be54cuda3std3__45__cpo5beginE)
_ZN61_INTERNAL_11d61d08_30_DistributionLogNormalKernel_cu_e7567be54cuda3std3__45__cpo5beginE:
	.zero		1
	.type		_ZN61_INTERNAL_11d61d08_30_DistributionLogNormalKernel_cu_e7567be54cuda3std6ranges3__45__cpo6cbeginE,@object
	.size		_ZN61_INTERNAL_11d61d08_30_DistributionLogNormalKernel_cu_e7567be54cuda3std6ranges3__45__cpo6cbeginE,(_ZN61_INTERNAL_11d61d08_30_DistributionLogNormalKernel_cu_e7567be54cuda3std3__45__cpo6rbeginE - _ZN61_INTERNAL_11d61d08_30_DistributionLogNormalKernel_cu_e7567be54cuda3std6ranges3__45__cpo6cbeginE)
_ZN61_INTERNAL_11d61d08_30_DistributionLogNormalKernel_cu_e7567be54cuda3std6ranges3__45__cpo6cbeginE:
	.zero		1
	.type		_ZN61_INTERNAL_11d61d08_30_DistributionLogNormalKernel_cu_e7567be54cuda3std3__45__cpo6rbeginE,@object
	.size		_ZN61_INTERNAL_11d61d08_30_DistributionLogNormalKernel_cu_e7567be54cuda3std3__45__cpo6rbeginE,(_ZN61_INTERNAL_11d61d08_30_DistributionLogNormalKernel_cu_e7567be54cuda3std6ranges3__45__cpo4nextE - _ZN61_INTERNAL_11d61d08_30_DistributionLogNormalKernel_cu_e7567be54cuda3std3__45__cpo6rbeginE)
_ZN61_INTERNAL_11d61d08_30_DistributionLogNormalKernel_cu_e7567be54cuda3std3__45__cpo6rbeginE:
	.zero		1
	.type		_ZN61_INTERNAL_11d61d08_30_DistributionLogNormalKernel_cu_e7567be54cuda3std6ranges3__45__cpo4nextE,@object
	.size		_ZN61_INTERNAL_11d61d08_30_DistributionLogNormalKernel_cu_e7567be54cuda3std6ranges3__45__cpo4nextE,(_ZN61_INTERNAL_11d61d08_30_DistributionLogNormalKernel_cu_e7567be54cuda3std6ranges3__45__cpo4swapE - _ZN61_INTERNAL_11d61d08_30_DistributionLogNormalKernel_cu_e7567be54cuda3std6ranges3__45__cpo4nextE)
_ZN61_INTERNAL_11d61d08_30_DistributionLogNormalKernel_cu_e7567be54cuda3std6ranges3__45__cpo4nextE:
	.zero		1
	.type		_ZN61_INTERNAL_11d61d08_30_DistributionLogNormalKernel_cu_e7567be54cuda3std6ranges3__45__cpo4swapE,@object
	.size		_ZN61_INTERNAL_11d61d08_30_DistributionLogNormalKernel_cu_e7567be54cuda3std6ranges3__45__cpo4swapE,(_ZN61_INTERNAL_11d61d08_30_DistributionLogNormalKernel_cu_e7567be54cuda3std3__420unreachable_sentinelE - _ZN61_INTERNAL_11d61d08_30_DistributionLogNormalKernel_cu_e7567be54cuda3std6ranges3__45__cpo4swapE)
_ZN61_INTERNAL_11d61d08_30_DistributionLogNormalKernel_cu_e7567be54cuda3std6ranges3__45__cpo4swapE:
	.zero		1
	.type		_ZN61_INTERNAL_11d61d08_30_DistributionLogNormalKernel_cu_e7567be54cuda3std3__420unreachable_sentinelE,@object
	.size		_ZN61_INTERNAL_11d61d08_30_DistributionLogNormalKernel_cu_e7567be54cuda3std3__420unreachable_sentinelE,(_ZN61_INTERNAL_11d61d08_30_DistributionLogNormalKernel_cu_e7567be56thrust24THRUST_300001_SM_1030_NS6system6detail10sequential3seqE - _ZN61_INTERNAL_11d61d08_30_DistributionLogNormalKernel_cu_e7567be54cuda3std3__420unreachable_sentinelE)
_ZN61_INTERNAL_11d61d08_30_DistributionLogNormalKernel_cu_e7567be54cuda3std3__420unreachable_sentinelE:
	.zero		1
	.type		_ZN61_INTERNAL_11d61d08_30_DistributionLogNormalKernel_cu_e7567be56thrust24THRUST_300001_SM_1030_NS6system6detail10sequential3seqE,@object
	.size		_ZN61_INTERNAL_11d61d08_30_DistributionLogNormalKernel_cu_e7567be56thrust24THRUST_300001_SM_1030_NS6system6detail10sequential3seqE,(_ZN61_INTERNAL_11d61d08_30_DistributionLogNormalKernel_cu_e7567be54cuda3std3__45__cpo4cendE - _ZN61_INTERNAL_11d61d08_30_DistributionLogNormalKernel_cu_e7567be56thrust24THRUST_300001_SM_1030_NS6system6detail10sequential3seqE)
_ZN61_INTERNAL_11d61d08_30_DistributionLogNormalKernel_cu_e7567be56thrust24THRUST_300001_SM_1030_NS6system6detail10sequential3seqE:
	.zero		1
	.type		_ZN61_INTERNAL_11d61d08_30_DistributionLogNormalKernel_cu_e7567be54cuda3std3__45__cpo4cendE,@object
	.size		_ZN61_INTERNAL_11d61d08_30_DistributionLogNormalKernel_cu_e7567be54cuda3std3__45__cpo4cendE,(_ZN61_INTERNAL_11d61d08_30_DistributionLogNormalKernel_cu_e7567be54cuda3std6ranges3__45__cpo9iter_swapE - _ZN61_INTERNAL_11d61d08_30_DistributionLogNormalKernel_cu_e7567be54cuda3std3__45__cpo4cendE)
_ZN61_INTERNAL_11d61d08_30_DistributionLogNormalKernel_cu_e7567be54cuda3std3__45__cpo4cendE:
	.zero		1
	.type		_ZN61_INTERNAL_11d61d08_30_DistributionLogNormalKernel_cu_e7567be54cuda3std6ranges3__45__cpo9iter_swapE,@object
	.size		_ZN61_INTERNAL_11d61d08_30_DistributionLogNormalKernel_cu_e7567be54cuda3std6ranges3__45__cpo9iter_swapE,(_ZN61_INTERNAL_11d61d08_30_DistributionLogNormalKernel_cu_e7567be54cuda3std3__45__cpo5crendE - _ZN61_INTERNAL_11d61d08_30_DistributionLogNormalKernel_cu_e7567be54cuda3std6ranges3__45__cpo9iter_swapE)
_ZN61_INTERNAL_11d61d08_30_DistributionLogNormalKernel_cu_e7567be54cuda3std6ranges3__45__cpo9iter_swapE:
	.zero		1
	.type		_ZN61_INTERNAL_11d61d08_30_DistributionLogNormalKernel_cu_e7567be54cuda3std3__45__cpo5crendE,@object
	.size		_ZN61_INTERNAL_11d61d08_30_DistributionLogNormalKernel_cu_e7567be54cuda3std3__45__cpo5crendE,(_ZN61_INTERNAL_11d61d08_30_DistributionLogNormalKernel_cu_e7567be54cuda3std6ranges3__45__cpo5cdataE - _ZN61_INTERNAL_11d61d08_30_DistributionLogNormalKernel_cu_e7567be54cuda3std3__45__cpo5crendE)
_ZN61_INTERNAL_11d61d08_30_DistributionLogNormalKernel_cu_e7567be54cuda3std3__45__cpo5crendE:
	.zero		1
	.type		_ZN61_INTERNAL_11d61d08_30_DistributionLogNormalKernel_cu_e7567be54cuda3std6ranges3__45__cpo5cdataE,@object
	.size		_ZN61_INTERNAL_11d61d08_30_DistributionLogNormalKernel_cu_e7567be54cuda3std6ranges3__45__cpo5cdataE,(_ZN61_INTERNAL_11d61d08_30_DistributionLogNormalKernel_cu_e7567be54cuda3std6ranges3__45__cpo3endE - _ZN61_INTERNAL_11d61d08_30_DistributionLogNormalKernel_cu_e7567be54cuda3std6ranges3__45__cpo5cdataE)
_ZN61_INTERNAL_11d61d08_30_DistributionLogNormalKernel_cu_e7567be54cuda3std6ranges3__45__cpo5cdataE:
	.zero		1
	.type		_ZN61_INTERNAL_11d61d08_30_DistributionLogNormalKernel_cu_e7567be54cuda3std6ranges3__45__cpo3endE,@object
	.size		_ZN61_INTERNAL_11d61d08_30_DistributionLogNormalKernel_cu_e7567be54cuda3std6ranges3__45__cpo3endE,(_ZN61_INTERNAL_11d61d08_30_DistributionLogNormalKernel_cu_e7567be54cuda3std3__419piecewise_constructE - _ZN61_INTERNAL_11d61d08_30_DistributionLogNormalKernel_cu_e7567be54cuda3std6ranges3__45__cpo3endE)
_ZN61_INTERNAL_11d61d08_30_DistributionLogNormalKernel_cu_e7567be54cuda3std6ranges3__45__cpo3endE:
	.zero		1
	.type		_ZN61_INTERNAL_11d61d08_30_DistributionLogNormalKernel_cu_e7567be54cuda3std3__419piecewise_constructE,@object
	.size		_ZN61_INTERNAL_11d61d08_30_DistributionLogNormalKernel_cu_e7567be54cuda3std3__419piecewise_constructE,(_ZN61_INTERNAL_11d61d08_30_DistributionLogNormalKernel_cu_e7567be54cuda3std6ranges3__45__cpo5ssizeE - _ZN61_INTERNAL_11d61d08_30_DistributionLogNormalKernel_cu_e7567be54cuda3std3__419piecewise_constructE)
_ZN61_INTERNAL_11d61d08_30_DistributionLogNormalKernel_cu_e7567be54cuda3std3__419piecewise_constructE:
	.zero		1
	.type		_ZN61_INTERNAL_11d61d08_30_DistributionLogNormalKernel_cu_e7567be54cuda3std6ranges3__45__cpo5ssizeE,@object
	.size		_ZN61_INTERNAL_11d61d08_30_DistributionLogNormalKernel_cu_e7567be54cuda3std6ranges3__45__cpo5ssizeE,(_ZN61_INTERNAL_11d61d08_30_DistributionLogNormalKernel_cu_e7567be54cuda3std3__45__cpo3endE - _ZN61_INTERNAL_11d61d08_30_DistributionLogNormalKernel_cu_e7567be54cuda3std6ranges3__45__cpo5ssizeE)
_ZN61_INTERNAL_11d61d08_30_DistributionLogNormalKernel_cu_e7567be54cuda3std6ranges3__45__cpo5ssizeE:
	.zero		1
	.type		_ZN61_INTERNAL_11d61d08_30_DistributionLogNormalKernel_cu_e7567be54cuda3std3__45__cpo3endE,@object
	.size		_ZN61_INTERNAL_11d61d08_30_DistributionLogNormalKernel_cu_e7567be54cuda3std3__45__cpo3endE,(_ZN61_INTERNAL_11d61d08_30_DistributionLogNormalKernel_cu_e7567be54cuda3std6ranges3__45__cpo4cendE - _ZN61_INTERNAL_11d61d08_30_DistributionLogNormalKernel_cu_e7567be54cuda3std3__45__cpo3endE)
_ZN61_INTERNAL_11d61d08_30_DistributionLogNormalKernel_cu_e7567be54cuda3std3__45__cpo3endE:
	.zero		1
	.type		_ZN61_INTERNAL_11d61d08_30_DistributionLogNormalKernel_cu_e7567be54cuda3std6ranges3__45__cpo4cendE,@object
	.size		_ZN61_INTERNAL_11d61d08_30_DistributionLogNormalKernel_cu_e7567be54cuda3std6ranges3__45__cpo4cendE,(_ZN61_INTERNAL_11d61d08_30_DistributionLogNormalKernel_cu_e7567be54cuda3std3__45__cpo4rendE - _ZN61_INTERNAL_11d61d08_30_DistributionLogNormalKernel_cu_e7567be54cuda3std6ranges3__45__cpo4cendE)
_ZN61_INTERNAL_11d61d08_30_DistributionLogNormalKernel_cu_e7567be54cuda3std6ranges3__45__cpo4cendE:
	.zero		1
	.type		_ZN61_INTERNAL_11d61d08_30_DistributionLogNormalKernel_cu_e7567be54cuda3std3__45__cpo4rendE,@object
	.size		_ZN61_INTERNAL_11d61d08_30_DistributionLogNormalKernel_cu_e7567be54cuda3std3__45__cpo4rendE,(_ZN61_INTERNAL_11d61d08_30_DistributionLogNormalKernel_cu_e7567be54cuda3std6ranges3__45__cpo4prevE - _ZN61_INTERNAL_11d61d08_30_DistributionLogNormalKernel_cu_e7567be54cuda3std3__45__cpo4rendE)
_ZN61_INTERNAL_11d61d08_30_DistributionLogNormalKernel_cu_e7567be54cuda3std3__45__cpo4rendE:
	.zero		1
	.type		_ZN61_INTERNAL_11d61d08_30_DistributionLogNormalKernel_cu_e7567be54cuda3std6ranges3__45__cpo4prevE,@object
	.size		_ZN61_INTERNAL_11d61d08_30_DistributionLogNormalKernel_cu_e7567be54cuda3std6ranges3__45__cpo4prevE,(_ZN61_INTERNAL_11d61d08_30_DistributionLogNormalKernel_cu_e7567be54cuda3std6ranges3__45__cpo9iter_moveE - _ZN61_INTERNAL_11d61d08_30_DistributionLogNormalKernel_cu_e7567be54cuda3std6ranges3__45__cpo4prevE)
_ZN61_INTERNAL_11d61d08_30_DistributionLogNormalKernel_cu_e7567be54cuda3std6ranges3__45__cpo4prevE:
	.zero		1
	.type		_ZN61_INTERNAL_11d61d08_30_DistributionLogNormalKernel_cu_e7567be54cuda3std6ranges3__45__cpo9iter_moveE,@object
	.size		_ZN61_INTERNAL_11d61d08_30_DistributionLogNormalKernel_cu_e7567be54cuda3std6ranges3__45__cpo9iter_moveE,(.L_22 - _ZN61_INTERNAL_11d61d08_30_DistributionLogNormalKernel_cu_e7567be54cuda3std6ranges3__45__cpo9iter_moveE)
_ZN61_INTERNAL_11d61d08_30_DistributionLogNormalKernel_cu_e7567be54cuda3std6ranges3__45__cpo9iter_moveE:
	.zero		1
.L_22:


//--------------------- .nv.constant0._ZN2at6native63_GLOBAL__N__11d61d08_30_DistributionLogNormalKernel_cu_e7567be543distribution_elementwise_grid_stride_kernelIfLi4EZNS0_9templates4cuda20normal_and_transformIN3c108BFloat16EfPNS_17CUDAGeneratorImplEZZZNS4_17log_normal_kernelIS9_EEvRNS_18TensorIteratorBaseEddT_ENKUlvE_clEvENKUlvE2_clEvEUlfE_EEvSC_T1_T2_EUlP24curandStatePhilox4_32_10E0_ZNS1_27distribution_nullary_kernelIS7_f6float4S9_SL_SG_EEvSC_SI_RKT3_T4_EUlifE0_EEvlNS_15PhiloxCudaStateESH_SI_ --------------------------
	.section	.nv.constant0._ZN2at6native63_GLOBAL__N__11d61d08_30_DistributionLogNormalKernel_cu_e7567be543distribution_elementwise_grid_stride_kernelIfLi4EZNS0_9templates4cuda20normal_and_transformIN3c108BFloat16EfPNS_17CUDAGeneratorImplEZZZNS4_17log_normal_kernelIS9_EEvRNS_18TensorIteratorBaseEddT_ENKUlvE_clEvENKUlvE2_clEvEUlfE_EEvSC_T1_T2_EUlP24curandStatePhilox4_32_10E0_ZNS1_27distribution_nullary_kernelIS7_f6float4S9_SL_SG_EEvSC_SI_RKT3_T4_EUlifE0_EEvlNS_15PhiloxCudaStateESH_SI_,"a",@progbits
	.sectionflags	@""
	.align	4
.nv.constant0._ZN2at6native63_GLOBAL__N__11d61d08_30_DistributionLogNormalKernel_cu_e7567be543distribution_elementwise_grid_stride_kernelIfLi4EZNS0_9templates4cuda20normal_and_transformIN3c108BFloat16EfPNS_17CUDAGeneratorImplEZZZNS4_17log_normal_kernelIS9_EEvRNS_18TensorIteratorBaseEddT_ENKUlvE_clEvENKUlvE2_clEvEUlfE_EEvSC_T1_T2_EUlP24curandStatePhilox4_32_10E0_ZNS1_27distribution_nullary_kernelIS7_f6float4S9_SL_SG_EEvSC_SI_RKT3_T4_EUlifE0_EEvlNS_15PhiloxCudaStateESH_SI_:
	.zero		1360


//--------------------- .nv.constant0._ZN2at6native63_GLOBAL__N__11d61d08_30_DistributionLogNormalKernel_cu_e7567be543distribution_elementwise_grid_stride_kernelIfLi4EZNS0_9templates4cuda20normal_and_transformIN3c108BFloat16EfPNS_17CUDAGeneratorImplEZZZNS4_17log_normal_kernelIS9_EEvRNS_18TensorIteratorBaseEddT_ENKUlvE_clEvENKUlvE2_clEvEUlfE_EEvSC_T1_T2_EUlP24curandStatePhilox4_32_10E0_ZNS1_27distribution_nullary_kernelIS7_f6float4S9_SL_SG_EEvSC_SI_RKT3_T4_EUlifE_EEvlNS_15PhiloxCudaStateESH_SI_ --------------------------
	.section	.nv.constant0._ZN2at6native63_GLOBAL__N__11d61d08_30_DistributionLogNormalKernel_cu_e7567be543distribution_elementwise_grid_stride_kernelIfLi4EZNS0_9templates4cuda20normal_and_transformIN3c108BFloat16EfPNS_17CUDAGeneratorImplEZZZNS4_17log_normal_kernelIS9_EEvRNS_18TensorIteratorBaseEddT_ENKUlvE_clEvENKUlvE2_clEvEUlfE_EEvSC_T1_T2_EUlP24curandStatePhilox4_32_10E0_ZNS1_27distribution_nullary_kernelIS7_f6float4S9_SL_SG_EEvSC_SI_RKT3_T4_EUlifE_EEvlNS_15PhiloxCudaStateESH_SI_,"a",@progbits
	.sectionflags	@""
	.align	4
.nv.constant0._ZN2at6native63_GLOBAL__N__11d61d08_30_DistributionLogNormalKernel_cu_e7567be543distribution_elementwise_grid_stride_kernelIfLi4EZNS0_9templates4cuda20normal_and_transformIN3c108BFloat16EfPNS_17CUDAGeneratorImplEZZZNS4_17log_normal_kernelIS9_EEvRNS_18TensorIteratorBaseEddT_ENKUlvE_clEvENKUlvE2_clEvEUlfE_EEvSC_T1_T2_EUlP24curandStatePhilox4_32_10E0_ZNS1_27distribution_nullary_kernelIS7_f6float4S9_SL_SG_EEvSC_SI_RKT3_T4_EUlifE_EEvlNS_15PhiloxCudaStateESH_SI_:
	.zero		960


//--------------------- .nv.constant0._ZN2at6native63_GLOBAL__N__11d61d08_30_DistributionLogNormalKernel_cu_e7567be543distribution_elementwise_grid_stride_kernelIfLi4EZNS0_9templates4cuda20normal_and_transformIN3c108BFloat16EfPNS_17CUDAGeneratorImplEZZZNS4_17log_normal_kernelIS9_EEvRNS_18TensorIteratorBaseEddT_ENKUlvE_clEvENKUlvE2_clEvEUlfE_EEvSC_T1_T2_EUlP24curandStatePhilox4_32_10E_ZNS1_27distribution_nullary_kernelIS7_f7double2S9_SL_SG_EEvSC_SI_RKT3_T4_EUlifE0_EEvlNS_15PhiloxCudaStateESH_SI_ --------------------------
	.section	.nv.constant0._ZN2at6native63_GLOBAL__N__11d61d08_30_DistributionLogNormalKernel_cu_e7567be543distribution_elementwise_grid_stride_kernelIfLi4EZNS0_9templates4cuda20normal_and_transformIN3c108BFloat16EfPNS_17CUDAGeneratorImplEZZZNS4_17log_normal_kernelIS9_EEvRNS_18TensorIteratorBaseEddT_ENKUlvE_clEvENKUlvE2_clEvEUlfE_EEvSC_T1_T2_EUlP24curandStatePhilox4_32_10E_ZNS1_27distribution_nullary_kernelIS7_f7double2S9_SL_SG_EEvSC_SI_RKT3_T4_EUlifE0_EEvlNS_15PhiloxCudaStateESH_SI_,"a",@progbits
	.sectionflags	@""
	.align	4
.nv.constant0._ZN2at6native63_GLOBAL__N__11d61d08_30_DistributionLogNormalKernel_cu_e7567be543distribution_elementwise_grid_stride_kernelIfLi4EZNS0_9templates4cuda20normal_and_transformIN3c108BFloat16EfPNS_17CUDAGeneratorImplEZZZNS4_17log_normal_kernelIS9_EEvRNS_18TensorIteratorBaseEddT_ENKUlvE_clEvENKUlvE2_clEvEUlfE_EEvSC_T1_T2_EUlP24curandStatePhilox4_32_10E_ZNS1_27distribution_nullary_kernelIS7_f7double2S9_SL_SG_EEvSC_SI_RKT3_T4_EUlifE0_EEvlNS_15PhiloxCudaStateESH_SI_:
	.zero		1360


//--------------------- .nv.constant0._ZN2at6native63_GLOBAL__N__11d61d08_30_DistributionLogNormalKernel_cu_e7567be543distribution_elementwise_grid_stride_kernelIfLi4EZNS0_9templates4cuda20normal_and_transformIN3c108BFloat16EfPNS_17CUDAGeneratorImplEZZZNS4_17log_normal_kernelIS9_EEvRNS_18TensorIteratorBaseEddT_ENKUlvE_clEvENKUlvE2_clEvEUlfE_EEvSC_T1_T2_EUlP24curandStatePhilox4_32_10E_ZNS1_27distribution_nullary_kernelIS7_f7double2S9_SL_SG_EEvSC_SI_RKT3_T4_EUlifE_EEvlNS_15PhiloxCudaStateESH_SI_ --------------------------
	.section	.nv.constant0._ZN2at6native63_GLOBAL__N__11d61d08_30_DistributionLogNormalKernel_cu_e7567be543distribution_elementwise_grid_stride_kernelIfLi4EZNS0_9templates4cuda20normal_and_transformIN3c108BFloat16EfPNS_17CUDAGeneratorImplEZZZNS4_17log_normal_kernelIS9_EEvRNS_18TensorIteratorBaseEddT_ENKUlvE_clEvENKUlvE2_clEvEUlfE_EEvSC_T1_T2_EUlP24curandStatePhilox4_32_10E_ZNS1_27distribution_nullary_kernelIS7_f7double2S9_SL_SG_EEvSC_SI_RKT3_T4_EUlifE_EEvlNS_15PhiloxCudaStateESH_SI_,"a",@progbits
	.sectionflags	@""
	.align	4
.nv.constant0._ZN2at6native63_GLOBAL__N__11d61d08_30_DistributionLogNormalKernel_cu_e7567be543distribution_elementwise_grid_stride_kernelIfLi4EZNS0_9templates4cuda20normal_and_transformIN3c108BFloat16EfPNS_17CUDAGeneratorImplEZZZNS4_17log_normal_kernelIS9_EEvRNS_18TensorIteratorBaseEddT_ENKUlvE_clEvENKUlvE2_clEvEUlfE_EEvSC_T1_T2_EUlP24curandStatePhilox4_32_10E_ZNS1_27distribution_nullary_kernelIS7_f7double2S9_SL_SG_EEvSC_SI_RKT3_T4_EUlifE_EEvlNS_15PhiloxCudaStateESH_SI_:
	.zero		960


//--------------------- .nv.constant0._ZN2at6native63_GLOBAL__N__11d61d08_30_DistributionLogNormalKernel_cu_e7567be543distribution_elementwise_grid_stride_kernelIfLi4EZNS0_9templates4cuda20normal_and_transformIN3c104HalfEfPNS_17CUDAGeneratorImplEZZZNS4_17log_normal_kernelIS9_EEvRNS_18TensorIteratorBaseEddT_ENKUlvE_clEvENKUlvE1_clEvEUlfE_EEvSC_T1_T2_EUlP24curandStatePhilox4_32_10E0_ZNS1_27distribution_nullary_kernelIS7_f6float4S9_SL_SG_EEvSC_SI_RKT3_T4_EUlifE0_EEvlNS_15PhiloxCudaStateESH_SI_ --------------------------
	.section	.nv.constant0._ZN2at6native63_GLOBAL__N__11d61d08_30_DistributionLogNormalKernel_cu_e7567be543distribution_elementwise_grid_stride_kernelIfLi4EZNS0_9templates4cuda20normal_and_transformIN3c104HalfEfPNS_17CUDAGeneratorImplEZZZNS4_17log_normal_kernelIS9_EEvRNS_18TensorIteratorBaseEddT_ENKUlvE_clEvENKUlvE1_clEvEUlfE_EEvSC_T1_T2_EUlP24curandStatePhilox4_32_10E0_ZNS1_27distribution_nullary_kernelIS7_f6float4S9_SL_SG_EEvSC_SI_RKT3_T4_EUlifE0_EEvlNS_15PhiloxCudaStateESH_SI_,"a",@progbits
	.sectionflags	@""
	.align	4
.nv.constant0._ZN2at6native63_GLOBAL__N__11d61d08_30_DistributionLogNormalKernel_cu_e7567be543distribution_elementwise_grid_stride_kernelIfLi4EZNS0_9templates4cuda20normal_and_transformIN3c104HalfEfPNS_17CUDAGeneratorImplEZZZNS4_17log_normal_kernelIS9_EEvRNS_18TensorIteratorBaseEddT_ENKUlvE_clEvENKUlvE1_clEvEUlfE_EEvSC_T1_T2_EUlP24curandStatePhilox4_32_10E0_ZNS1_27distribution_nullary_kernelIS7_f6float4S9_SL_SG_EEvSC_SI_RKT3_T4_EUlifE0_EEvlNS_15PhiloxCudaStateESH_SI_:
	.zero		1360


//--------------------- .nv.constant0._ZN2at6native63_GLOBAL__N__11d61d08_30_DistributionLogNormalKernel_cu_e7567be543distribution_elementwise_grid_stride_kernelIfLi4EZNS0_9templates4cuda20normal_and_transformIN3c104HalfEfPNS_17CUDAGeneratorImplEZZZNS4_17log_normal_kernelIS9_EEvRNS_18TensorIteratorBaseEddT_ENKUlvE_clEvENKUlvE1_clEvEUlfE_EEvSC_T1_T2_EUlP24curandStatePhilox4_32_10E0_ZNS1_27distribution_nullary_kernelIS7_f6float4S9_SL_SG_EEvSC_SI_RKT3_T4_EUlifE_EEvlNS_15PhiloxCudaStateESH_SI_ --------------------------
	.section	.nv.constant0._ZN2at6native63_GLOBAL__N__11d61d08_30_DistributionLogNormalKernel_cu_e7567be543distribution_elementwise_grid_stride_kernelIfLi4EZNS0_9templates4cuda20normal_and_transformIN3c104HalfEfPNS_17CUDAGeneratorImplEZZZNS4_17log_normal_kernelIS9_EEvRNS_18TensorIteratorBaseEddT_ENKUlvE_clEvENKUlvE1_clEvEUlfE_EEvSC_T1_T2_EUlP24curandStatePhilox4_32_10E0_ZNS1_27distribution_nullary_kernelIS7_f6float4S9_SL_SG_EEvSC_SI_RKT3_T4_EUlifE_EEvlNS_15PhiloxCudaStateESH_SI_,"a",@progbits
	.sectionflags	@""
	.align	4
.nv.constant0._ZN2at6native63_GLOBAL__N__11d61d08_30_DistributionLogNormalKernel_cu_e7567be543distribution_elementwise_grid_stride_kernelIfLi4EZNS0_9templates4cuda20normal_and_transformIN3c104HalfEfPNS_17CUDAGeneratorImplEZZZNS4_17log_normal_kernelIS9_EEvRNS_18TensorIteratorBaseEddT_ENKUlvE_clEvENKUlvE1_clEvEUlfE_EEvSC_T1_T2_EUlP24curandStatePhilox4_32_10E0_ZNS1_27distribution_nullary_kernelIS7_f6float4S9_SL_SG_EEvSC_SI_RKT3_T4_EUlifE_EEvlNS_15PhiloxCudaStateESH_SI_:
	.zero		960


//--------------------- .nv.constant0._ZN2at6native63_GLOBAL__N__11d61d08_30_DistributionLogNormalKernel_cu_e7567be543distribution_elementwise_grid_stride_kernelIfLi4EZNS0_9templates4cuda20normal_and_transformIN3c104HalfEfPNS_17CUDAGeneratorImplEZZZNS4_17log_normal_kernelIS9_EEvRNS_18TensorIteratorBaseEddT_ENKUlvE_clEvENKUlvE1_clEvEUlfE_EEvSC_T1_T2_EUlP24curandStatePhilox4_32_10E_ZNS1_27distribution_nullary_kernelIS7_f7double2S9_SL_SG_EEvSC_SI_RKT3_T4_EUlifE0_EEvlNS_15PhiloxCudaStateESH_SI_ --------------------------
	.section	.nv.constant0._ZN2at6native63_GLOBAL__N__11d61d08_30_DistributionLogNormalKernel_cu_e7567be543distribution_elementwise_grid_stride_kernelIfLi4EZNS0_9templates4cuda20normal_and_transformIN3c104HalfEfPNS_17CUDAGeneratorImplEZZZNS4_17log_normal_kernelIS9_EEvRNS_18TensorIteratorBaseEddT_ENKUlvE_clEvENKUlvE1_clEvEUlfE_EEvSC_T1_T2_EUlP24curandStatePhilox4_32_10E_ZNS1_27distribution_nullary_kernelIS7_f7double2S9_SL_SG_EEvSC_SI_RKT3_T4_EUlifE0_EEvlNS_15PhiloxCudaStateESH_SI_,"a",@progbits
	.sectionflags	@""
	.align	4
.nv.constant0._ZN2at6native63_GLOBAL__N__11d61d08_30_DistributionLogNormalKernel_cu_e7567be543distribution_elementwise_grid_stride_kernelIfLi4EZNS0_9templates4cuda20normal_and_transformIN3c104HalfEfPNS_17CUDAGeneratorImplEZZZNS4_17log_normal_kernelIS9_EEvRNS_18TensorIteratorBaseEddT_ENKUlvE_clEvENKUlvE1_clEvEUlfE_EEvSC_T1_T2_EUlP24curandStatePhilox4_32_10E_ZNS1_27distribution_nullary_kernelIS7_f7double2S9_SL_SG_EEvSC_SI_RKT3_T4_EUlifE0_EEvlNS_15PhiloxCudaStateESH_SI_:
	.zero		1360


//--------------------- .nv.constant0._ZN2at6native63_GLOBAL__N__11d61d08_30_DistributionLogNormalKernel_cu_e7567be543distribution_elementwise_grid_stride_kernelIfLi4EZNS0_9templates4cuda20normal_and_transformIN3c104HalfEfPNS_17CUDAGeneratorImplEZZZNS4_17log_normal_kernelIS9_EEvRNS_18TensorIteratorBaseEddT_ENKUlvE_clEvENKUlvE1_clEvEUlfE_EEvSC_T1_T2_EUlP24curandStatePhilox4_32_10E_ZNS1_27distribution_nullary_kernelIS7_f7double2S9_SL_SG_EEvSC_SI_RKT3_T4_EUlifE_EEvlNS_15PhiloxCudaStateESH_SI_ --------------------------
	.section	.nv.constant0._ZN2at6native63_GLOBAL__N__11d61d08_30_DistributionLogNormalKernel_cu_e7567be543distribution_elementwise_grid_stride_kernelIfLi4EZNS0_9templates4cuda20normal_and_transformIN3c104HalfEfPNS_17CUDAGeneratorImplEZZZNS4_17log_normal_kernelIS9_EEvRNS_18TensorIteratorBaseEddT_ENKUlvE_clEvENKUlvE1_clEvEUlfE_EEvSC_T1_T2_EUlP24curandStatePhilox4_32_10E_ZNS1_27distribution_nullary_kernelIS7_f7double2S9_SL_SG_EEvSC_SI_RKT3_T4_EUlifE_EEvlNS_15PhiloxCudaStateESH_SI_,"a",@progbits
	.sectionflags	@""
	.align	4
.nv.constant0._ZN2at6native63_GLOBAL__N__11d61d08_30_DistributionLogNormalKernel_cu_e7567be543distribution_elementwise_grid_stride_kernelIfLi4EZNS0_9templates4cuda20normal_and_transformIN3c104HalfEfPNS_17CUDAGeneratorImplEZZZNS4_17log_normal_kernelIS9_EEvRNS_18TensorIteratorBaseEddT_ENKUlvE_clEvENKUlvE1_clEvEUlfE_EEvSC_T1_T2_EUlP24curandStatePhilox4_32_10E_ZNS1_27distribution_nullary_kernelIS7_f7double2S9_SL_SG_EEvSC_SI_RKT3_T4_EUlifE_EEvlNS_15PhiloxCudaStateESH_SI_:
	.zero		960


//--------------------- .nv.constant0._ZN2at6native63_GLOBAL__N__11d61d08_30_DistributionLogNormalKernel_cu_e7567be543distribution_elementwise_grid_stride_kernelIfLi4EZNS0_9templates4cuda20normal_and_transformIffPNS_17CUDAGeneratorImplEZZZNS4_17log_normal_kernelIS7_EEvRNS_18TensorIteratorBaseEddT_ENKUlvE_clEvENKUlvE0_clEvEUlfE_EEvSA_T1_T2_EUlP24curandStatePhilox4_32_10E0_ZNS1_27distribution_nullary_kernelIff6float4S7_SJ_SE_EEvSA_SG_RKT3_T4_EUlifE0_EEvlNS_15PhiloxCudaStateESF_SG_ --------------------------
	.section	.nv.constant0._ZN2at6native63_GLOBAL__N__11d61d08_30_DistributionLogNormalKernel_cu_e7567be543distribution_elementwise_grid_stride_kernelIfLi4EZNS0_9templates4cuda20normal_and_transformIffPNS_17CUDAGeneratorImplEZZZNS4_17log_normal_kernelIS7_EEvRNS_18TensorIteratorBaseEddT_ENKUlvE_clEvENKUlvE0_clEvEUlfE_EEvSA_T1_T2_EUlP24curandStatePhilox4_32_10E0_ZNS1_27distribution_nullary_kernelIff6float4S7_SJ_SE_EEvSA_SG_RKT3_T4_EUlifE0_EEvlNS_15PhiloxCudaStateESF_SG_,"a",@progbits
	.sectionflags	@""
	.align	4
.nv.constant0._ZN2at6native63_GLOBAL__N__11d61d08_30_DistributionLogNormalKernel_cu_e7567be543distribution_elementwise_grid_stride_kernelIfLi4EZNS0_9templates4cuda20normal_and_transformIffPNS_17CUDAGeneratorImplEZZZNS4_17log_normal_kernelIS7_EEvRNS_18TensorIteratorBaseEddT_ENKUlvE_clEvENKUlvE0_clEvEUlfE_EEvSA_T1_T2_EUlP24curandStatePhilox4_32_10E0_ZNS1_27distribution_nullary_kernelIff6float4S7_SJ_SE_EEvSA_SG_RKT3_T4_EUlifE0_EEvlNS_15PhiloxCudaStateESF_SG_:
	.zero		1360


//--------------------- .nv.constant0._ZN2at6native63_GLOBAL__N__11d61d08_30_DistributionLogNormalKernel_cu_e7567be543distribution_elementwise_grid_stride_kernelIfLi4EZNS0_9templates4cuda20normal_and_transformIffPNS_17CUDAGeneratorImplEZZZNS4_17log_normal_kernelIS7_EEvRNS_18TensorIteratorBaseEddT_ENKUlvE_clEvENKUlvE0_clEvEUlfE_EEvSA_T1_T2_EUlP24curandStatePhilox4_32_10E0_ZNS1_27distribution_nullary_kernelIff6float4S7_SJ_SE_EEvSA_SG_RKT3_T4_EUlifE_EEvlNS_15PhiloxCudaStateESF_SG_ --------------------------
	.section	.nv.constant0._ZN2at6native63_GLOBAL__N__11d61d08_30_DistributionLogNormalKernel_cu_e7567be543distribution_elementwise_grid_stride_kernelIfLi4EZNS0_9templates4cuda20normal_and_transformIffPNS_17CUDAGeneratorImplEZZZNS4_17log_normal_kernelIS7_EEvRNS_18TensorIteratorBaseEddT_ENKUlvE_clEvENKUlvE0_clEvEUlfE_EEvSA_T1_T2_EUlP24curandStatePhilox4_32_10E0_ZNS1_27distribution_nullary_kernelIff6float4S7_SJ_SE_EEvSA_SG_RKT3_T4_EUlifE_EEvlNS_15PhiloxCudaStateESF_SG_,"a",@progbits
	.sectionflags	@""
	.align	4
.nv.constant0._ZN2at6native63_GLOBAL__N__11d61d08_30_DistributionLogNormalKernel_cu_e7567be543distribution_elementwise_grid_stride_kernelIfLi4EZNS0_9templates4cuda20normal_and_transformIffPNS_17CUDAGeneratorImplEZZZNS4_17log_normal_kernelIS7_EEvRNS_18TensorIteratorBaseEddT_ENKUlvE_clEvENKUlvE0_clEvEUlfE_EEvSA_T1_T2_EUlP24curandStatePhilox4_32_10E0_ZNS1_27distribution_nullary_kernelIff6float4S7_SJ_SE_EEvSA_SG_RKT3_T4_EUlifE_EEvlNS_15PhiloxCudaStateESF_SG_:
	.zero		960


//--------------------- .nv.constant0._ZN2at6native63_GLOBAL__N__11d61d08_30_DistributionLogNormalKernel_cu_e7567be543distribution_elementwise_grid_stride_kernelIfLi4EZNS0_9templates4cuda20normal_and_transformIffPNS_17CUDAGeneratorImplEZZZNS4_17log_normal_kernelIS7_EEvRNS_18TensorIteratorBaseEddT_ENKUlvE_clEvENKUlvE0_clEvEUlfE_EEvSA_T1_T2_EUlP24curandStatePhilox4_32_10E_ZNS1_27distribution_nullary_kernelIff7double2S7_SJ_SE_EEvSA_SG_RKT3_T4_EUlifE0_EEvlNS_15PhiloxCudaStateESF_SG_ --------------------------
	.section	.nv.constant0._ZN2at6native63_GLOBAL__N__11d61d08_30_DistributionLogNormalKernel_cu_e7567be543distribution_elementwise_grid_stride_kernelIfLi4EZNS0_9templates4cuda20normal_and_transformIffPNS_17CUDAGeneratorImplEZZZNS4_17log_normal_kernelIS7_EEvRNS_18TensorIteratorBaseEddT_ENKUlvE_clEvENKUlvE0_clEvEUlfE_EEvSA_T1_T2_EUlP24curandStatePhilox4_32_10E_ZNS1_27distribution_nullary_kernelIff7double2S7_SJ_SE_EEvSA_SG_RKT3_T4_EUlifE0_EEvlNS_15PhiloxCudaStateESF_SG_,"a",@progbits
	.sectionflags	@""
	.align	4
.nv.constant0._ZN2at6native63_GLOBAL__N__11d61d08_30_DistributionLogNormalKernel_cu_e7567be543distribution_elementwise_grid_stride_kernelIfLi4EZNS0_9templates4cuda20normal_and_transformIffPNS_17CUDAGeneratorImplEZZZNS4_17log_normal_kernelIS7_EEvRNS_18TensorIteratorBaseEddT_ENKUlvE_clEvENKUlvE0_clEvEUlfE_EEvSA_T1_T2_EUlP24curandStatePhilox4_32_10E_ZNS1_27distribution_nullary_kernelIff7double2S7_SJ_SE_EEvSA_SG_RKT3_T4_EUlifE0_EEvlNS_15PhiloxCudaStateESF_SG_:
	.zero		1360


//--------------------- .nv.constant0._ZN2at6native63_GLOBAL__N__11d61d08_30_DistributionLogNormalKernel_cu_e7567be543distribution_elementwise_grid_stride_kernelIfLi4EZNS0_9templates4cuda20normal_and_transformIffPNS_17CUDAGeneratorImplEZZZNS4_17log_normal_kernelIS7_EEvRNS_18TensorIteratorBaseEddT_ENKUlvE_clEvENKUlvE0_clEvEUlfE_EEvSA_T1_T2_EUlP24curandStatePhilox4_32_10E_ZNS1_27distribution_nullary_kernelIff7double2S7_SJ_SE_EEvSA_SG_RKT3_T4_EUlifE_EEvlNS_15PhiloxCudaStateESF_SG_ --------------------------
	.section	.nv.constant0._ZN2at6native63_GLOBAL__N__11d61d08_30_DistributionLogNormalKernel_cu_e7567be543distribution_elementwise_grid_stride_kernelIfLi4EZNS0_9templates4cuda20normal_and_transformIffPNS_17CUDAGeneratorImplEZZZNS4_17log_normal_kernelIS7_EEvRNS_18TensorIteratorBaseEddT_ENKUlvE_clEvENKUlvE0_clEvEUlfE_EEvSA_T1_T2_EUlP24curandStatePhilox4_32_10E_ZNS1_27distribution_nullary_kernelIff7double2S7_SJ_SE_EEvSA_SG_RKT3_T4_EUlifE_EEvlNS_15PhiloxCudaStateESF_SG_,"a",@progbits
	.sectionflags	@""
	.align	4
.nv.constant0._ZN2at6native63_GLOBAL__N__11d61d08_30_DistributionLogNormalKernel_cu_e7567be543distribution_elementwise_grid_stride_kernelIfLi4EZNS0_9templates4cuda20normal_and_transformIffPNS_17CUDAGeneratorImplEZZZNS4_17log_normal_kernelIS7_EEvRNS_18TensorIteratorBaseEddT_ENKUlvE_clEvENKUlvE0_clEvEUlfE_EEvSA_T1_T2_EUlP24curandStatePhilox4_32_10E_ZNS1_27distribution_nullary_kernelIff7double2S7_SJ_SE_EEvSA_SG_RKT3_T4_EUlifE_EEvlNS_15PhiloxCudaStateESF_SG_:
	.zero		960


//--------------------- .nv.constant0._ZN2at6native63_GLOBAL__N__11d61d08_30_DistributionLogNormalKernel_cu_e7567be543distribution_elementwise_grid_stride_kernelIdLi2EZNS0_9templates4cuda20normal_and_transformIddPNS_17CUDAGeneratorImplEZZZNS4_17log_normal_kernelIS7_EEvRNS_18TensorIteratorBaseEddT_ENKUlvE_clEvENKUlvE_clEvEUldE_EEvSA_T1_T2_EUlP24curandStatePhilox4_32_10E0_ZNS1_27distribution_nullary_kernelIdd6float4S7_SJ_SE_EEvSA_SG_RKT3_T4_EUlidE0_EEvlNS_15PhiloxCudaStateESF_SG_ --------------------------
	.section	.nv.constant0._ZN2at6native63_GLOBAL__N__11d61d08_30_DistributionLogNormalKernel_cu_e7567be543distribution_elementwise_grid_stride_kernelIdLi2EZNS0_9templates4cuda20normal_and_transformIddPNS_17CUDAGeneratorImplEZZZNS4_17log_normal_kernelIS7_EEvRNS_18TensorIteratorBaseEddT_ENKUlvE_clEvENKUlvE_clEvEUldE_EEvSA_T1_T2_EUlP24curandStatePhilox4_32_10E0_ZNS1_27distribution_nullary_kernelIdd6float4S7_SJ_SE_EEvSA_SG_RKT3_T4_EUlidE0_EEvlNS_15PhiloxCudaStateESF_SG_,"a",@progbits
	.sectionflags	@""
	.align	4
.nv.constant0._ZN2at6native63_GLOBAL__N__11d61d08_30_DistributionLogNormalKernel_cu_e7567be543distribution_elementwise_grid_stride_kernelIdLi2EZNS0_9templates4cuda20normal_and_transformIddPNS_17CUDAGeneratorImplEZZZNS4_17log_normal_kernelIS7_EEvRNS_18TensorIteratorBaseEddT_ENKUlvE_clEvENKUlvE_clEvEUldE_EEvSA_T1_T2_EUlP24curandStatePhilox4_32_10E0_ZNS1_27distribution_nullary_kernelIdd6float4S7_SJ_SE_EEvSA_SG_RKT3_T4_EUlidE0_EEvlNS_15PhiloxCudaStateESF_SG_:
	.zero		1368


//--------------------- .nv.constant0._ZN2at6native63_GLOBAL__N__11d61d08_30_DistributionLogNormalKernel_cu_e7567be543distribution_elementwise_grid_stride_kernelIdLi2EZNS0_9templates4cuda20normal_and_transformIddPNS_17CUDAGeneratorImplEZZZNS4_17log_normal_kernelIS7_EEvRNS_18TensorIteratorBaseEddT_ENKUlvE_clEvENKUlvE_clEvEUldE_EEvSA_T1_T2_EUlP24curandStatePhilox4_32_10E0_ZNS1_27distribution_nullary_kernelIdd6float4S7_SJ_SE_EEvSA_SG_RKT3_T4_EUlidE_EEvlNS_15PhiloxCudaStateESF_SG_ --------------------------
	.section	.nv.constant0._ZN2at6native63_GLOBAL__N__11d61d08_30_DistributionLogNormalKernel_cu_e7567be543distribution_elementwise_grid_stride_kernelIdLi2EZNS0_9templates4cuda20normal_and_transformIddPNS_17CUDAGeneratorImplEZZZNS4_17log_normal_kernelIS7_EEvRNS_18TensorIteratorBaseEddT_ENKUlvE_clEvENKUlvE_clEvEUldE_EEvSA_T1_T2_EUlP24curandStatePhilox4_32_10E0_ZNS1_27distribution_nullary_kernelIdd6float4S7_SJ_SE_EEvSA_SG_RKT3_T4_EUlidE_EEvlNS_15PhiloxCudaStateESF_SG_,"a",@progbits
	.sectionflags	@""
	.align	4
.nv.constant0._ZN2at6native63_GLOBAL__N__11d61d08_30_DistributionLogNormalKernel_cu_e7567be543distribution_elementwise_grid_stride_kernelIdLi2EZNS0_9templates4cuda20normal_and_transformIddPNS_17CUDAGeneratorImplEZZZNS4_17log_normal_kernelIS7_EEvRNS_18TensorIteratorBaseEddT_ENKUlvE_clEvENKUlvE_clEvEUldE_EEvSA_T1_T2_EUlP24curandStatePhilox4_32_10E0_ZNS1_27distribution_nullary_kernelIdd6float4S7_SJ_SE_EEvSA_SG_RKT3_T4_EUlidE_EEvlNS_15PhiloxCudaStateESF_SG_:
	.zero		968


//--------------------- .nv.constant0._ZN2at6native63_GLOBAL__N__11d61d08_30_DistributionLogNormalKernel_cu_e7567be543distribution_elementwise_grid_stride_kernelIdLi2EZNS0_9templates4cuda20normal_and_transformIddPNS_17CUDAGeneratorImplEZZZNS4_17log_normal_kernelIS7_EEvRNS_18TensorIteratorBaseEddT_ENKUlvE_clEvENKUlvE_clEvEUldE_EEvSA_T1_T2_EUlP24curandStatePhilox4_32_10E_ZNS1_27distribution_nullary_kernelIdd7double2S7_SJ_SE_EEvSA_SG_RKT3_T4_EUlidE0_EEvlNS_15PhiloxCudaStateESF_SG_ --------------------------
	.section	.nv.constant0._ZN2at6native63_GLOBAL__N__11d61d08_30_DistributionLogNormalKernel_cu_e7567be543distribution_elementwise_grid_stride_kernelIdLi2EZNS0_9templates4cuda20normal_and_transformIddPNS_17CUDAGeneratorImplEZZZNS4_17log_normal_kernelIS7_EEvRNS_18TensorIteratorBaseEddT_ENKUlvE_clEvENKUlvE_clEvEUldE_EEvSA_T1_T2_EUlP24curandStatePhilox4_32_10E_ZNS1_27distribution_nullary_kernelIdd7double2S7_SJ_SE_EEvSA_SG_RKT3_T4_EUlidE0_EEvlNS_15PhiloxCudaStateESF_SG_,"a",@progbits
	.sectionflags	@""
	.align	4
.nv.constant0._ZN2at6native63_GLOBAL__N__11d61d08_30_DistributionLogNormalKernel_cu_e7567be543distribution_elementwise_grid_stride_kernelIdLi2EZNS0_9templates4cuda20normal_and_transformIddPNS_17CUDAGeneratorImplEZZZNS4_17log_normal_kernelIS7_EEvRNS_18TensorIteratorBaseEddT_ENKUlvE_clEvENKUlvE_clEvEUldE_EEvSA_T1_T2_EUlP24curandStatePhilox4_32_10E_ZNS1_27distribution_nullary_kernelIdd7double2S7_SJ_SE_EEvSA_SG_RKT3_T4_EUlidE0_EEvlNS_15PhiloxCudaStateESF_SG_:
	.zero		1368


//--------------------- .nv.constant0._ZN2at6native63_GLOBAL__N__11d61d08_30_DistributionLogNormalKernel_cu_e7567be543distribution_elementwise_grid_stride_kernelIdLi2EZNS0_9templates4cuda20normal_and_transformIddPNS_17CUDAGeneratorImplEZZZNS4_17log_normal_kernelIS7_EEvRNS_18TensorIteratorBaseEddT_ENKUlvE_clEvENKUlvE_clEvEUldE_EEvSA_T1_T2_EUlP24curandStatePhilox4_32_10E_ZNS1_27distribution_nullary_kernelIdd7double2S7_SJ_SE_EEvSA_SG_RKT3_T4_EUlidE_EEvlNS_15PhiloxCudaStateESF_SG_ --------------------------
	.section	.nv.constant0._ZN2at6native63_GLOBAL__N__11d61d08_30_DistributionLogNormalKernel_cu_e7567be543distribution_elementwise_grid_stride_kernelIdLi2EZNS0_9templates4cuda20normal_and_transformIddPNS_17CUDAGeneratorImplEZZZNS4_17log_normal_kernelIS7_EEvRNS_18TensorIteratorBaseEddT_ENKUlvE_clEvENKUlvE_clEvEUldE_EEvSA_T1_T2_EUlP24curandStatePhilox4_32_10E_ZNS1_27distribution_nullary_kernelIdd7double2S7_SJ_SE_EEvSA_SG_RKT3_T4_EUlidE_EEvlNS_15PhiloxCudaStateESF_SG_,"a",@progbits
	.sectionflags	@""
	.align	4
.nv.constant0._ZN2at6native63_GLOBAL__N__11d61d08_30_DistributionLogNormalKernel_cu_e7567be543distribution_elementwise_grid_stride_kernelIdLi2EZNS0_9templates4cuda20normal_and_transformIddPNS_17CUDAGeneratorImplEZZZNS4_17log_normal_kernelIS7_EEvRNS_18TensorIteratorBaseEddT_ENKUlvE_clEvENKUlvE_clEvEUldE_EEvSA_T1_T2_EUlP24curandStatePhilox4_32_10E_ZNS1_27distribution_nullary_kernelIdd7double2S7_SJ_SE_EEvSA_SG_RKT3_T4_EUlidE_EEvlNS_15PhiloxCudaStateESF_SG_:
	.zero		968


//--------------------- SYMBOLS --------------------------

	.type		.nv.reservedSmem.offset0,@object
	.size		.nv.reservedSmem.offset0,0x4
